// auto-generated by cutlass_sweep.conv — config: {"arch": "sm_100", "cluster_m": 2, "cluster_n": 1, "conv_kind": "wgrad", "dtype": "tf32", "ndim": 3, "tile_k": 64, "tile_m": 256, "tile_n": 128}
#include "cutlass/cutlass.h"
#include "cute/tensor.hpp"
#include "cutlass/kernel_hardware_info.hpp"
#include "cutlass/conv/convolution.h"
#include "cutlass/conv/dispatch_policy.hpp"
#include "cutlass/conv/collective/collective_builder.hpp"
#include "cutlass/conv/kernel/conv_universal.hpp"
#include "cutlass/conv/device/conv_universal_adapter.hpp"
#include "cutlass/epilogue/collective/collective_builder.hpp"

using namespace cute;
using Elem = cutlass::tfloat32_t;
using Acc  = float;
using LayoutAB = cutlass::layout::TensorNDHWC;
using LayoutC  = cutlass::layout::TensorKCSRT;
constexpr auto ConvOp = cutlass::conv::Operator::kWgrad;
using TileShape    = Shape<_256, Shape<_128>, Shape<_64>>;
using ClusterShape = Shape<_2, _1, _1>;

using CollectiveEpilogue = typename cutlass::epilogue::collective::CollectiveBuilder<
    cutlass::arch::Sm100, cutlass::arch::OpClassTensorOp,
    TileShape, ClusterShape,
    cutlass::epilogue::collective::EpilogueTileAuto,
    Acc, Acc,
    Elem, LayoutC, 128 / cutlass::sizeof_bits<Elem>::value,
    Elem, LayoutC, 128 / cutlass::sizeof_bits<Elem>::value,
    cutlass::epilogue::collective::EpilogueScheduleAuto
  >::CollectiveOp;

using CollectiveMainloop = typename cutlass::conv::collective::CollectiveBuilder<
    cutlass::arch::Sm100, cutlass::arch::OpClassTensorOp, ConvOp,
    Elem, LayoutAB, 128 / cutlass::sizeof_bits<Elem>::value,
    Elem, LayoutAB, 128 / cutlass::sizeof_bits<Elem>::value,
    Acc,
    TileShape, ClusterShape,
    cutlass::conv::collective::StageCountAutoCarveout<
        static_cast<int>(sizeof(typename CollectiveEpilogue::SharedStorage))>,
    cutlass::conv::collective::KernelScheduleAuto
  >::CollectiveOp;

using ProblemShape = cutlass::conv::ConvProblemShape<
    ConvOp, CollectiveMainloop::DispatchPolicy::NumSpatialDimensions>;
using ConvKernel = cutlass::conv::kernel::ConvUniversal<
    ProblemShape, CollectiveMainloop, CollectiveEpilogue>;
using Conv = cutlass::conv::device::ConvUniversalAdapter<ConvKernel>;

auto* _anchor = &cutlass::device_kernel<ConvKernel>;


// ===== COMPILED SASS (sm_100a) =====

	.target	sm_100a

	.elftype	@"ET_EXEC"


//--------------------- .note.nv.tkinfo           --------------------------
	.section	.note.nv.tkinfo,"",@"SHT_NOTE"
	.sectionflags	@"SHF_NOTE_NV_TKINFO"
	.tkinfo
        /*0018*/ 	.word	0x00000002
        /*0030*/ 	.string	""
        /*0030*/ 	.string	"ptxas"
        /*0030*/ 	.string	"Cuda compilation tools, release 13.0, V13.0.88"
        /*0030*/ 	.string	"Build cuda_13.0.r13.0/compiler.36424714_0"
        /*0030*/ 	.string	"-arch sm_100a -m 64 "



//--------------------- .note.nv.cuinfo           --------------------------
	.section	.note.nv.cuinfo,"",@"SHT_NOTE"
	.sectionflags	@"SHF_NOTE_NV_CUINFO"
        /*0018*/ 	.short	0x0002
        /*001a*/ 	.short	0x0064
        /*001c*/ 	.short	0x0082
	.zero		2


//--------------------- .nv.info                  --------------------------
	.section	.nv.info,"",@"SHT_CUDA_INFO"
	.align	4


	//----- nvinfo : EIATTR_REGCOUNT
	.align		4
        /*0000*/ 	.byte	0x04, 0x2f
        /*0002*/ 	.short	(.L_19 - .L_18)
	.align		4
.L_18:
        /*0004*/ 	.word	index@(_ZN7cutlass13device_kernelINS_4conv6kernel13ConvUniversalINS1_16ConvProblemShapeILNS1_8OperatorE2ELi3EEENS1_10collective14CollectiveConvINS1_47MainloopSm100TmaUmmaWarpSpecializedImplicitGemmILS5_2ELi4ELi3ELi1ELi2EN4cute5tupleIJNSA_1CILi2EEENSC_ILi1EEESE_EEEEENSB_IJNSC_ILi256EEENSB_IJNSC_ILi128EEEEEENSB_IJNSC_ILi64EEEEEEEEENS_10tfloat32_tESN_NSA_8TiledMMAINSA_8MMA_AtomIJNSA_23SM100_MMA_TF32_2x1SM_SSISN_SN_fLi256ELi128ELNSA_4UMMA5MajorE1ELSS_1ELNSR_7ScaleInE0ELST_0EEEEEENSA_6LayoutINSB_IJSE_SE_SE_EEENSB_IJNSC_ILi0EEESY_SY_EEEEENSB_IJNSA_10UnderscoreES11_S11_EEEEENS7_6detail27Sm100ImplicitGemmTileTraitsINSA_18SM100_TMA_2SM_LOADENSA_14ComposedLayoutINSA_7SwizzleILi2ELi5ELi2EEENSA_18smem_ptr_flag_bitsILi32EEENSW_INSB_IJNSC_ILi32EEENSC_ILi4EEEEEENSB_IJSE_S1C_EEEEEEEvEENS15_INSA_25SM100_TMA_2SM_LOAD_IM2COLES1H_vEEEENS_8epilogue10collective18CollectiveEpilogueINS1M_23Sm100TmaWarpSpecializedILi4ELi2ELi16ELb1ELb0EEEJNSB_IJSI_SJ_SL_EEENSB_IJNSW_ISI_SE_EENSW_INSC_ILi16EEESE_EEEEESN_NSB_IJlNSB_IJSE_lllEEESY_EEESN_S1X_NS1M_6fusion15FusionCallbacksIS1Q_NS1Y_17LinearCombinationISN_fSN_fLNS_15FloatRoundStyleE2EEES1R_S1V_JEEENSA_5SM1004TMEM4LOAD26SM100_TMEM_LOAD_32dp32b16xENSA_13SM90_TMA_LOADENS17_INS18_ILi2ELi4ELi3EEES1B_NSW_INSB_IJNSC_ILi8EEES1T_EEENSB_IJS1T_SE_EEEEEEENSA_39AutoVectorizingCopyWithAssumedAlignmentILi128EEENSA_14SM90_TMA_STOREES2E_S2G_S2G_EEEvvEEEEvNT_6ParamsE)
        /*0008*/ 	.word	0x00000060


	//----- nvinfo : EIATTR_FRAME_SIZE
	.align		4
.L_19:
        /*000c*/ 	.byte	0x04, 0x11
        /*000e*/ 	.short	(.L_21 - .L_20)
	.align		4
.L_20:
        /*0010*/ 	.word	index@($__internal_2_$__cuda_sm10x_tcgen05_guardrail_trap_unallocated_columns_being_dealloced)
        /*0014*/ 	.word	0x00000008


	//----- nvinfo : EIATTR_FRAME_SIZE
	.align		4
.L_21:
        /*0018*/ 	.byte	0x04, 0x11
        /*001a*/ 	.short	(.L_23 - .L_22)
	.align		4
.L_22:
        /*001c*/ 	.word	index@($__internal_1_$__cuda_sm10x_tcgen05_guardrail_trap_phase_invalid_during_alloc)
        /*0020*/ 	.word	0x00000008


	//----- nvinfo : EIATTR_FRAME_SIZE
	.align		4
.L_23:
        /*0024*/ 	.byte	0x04, 0x11
        /*0026*/ 	.short	(.L_25 - .L_24)
	.align		4
.L_24:
        /*0028*/ 	.word	index@($__internal_0_$__cuda_sm10x_tcgen05_guardrail_trap_col_being_dealloced_not_returned_by_alloc)
        /*002c*/ 	.word	0x00000008


	//----- nvinfo : EIATTR_FRAME_SIZE
	.align		4
.L_25:
        /*0030*/ 	.byte	0x04, 0x11
        /*0032*/ 	.short	(.L_27 - .L_26)
	.align		4
.L_26:
        /*0034*/ 	.word	index@(_ZN7cutlass13device_kernelINS_4conv6kernel13ConvUniversalINS1_16ConvProblemShapeILNS1_8OperatorE2ELi3EEENS1_10collective14CollectiveConvINS1_47MainloopSm100TmaUmmaWarpSpecializedImplicitGemmILS5_2ELi4ELi3ELi1ELi2EN4cute5tupleIJNSA_1CILi2EEENSC_ILi1EEESE_EEEEENSB_IJNSC_ILi256EEENSB_IJNSC_ILi128EEEEEENSB_IJNSC_ILi64EEEEEEEEENS_10tfloat32_tESN_NSA_8TiledMMAINSA_8MMA_AtomIJNSA_23SM100_MMA_TF32_2x1SM_SSISN_SN_fLi256ELi128ELNSA_4UMMA5MajorE1ELSS_1ELNSR_7ScaleInE0ELST_0EEEEEENSA_6LayoutINSB_IJSE_SE_SE_EEENSB_IJNSC_ILi0EEESY_SY_EEEEENSB_IJNSA_10UnderscoreES11_S11_EEEEENS7_6detail27Sm100ImplicitGemmTileTraitsINSA_18SM100_TMA_2SM_LOADENSA_14ComposedLayoutINSA_7SwizzleILi2ELi5ELi2EEENSA_18smem_ptr_flag_bitsILi32EEENSW_INSB_IJNSC_ILi32EEENSC_ILi4EEEEEENSB_IJSE_S1C_EEEEEEEvEENS15_INSA_25SM100_TMA_2SM_LOAD_IM2COLES1H_vEEEENS_8epilogue10collective18CollectiveEpilogueINS1M_23Sm100TmaWarpSpecializedILi4ELi2ELi16ELb1ELb0EEEJNSB_IJSI_SJ_SL_EEENSB_IJNSW_ISI_SE_EENSW_INSC_ILi16EEESE_EEEEESN_NSB_IJlNSB_IJSE_lllEEESY_EEESN_S1X_NS1M_6fusion15FusionCallbacksIS1Q_NS1Y_17LinearCombinationISN_fSN_fLNS_15FloatRoundStyleE2EEES1R_S1V_JEEENSA_5SM1004TMEM4LOAD26SM100_TMEM_LOAD_32dp32b16xENSA_13SM90_TMA_LOADENS17_INS18_ILi2ELi4ELi3EEES1B_NSW_INSB_IJNSC_ILi8EEES1T_EEENSB_IJS1T_SE_EEEEEEENSA_39AutoVectorizingCopyWithAssumedAlignmentILi128EEENSA_14SM90_TMA_STOREES2E_S2G_S2G_EEEvvEEEEvNT_6ParamsE)
        /*0038*/ 	.word	0x00000008


	//----- nvinfo : EIATTR_MIN_STACK_SIZE
	.align		4
.L_27:
        /*003c*/ 	.byte	0x04, 0x12
        /*003e*/ 	.short	(.L_29 - .L_28)
	.align		4
.L_28:
        /*0040*/ 	.word	index@(_ZN7cutlass13device_kernelINS_4conv6kernel13ConvUniversalINS1_16ConvProblemShapeILNS1_8OperatorE2ELi3EEENS1_10collective14CollectiveConvINS1_47MainloopSm100TmaUmmaWarpSpecializedImplicitGemmILS5_2ELi4ELi3ELi1ELi2EN4cute5tupleIJNSA_1CILi2EEENSC_ILi1EEESE_EEEEENSB_IJNSC_ILi256EEENSB_IJNSC_ILi128EEEEEENSB_IJNSC_ILi64EEEEEEEEENS_10tfloat32_tESN_NSA_8TiledMMAINSA_8MMA_AtomIJNSA_23SM100_MMA_TF32_2x1SM_SSISN_SN_fLi256ELi128ELNSA_4UMMA5MajorE1ELSS_1ELNSR_7ScaleInE0ELST_0EEEEEENSA_6LayoutINSB_IJSE_SE_SE_EEENSB_IJNSC_ILi0EEESY_SY_EEEEENSB_IJNSA_10UnderscoreES11_S11_EEEEENS7_6detail27Sm100ImplicitGemmTileTraitsINSA_18SM100_TMA_2SM_LOADENSA_14ComposedLayoutINSA_7SwizzleILi2ELi5ELi2EEENSA_18smem_ptr_flag_bitsILi32EEENSW_INSB_IJNSC_ILi32EEENSC_ILi4EEEEEENSB_IJSE_S1C_EEEEEEEvEENS15_INSA_25SM100_TMA_2SM_LOAD_IM2COLES1H_vEEEENS_8epilogue10collective18CollectiveEpilogueINS1M_23Sm100TmaWarpSpecializedILi4ELi2ELi16ELb1ELb0EEEJNSB_IJSI_SJ_SL_EEENSB_IJNSW_ISI_SE_EENSW_INSC_ILi16EEESE_EEEEESN_NSB_IJlNSB_IJSE_lllEEESY_EEESN_S1X_NS1M_6fusion15FusionCallbacksIS1Q_NS1Y_17LinearCombinationISN_fSN_fLNS_15FloatRoundStyleE2EEES1R_S1V_JEEENSA_5SM1004TMEM4LOAD26SM100_TMEM_LOAD_32dp32b16xENSA_13SM90_TMA_LOADENS17_INS18_ILi2ELi4ELi3EEES1B_NSW_INSB_IJNSC_ILi8EEES1T_EEENSB_IJS1T_SE_EEEEEEENSA_39AutoVectorizingCopyWithAssumedAlignmentILi128EEENSA_14SM90_TMA_STOREES2E_S2G_S2G_EEEvvEEEEvNT_6ParamsE)
        /*0044*/ 	.word	0x00000008
.L_29:


//--------------------- .nv.compat                --------------------------
	.section	.nv.compat,"",@"SHT_CUDA_COMPAT_INFO"
	.align	4
        /*0000*/ 	.byte	0x02, 0x09, 0x01, 0x00, 0x02, 0x02, 0x02, 0x00, 0x02, 0x05, 0x05, 0x00, 0x03, 0x07, 0x01, 0x01
        /*0010*/ 	.byte	0x02, 0x03, 0x01, 0x00, 0x02, 0x06, 0x01, 0x00, 0x04, 0x0b, 0x08, 0x00, 0x09, 0x00, 0x00, 0x00
        /*0020*/ 	.byte	0x00, 0x00, 0x00, 0x00


//--------------------- .nv.info._ZN7cutlass13device_kernelINS_4conv6kernel13ConvUniversalINS1_16ConvProblemShapeILNS1_8OperatorE2ELi3EEENS1_10collective14CollectiveConvINS1_47MainloopSm100TmaUmmaWarpSpecializedImplicitGemmILS5_2ELi4ELi3ELi1ELi2EN4cute5tupleIJNSA_1CILi2EEENSC_ILi1EEESE_EEEEENSB_IJNSC_ILi256EEENSB_IJNSC_ILi128EEEEEENSB_IJNSC_ILi64EEEEEEEEENS_10tfloat32_tESN_NSA_8TiledMMAINSA_8MMA_AtomIJNSA_23SM100_MMA_TF32_2x1SM_SSISN_SN_fLi256ELi128ELNSA_4UMMA5MajorE1ELSS_1ELNSR_7ScaleInE0ELST_0EEEEEENSA_6LayoutINSB_IJSE_SE_SE_EEENSB_IJNSC_ILi0EEESY_SY_EEEEENSB_IJNSA_10UnderscoreES11_S11_EEEEENS7_6detail27Sm100ImplicitGemmTileTraitsINSA_18SM100_TMA_2SM_LOADENSA_14ComposedLayoutINSA_7SwizzleILi2ELi5ELi2EEENSA_18smem_ptr_flag_bitsILi32EEENSW_INSB_IJNSC_ILi32EEENSC_ILi4EEEEEENSB_IJSE_S1C_EEEEEEEvEENS15_INSA_25SM100_TMA_2SM_LOAD_IM2COLES1H_vEEEENS_8epilogue10collective18CollectiveEpilogueINS1M_23Sm100TmaWarpSpecializedILi4ELi2ELi16ELb1ELb0EEEJNSB_IJSI_SJ_SL_EEENSB_IJNSW_ISI_SE_EENSW_INSC_ILi16EEESE_EEEEESN_NSB_IJlNSB_IJSE_lllEEESY_EEESN_S1X_NS1M_6fusion15FusionCallbacksIS1Q_NS1Y_17LinearCombinationISN_fSN_fLNS_15FloatRoundStyleE2EEES1R_S1V_JEEENSA_5SM1004TMEM4LOAD26SM100_TMEM_LOAD_32dp32b16xENSA_13SM90_TMA_LOADENS17_INS18_ILi2ELi4ELi3EEES1B_NSW_INSB_IJNSC_ILi8EEES1T_EEENSB_IJS1T_SE_EEEEEEENSA_39AutoVectorizingCopyWithAssumedAlignmentILi128EEENSA_14SM90_TMA_STOREES2E_S2G_S2G_EEEvvEEEEvNT_6ParamsE --------------------------
	.section	.nv.info._ZN7cutlass13device_kernelINS_4conv6kernel13ConvUniversalINS1_16ConvProblemShapeILNS1_8OperatorE2ELi3EEENS1_10collective14CollectiveConvINS1_47MainloopSm100TmaUmmaWarpSpecializedImplicitGemmILS5_2ELi4ELi3ELi1ELi2EN4cute5tupleIJNSA_1CILi2EEENSC_ILi1EEESE_EEEEENSB_IJNSC_ILi256EEENSB_IJNSC_ILi128EEEEEENSB_IJNSC_ILi64EEEEEEEEENS_10tfloat32_tESN_NSA_8TiledMMAINSA_8MMA_AtomIJNSA_23SM100_MMA_TF32_2x1SM_SSISN_SN_fLi256ELi128ELNSA_4UMMA5MajorE1ELSS_1ELNSR_7ScaleInE0ELST_0EEEEEENSA_6LayoutINSB_IJSE_SE_SE_EEENSB_IJNSC_ILi0EEESY_SY_EEEEENSB_IJNSA_10UnderscoreES11_S11_EEEEENS7_6detail27Sm100ImplicitGemmTileTraitsINSA_18SM100_TMA_2SM_LOADENSA_14ComposedLayoutINSA_7SwizzleILi2ELi5ELi2EEENSA_18smem_ptr_flag_bitsILi32EEENSW_INSB_IJNSC_ILi32EEENSC_ILi4EEEEEENSB_IJSE_S1C_EEEEEEEvEENS15_INSA_25SM100_TMA_2SM_LOAD_IM2COLES1H_vEEEENS_8epilogue10collective18CollectiveEpilogueINS1M_23Sm100TmaWarpSpecializedILi4ELi2ELi16ELb1ELb0EEEJNSB_IJSI_SJ_SL_EEENSB_IJNSW_ISI_SE_EENSW_INSC_ILi16EEESE_EEEEESN_NSB_IJlNSB_IJSE_lllEEESY_EEESN_S1X_NS1M_6fusion15FusionCallbacksIS1Q_NS1Y_17LinearCombinationISN_fSN_fLNS_15FloatRoundStyleE2EEES1R_S1V_JEEENSA_5SM1004TMEM4LOAD26SM100_TMEM_LOAD_32dp32b16xENSA_13SM90_TMA_LOADENS17_INS18_ILi2ELi4ELi3EEES1B_NSW_INSB_IJNSC_ILi8EEES1T_EEENSB_IJS1T_SE_EEEEEEENSA_39AutoVectorizingCopyWithAssumedAlignmentILi128EEENSA_14SM90_TMA_STOREES2E_S2G_S2G_EEEvvEEEEvNT_6ParamsE,"",@"SHT_CUDA_INFO"
	.sectionflags	@""
	.align	4


	//----- nvinfo : EIATTR_CUDA_API_VERSION
	.align		4
        /*0000*/ 	.byte	0x04, 0x37
        /*0002*/ 	.short	(.L_31 - .L_30)
.L_30:
        /*0004*/ 	.word	0x00000082


	//----- nvinfo : EIATTR_KPARAM_INFO
	.align		4
.L_31:
        /*0008*/ 	.byte	0x04, 0x17
        /*000a*/ 	.short	(.L_33 - .L_32)
.L_32:
        /*000c*/ 	.word	0x00000000
        /*0010*/ 	.short	0x0000
        /*0012*/ 	.short	0x0000
        /*0014*/ 	.byte	0x00, 0xf0, 0x01, 0x24


	//----- nvinfo : EIATTR_AT_ENTRY_FRAGMENTS
	.align		4
.L_33:
        /*0018*/ 	.byte	0x04, 0x4f
        /*001a*/ 	.short	(.L_35 - .L_34)


	//   ....[0]....
.L_34:
        /*001c*/ 	.word	0x00000007


	//----- nvinfo : EIATTR_RESERVED_SMEM_USED
	.align		4
.L_35:
        /*0020*/ 	.byte	0x01, 0x41
	.zero		2


	//----- nvinfo : EIATTR_SPARSE_MMA_MASK
	.align		4
        /*0024*/ 	.byte	0x03, 0x50
        /*0026*/ 	.short	0x0000


	//----- nvinfo : EIATTR_TCGEN05_2CTA_USED
	.align		4
        /*0028*/ 	.byte	0x01, 0x52
	.zero		2


	//----- nvinfo : EIATTR_MAXREG_COUNT
	.align		4
        /*002c*/ 	.byte	0x03, 0x1b
        /*002e*/ 	.short	0x00ff


	//----- nvinfo : EIATTR_NUM_BARRIERS
	.align		4
        /*0030*/ 	.byte	0x02, 0x4c
        /*0032*/ 	.byte	0x07
	.zero		1


	//----- nvinfo : EIATTR_EXTERNS
	.align		4
        /*0034*/ 	.byte	0x04, 0x0f
        /*0036*/ 	.short	(.L_37 - .L_36)


	//   ....[0]....
	.align		4
.L_36:
        /*0038*/ 	.word	index@(__assertfail)


	//----- nvinfo : EIATTR_MERCURY_ISA_VERSION
	.align		4
.L_37:
        /*003c*/ 	.byte	0x03, 0x5f
        /*003e*/ 	.short	0x0101


	//----- nvinfo : EIATTR_INT_WARP_WIDE_INSTR_OFFSETS
	.align		4
        /*0040*/ 	.byte	0x04, 0x31
        /*0042*/ 	.short	(.L_39 - .L_38)


	//   ....[0]....
.L_38:
        /*0044*/ 	.word	0x00000c50


	//   ....[1]....
        /*0048*/ 	.word	0x00000d00


	//   ....[2]....
        /*004c*/ 	.word	0x00004e10


	//   ....[3]....
        /*0050*/ 	.word	0x00004e30


	//   ....[4]....
        /*0054*/ 	.word	0x00004e60


	//   ....[5]....
        /*0058*/ 	.word	0x000060b0


	//   ....[6]....
        /*005c*/ 	.word	0x00006110


	//   ....[7]....
        /*0060*/ 	.word	0x00006210


	//   ....[8]....
        /*0064*/ 	.word	0x00006290


	//   ....[9]....
        /*0068*/ 	.word	0x000063a0


	//   ....[10]....
        /*006c*/ 	.word	0x00006420


	//   ....[11]....
        /*0070*/ 	.word	0x00006530


	//   ....[12]....
        /*0074*/ 	.word	0x000065c0


	//   ....[13]....
        /*0078*/ 	.word	0x000066d0


	//   ....[14]....
        /*007c*/ 	.word	0x00006750


	//   ....[15]....
        /*0080*/ 	.word	0x00006830


	//   ....[16]....
        /*0084*/ 	.word	0x000068b0


	//   ....[17]....
        /*0088*/ 	.word	0x00006990


	//   ....[18]....
        /*008c*/ 	.word	0x00006a20


	//   ....[19]....
        /*0090*/ 	.word	0x00006b10


	//   ....[20]....
        /*0094*/ 	.word	0x00006ba0


	//----- nvinfo : EIATTR_COOP_GROUP_MASK_REGIDS
	.align		4
.L_39:
        /*0098*/ 	.byte	0x04, 0x29
        /*009a*/ 	.short	(.L_41 - .L_40)


	//   ....[0]....
.L_40:
        /*009c*/ 	.word	0xffffffff


	//   ....[1]....
        /*00a0*/ 	.word	0xffffffff


	//   ....[2]....
        /*00a4*/ 	.word	0xffffffff


	//   ....[3]....
        /*00a8*/ 	.word	0xffffffff


	//   ....[4]....
        /*00ac*/ 	.word	0xffffffff


	//   ....[5]....
        /*00b0*/ 	.word	0xffffffff


	//   ....[6]....
        /*00b4*/ 	.word	0xffffffff


	//   ....[7]....
        /*00b8*/ 	.word	0xffffffff


	//   ....[8]....
        /*00bc*/ 	.word	0xffffffff


	//   ....[9]....
        /*00c0*/ 	.word	0xffffffff


	//   ....[10]....
        /*00c4*/ 	.word	0xffffffff


	//   ....[11]....
        /*00c8*/ 	.word	0xffffffff


	//   ....[12]....
        /*00cc*/ 	.word	0xffffffff


	//----- nvinfo : EIATTR_COOP_GROUP_INSTR_OFFSETS
	.align		4
.L_41:
        /*00d0*/ 	.byte	0x04, 0x28
        /*00d2*/ 	.short	(.L_43 - .L_42)


	//   ....[0]....
.L_42:
        /*00d4*/ 	.word	0x000000d0


	//   ....[1]....
        /*00d8*/ 	.word	0x00000540


	//   ....[2]....
        /*00dc*/ 	.word	0x000006e0


	//   ....[3]....
        /*00e0*/ 	.word	0x00000880


	//   ....[4]....
        /*00e4*/ 	.word	0x00000980


	//   ....[5]....
        /*00e8*/ 	.word	0x00000ad0


	//   ....[6]....
        /*00ec*/ 	.word	0x00000d70


	//   ....[7]....
        /*00f0*/ 	.word	0x00002ea0


	//   ....[8]....
        /*00f4*/ 	.word	0x00003ae0


	//   ....[9]....
        /*00f8*/ 	.word	0x00003fb0


	//   ....[10]....
        /*00fc*/ 	.word	0x00003fe0


	//   ....[11]....
        /*0100*/ 	.word	0x00004d30


	//   ....[12]....
        /*0104*/ 	.word	0x00004f30


	//----- nvinfo : EIATTR_VRC_CTA_INIT_COUNT
	.align		4
.L_43:
        /*0108*/ 	.byte	0x02, 0x4a
        /*010a*/ 	.byte	0x80
	.zero		1


	//----- nvinfo : EIATTR_SYSCALL_OFFSETS
	.align		4
        /*010c*/ 	.byte	0x04, 0x46
        /*010e*/ 	.short	(.L_45 - .L_44)


	//   ....[0]....
.L_44:
        /*0110*/ 	.word	0x00007e60


	//   ....[1]....
        /*0114*/ 	.word	0x00007f50


	//   ....[2]....
        /*0118*/ 	.word	0x00008750


	//   ....[3]....
        /*011c*/ 	.word	0x000090d0


	//   ....[4]....
        /*0120*/ 	.word	0x00009a00


	//   ....[5]....
        /*0124*/ 	.word	0x0000a370


	//   ....[6]....
        /*0128*/ 	.word	0x0000ace0


	//   ....[7]....
        /*012c*/ 	.word	0x0000b680


	//   ....[8]....
        /*0130*/ 	.word	0x0000bff0


	//   ....[9]....
        /*0134*/ 	.word	0x0000c910


	//----- nvinfo : EIATTR_MBARRIER_INSTR_OFFSETS
	.align		4
.L_45:
        /*0138*/ 	.byte	0x04, 0x39
        /*013a*/ 	.short	(.L_47 - .L_46)


	//   ....[0]....
.L_46:
        /*013c*/ 	.word	0x00000650
        /*0140*/ 	.word	0x000000ff
        /*0144*/ 	.word	0x00000000
        /*0148*/ 	.short	0x0100
        /*014a*/ 	.byte	0x04
	.zero		1


	//   ....[1]....
        /*014c*/ 	.word	0x00000660
        /*0150*/ 	.word	0x000000ff
        /*0154*/ 	.word	0x00000020
        /*0158*/ 	.short	0x0100
        /*015a*/ 	.byte	0x04
	.zero		1


	//   ....[2]....
        /*015c*/ 	.word	0x00000670
        /*0160*/ 	.word	0x000000ff
        /*0164*/ 	.word	0x00000008
        /*0168*/ 	.short	0x0100
        /*016a*/ 	.byte	0x04
	.zero		1


	//   ....[3]....
        /*016c*/ 	.word	0x00000680
        /*0170*/ 	.word	0x000000ff
        /*0174*/ 	.word	0x00000028
        /*0178*/ 	.short	0x0100
        /*017a*/ 	.byte	0x04
	.zero		1


	//   ....[4]....
        /*017c*/ 	.word	0x00000690
        /*0180*/ 	.word	0x000000ff
        /*0184*/ 	.word	0x00000010
        /*0188*/ 	.short	0x0100
        /*018a*/ 	.byte	0x04
	.zero		1


	//   ....[5]....
        /*018c*/ 	.word	0x000006a0
        /*0190*/ 	.word	0x000000ff
        /*0194*/ 	.word	0x00000030
        /*0198*/ 	.short	0x0100
        /*019a*/ 	.byte	0x04
	.zero		1


	//   ....[6]....
        /*019c*/ 	.word	0x000006b0
        /*01a0*/ 	.word	0x000000ff
        /*01a4*/ 	.word	0x00000018
        /*01a8*/ 	.short	0x0100
        /*01aa*/ 	.byte	0x04
	.zero		1


	//   ....[7]....
        /*01ac*/ 	.word	0x000006c0
        /*01b0*/ 	.word	0x000000ff
        /*01b4*/ 	.word	0x00000038
        /*01b8*/ 	.short	0x0100
        /*01ba*/ 	.byte	0x04
	.zero		1


	//   ....[8]....
        /*01bc*/ 	.word	0x000007f0
        /*01c0*/ 	.word	0x000000ff
        /*01c4*/ 	.word	0x00000040
        /*01c8*/ 	.short	0x0100
        /*01ca*/ 	.byte	0x04
	.zero		1


	//   ....[9]....
        /*01cc*/ 	.word	0x00000800
        /*01d0*/ 	.word	0x000000ff
        /*01d4*/ 	.word	0x00000060
        /*01d8*/ 	.short	0x0100
        /*01da*/ 	.byte	0x04
	.zero		1


	//   ....[10]....
        /*01dc*/ 	.word	0x00000810
        /*01e0*/ 	.word	0x000000ff
        /*01e4*/ 	.word	0x00000048
        /*01e8*/ 	.short	0x0100
        /*01ea*/ 	.byte	0x04
	.zero		1


	//   ....[11]....
        /*01ec*/ 	.word	0x00000820
        /*01f0*/ 	.word	0x000000ff
        /*01f4*/ 	.word	0x00000068
        /*01f8*/ 	.short	0x0100
        /*01fa*/ 	.byte	0x04
	.zero		1


	//   ....[12]....
        /*01fc*/ 	.word	0x00000830
        /*0200*/ 	.word	0x000000ff
        /*0204*/ 	.word	0x00000050
        /*0208*/ 	.short	0x0100
        /*020a*/ 	.byte	0x04
	.zero		1


	//   ....[13]....
        /*020c*/ 	.word	0x00000840
        /*0210*/ 	.word	0x000000ff
        /*0214*/ 	.word	0x00000070
        /*0218*/ 	.short	0x0100
        /*021a*/ 	.byte	0x04
	.zero		1


	//   ....[14]....
        /*021c*/ 	.word	0x00000850
        /*0220*/ 	.word	0x000000ff
        /*0224*/ 	.word	0x00000058
        /*0228*/ 	.short	0x0100
        /*022a*/ 	.byte	0x04
	.zero		1


	//   ....[15]....
        /*022c*/ 	.word	0x00000860
        /*0230*/ 	.word	0x000000ff
        /*0234*/ 	.word	0x00000078
        /*0238*/ 	.short	0x0100
        /*023a*/ 	.byte	0x04
	.zero		1


	//   ....[16]....
        /*023c*/ 	.word	0x00000950
        /*0240*/ 	.word	0x000000ff
        /*0244*/ 	.word	0x00000080
        /*0248*/ 	.short	0x0100
        /*024a*/ 	.byte	0x04
	.zero		1


	//   ....[17]....
        /*024c*/ 	.word	0x00000960
        /*0250*/ 	.word	0x000000ff
        /*0254*/ 	.word	0x00000088
        /*0258*/ 	.short	0x0100
        /*025a*/ 	.byte	0x04
	.zero		1


	//   ....[18]....
        /*025c*/ 	.word	0x00000aa0
        /*0260*/ 	.word	0x000000ff
        /*0264*/ 	.word	0x00000090
        /*0268*/ 	.short	0x0100
        /*026a*/ 	.byte	0x06
	.zero		1


	//   ....[19]....
        /*026c*/ 	.word	0x00000ab0
        /*0270*/ 	.word	0x000000ff
        /*0274*/ 	.word	0x00000098
        /*0278*/ 	.short	0x0100
        /*027a*/ 	.byte	0x06
	.zero		1


	//   ....[20]....
        /*027c*/ 	.word	0x00000bf0
        /*0280*/ 	.word	0x000000ff
        /*0284*/ 	.word	0x000000a0
        /*0288*/ 	.short	0x0100
        /*028a*/ 	.byte	0x04
	.zero		1


	//   ....[21]....
        /*028c*/ 	.word	0x00000c00
        /*0290*/ 	.word	0x000000ff
        /*0294*/ 	.word	0x000000b0
        /*0298*/ 	.short	0x0100
        /*029a*/ 	.byte	0x04
	.zero		1


	//   ....[22]....
        /*029c*/ 	.word	0x00000c10
        /*02a0*/ 	.word	0x000000ff
        /*02a4*/ 	.word	0x000000a8
        /*02a8*/ 	.short	0x0100
        /*02aa*/ 	.byte	0x04
	.zero		1


	//   ....[23]....
        /*02ac*/ 	.word	0x00000c20
        /*02b0*/ 	.word	0x000000ff
        /*02b4*/ 	.word	0x000000b8
        /*02b8*/ 	.short	0x0100
        /*02ba*/ 	.byte	0x04
	.zero		1


	//   ....[24]....
        /*02bc*/ 	.word	0x00000d20
        /*02c0*/ 	.word	0x000000ff
        /*02c4*/ 	.word	0x000000c0
        /*02c8*/ 	.short	0x0100
        /*02ca*/ 	.byte	0x06
	.zero		1


	//   ....[25]....
        /*02cc*/ 	.word	0x00001d80
        /*02d0*/ 	.word	0x000000ff
        /*02d4*/ 	.word	0x00000020
        /*02d8*/ 	.short	0x010a
        /*02da*/ 	.byte	0x07
	.zero		1


	//   ....[26]....
        /*02dc*/ 	.word	0x00002170
        /*02e0*/ 	.word	0x000000ff
        /*02e4*/ 	.word	0x00000020
        /*02e8*/ 	.short	0x010a
        /*02ea*/ 	.byte	0x0c
	.zero		1


	//   ....[27]....
        /*02ec*/ 	.word	0x00002320
        /*02f0*/ 	.word	0x000000ff
        /*02f4*/ 	.word	0x00000020
        /*02f8*/ 	.short	0x010a
        /*02fa*/ 	.byte	0x0b
	.zero		1


	//   ....[28]....
        /*02fc*/ 	.word	0x000026f0
        /*0300*/ 	.word	0x000000ff
        /*0304*/ 	.word	0x00000088
        /*0308*/ 	.short	0x0101
        /*030a*/ 	.byte	0x26
	.zero		1


	//   ....[29]....
        /*030c*/ 	.word	0x00002720
        /*0310*/ 	.word	0x000000ff
        /*0314*/ 	.word	0x00000020
        /*0318*/ 	.short	0x010a
        /*031a*/ 	.byte	0x04
	.zero		1


	//   ....[30]....
        /*031c*/ 	.word	0x00002930
        /*0320*/ 	.word	0x000000ff
        /*0324*/ 	.word	0x00000020
        /*0328*/ 	.short	0x010a
        /*032a*/ 	.byte	0x08
	.zero		1


	//   ....[31]....
        /*032c*/ 	.word	0x00002ae0
        /*0330*/ 	.word	0x000000ff
        /*0334*/ 	.word	0x00000020
        /*0338*/ 	.short	0x010a
        /*033a*/ 	.byte	0x09
	.zero		1


	//   ....[32]....
        /*033c*/ 	.word	0x00002eb0
        /*0340*/ 	.word	0x000000ff
        /*0344*/ 	.word	0x00000090
        /*0348*/ 	.short	0x010a
        /*034a*/ 	.byte	0x26
	.zero		1


	//   ....[33]....
        /*034c*/ 	.word	0x00002f70
        /*0350*/ 	.word	0x000000ff
        /*0354*/ 	.word	0x00000000
        /*0358*/ 	.short	0x0101
        /*035a*/ 	.byte	0x04
	.zero		1


	//   ....[34]....
        /*035c*/ 	.word	0x00003560
        /*0360*/ 	.word	0x000000ff
        /*0364*/ 	.word	0x00000000
        /*0368*/ 	.short	0x010a
        /*036a*/ 	.byte	0x04
	.zero		1


	//   ....[35]....
        /*036c*/ 	.word	0x00003600
        /*0370*/ 	.word	0x000000ff
        /*0374*/ 	.word	0x00000000
        /*0378*/ 	.short	0x010a
        /*037a*/ 	.byte	0x05
	.zero		1


	//   ....[36]....
        /*037c*/ 	.word	0x000036a0
        /*0380*/ 	.word	0x000000ff
        /*0384*/ 	.word	0x00000000
        /*0388*/ 	.short	0x010a
        /*038a*/ 	.byte	0x05
	.zero		1


	//   ....[37]....
        /*038c*/ 	.word	0x00003750
        /*0390*/ 	.word	0x00000000
        /*0394*/ 	.word	0x00000000
        /*0398*/ 	.short	0x010a
        /*039a*/ 	.byte	0xff
	.zero		1


	//   ....[38]....
        /*039c*/ 	.word	0x000038a0
        /*03a0*/ 	.word	0x000000ff
        /*03a4*/ 	.word	0x00000098
        /*03a8*/ 	.short	0x010a
        /*03aa*/ 	.byte	0x04
	.zero		1


	//   ....[39]....
        /*03ac*/ 	.word	0x00003940
        /*03b0*/ 	.word	0x000000ff
        /*03b4*/ 	.word	0x00000090
        /*03b8*/ 	.short	0x010a
        /*03ba*/ 	.byte	0x04
	.zero		1


	//   ....[40]....
        /*03bc*/ 	.word	0x000039e0
        /*03c0*/ 	.word	0x000000ff
        /*03c4*/ 	.word	0x00000000
        /*03c8*/ 	.short	0x0101
        /*03ca*/ 	.byte	0x05
	.zero		1


	//   ....[41]....
        /*03cc*/ 	.word	0x00003a20
        /*03d0*/ 	.word	0x000000ff
        /*03d4*/ 	.word	0x00000098
        /*03d8*/ 	.short	0x0106
        /*03da*/ 	.byte	0x04
	.zero		1


	//   ....[42]....
        /*03dc*/ 	.word	0x00003a60
        /*03e0*/ 	.word	0x00000000
        /*03e4*/ 	.word	0x00000098
        /*03e8*/ 	.short	0x010a
        /*03ea*/ 	.byte	0xff
	.zero		1


	//   ....[43]....
        /*03ec*/ 	.word	0x00003cb0
        /*03f0*/ 	.word	0x000000ff
        /*03f4*/ 	.word	0x00000008
        /*03f8*/ 	.short	0x010a
        /*03fa*/ 	.byte	0x05
	.zero		1


	//   ....[44]....
        /*03fc*/ 	.word	0x00003cd0
        /*0400*/ 	.word	0x000000ff
        /*0404*/ 	.word	0x00000008
        /*0408*/ 	.short	0x010a
        /*040a*/ 	.byte	0x05
	.zero		1


	//   ....[45]....
        /*040c*/ 	.word	0x00003e60
        /*0410*/ 	.word	0x000000ff
        /*0414*/ 	.word	0x00000008
        /*0418*/ 	.short	0x010a
        /*041a*/ 	.byte	0x05
	.zero		1


	//   ....[46]....
        /*041c*/ 	.word	0x00003e80
        /*0420*/ 	.word	0x000000ff
        /*0424*/ 	.word	0x00000008
        /*0428*/ 	.short	0x010a
        /*042a*/ 	.byte	0x05
	.zero		1


	//   ....[47]....
        /*042c*/ 	.word	0x00003f40
        /*0430*/ 	.word	0x000000ff
        /*0434*/ 	.word	0x00000000
        /*0438*/ 	.short	0x0101
        /*043a*/ 	.byte	0x04
	.zero		1


	//   ....[48]....
        /*043c*/ 	.word	0x00004330
        /*0440*/ 	.word	0x000000ff
        /*0444*/ 	.word	0x00000090
        /*0448*/ 	.short	0x010a
        /*044a*/ 	.byte	0x17
	.zero		1


	//   ....[49]....
        /*044c*/ 	.word	0x000043d0
        /*0450*/ 	.word	0x000000ff
        /*0454*/ 	.word	0x00000000
        /*0458*/ 	.short	0x0101
        /*045a*/ 	.byte	0x2e
	.zero		1


	//   ....[50]....
        /*045c*/ 	.word	0x00004410
        /*0460*/ 	.word	0x000000ff
        /*0464*/ 	.word	0x000000b0
        /*0468*/ 	.short	0x010a
        /*046a*/ 	.byte	0x1c
	.zero		1


	//   ....[51]....
        /*046c*/ 	.word	0x000044e0
        /*0470*/ 	.word	0x000000ff
        /*0474*/ 	.word	0x00000000
        /*0478*/ 	.short	0x010a
        /*047a*/ 	.byte	0x04
	.zero		1


	//   ....[52]....
        /*047c*/ 	.word	0x00004550
        /*0480*/ 	.word	0x000000ff
        /*0484*/ 	.word	0x00000000
        /*0488*/ 	.short	0x010a
        /*048a*/ 	.byte	0x13
	.zero		1


	//   ....[53]....
        /*048c*/ 	.word	0x000046a0
        /*0490*/ 	.word	0x000000ff
        /*0494*/ 	.word	0x00000000
        /*0498*/ 	.short	0x010a
        /*049a*/ 	.byte	0x05
	.zero		1


	//   ....[54]....
        /*049c*/ 	.word	0x00004b20
        /*04a0*/ 	.word	0x000000ff
        /*04a4*/ 	.word	0x00000000
        /*04a8*/ 	.short	0x010a
        /*04aa*/ 	.byte	0x04
	.zero		1


	//   ....[55]....
        /*04ac*/ 	.word	0x00004bc0
        /*04b0*/ 	.word	0x00000000
        /*04b4*/ 	.word	0x00000000
        /*04b8*/ 	.short	0x010a
        /*04ba*/ 	.byte	0xff
	.zero		1


	//   ....[56]....
        /*04bc*/ 	.word	0x00004c00
        /*04c0*/ 	.word	0x00000000
        /*04c4*/ 	.word	0x00000000
        /*04c8*/ 	.short	0x010a
        /*04ca*/ 	.byte	0xff
	.zero		1


	//   ....[57]....
        /*04cc*/ 	.word	0x00004c70
        /*04d0*/ 	.word	0x000000ff
        /*04d4*/ 	.word	0x00000000
        /*04d8*/ 	.short	0x0101
        /*04da*/ 	.byte	0x04
	.zero		1


	//   ....[58]....
        /*04dc*/ 	.word	0x00004cb0
        /*04e0*/ 	.word	0x000000ff
        /*04e4*/ 	.word	0x000000c0
        /*04e8*/ 	.short	0x010a
        /*04ea*/ 	.byte	0x17
	.zero		1


	//   ....[59]....
        /*04ec*/ 	.word	0x00004d20
        /*04f0*/ 	.word	0x000000ff
        /*04f4*/ 	.word	0x00000000
        /*04f8*/ 	.short	0x0101
        /*04fa*/ 	.byte	0x04
	.zero		1


	//   ....[60]....
        /*04fc*/ 	.word	0x00005490
        /*0500*/ 	.word	0x000000ff
        /*0504*/ 	.word	0x00000090
        /*0508*/ 	.short	0x010a
        /*050a*/ 	.byte	0x2a
	.zero		1


	//   ....[61]....
        /*050c*/ 	.word	0x00005530
        /*0510*/ 	.word	0x000000ff
        /*0514*/ 	.word	0x00000000
        /*0518*/ 	.short	0x0101
        /*051a*/ 	.byte	0x41
	.zero		1


	//   ....[62]....
        /*051c*/ 	.word	0x00005a50
        /*0520*/ 	.word	0x000000ff
        /*0524*/ 	.word	0x00000088
        /*0528*/ 	.short	0x010a
        /*052a*/ 	.byte	0x2a
	.zero		1


	//   ....[63]....
        /*052c*/ 	.word	0x00006050
        /*0530*/ 	.word	0x000000ff
        /*0534*/ 	.word	0x00000060
        /*0538*/ 	.short	0x010a
        /*053a*/ 	.byte	0x2a
	.zero		1


	//   ....[64]....
        /*053c*/ 	.word	0x000061c0
        /*0540*/ 	.word	0x000000ff
        /*0544*/ 	.word	0x00000040
        /*0548*/ 	.short	0x010b
        /*054a*/ 	.byte	0x2a
	.zero		1


	//   ....[65]....
        /*054c*/ 	.word	0x000061d0
        /*0550*/ 	.word	0x000000ff
        /*0554*/ 	.word	0x00000000
        /*0558*/ 	.short	0x0101
        /*055a*/ 	.byte	0x32
	.zero		1


	//   ....[66]....
        /*055c*/ 	.word	0x000061e0
        /*0560*/ 	.word	0x000000ff
        /*0564*/ 	.word	0x00000068
        /*0568*/ 	.short	0x010a
        /*056a*/ 	.byte	0x2a
	.zero		1


	//   ....[67]....
        /*056c*/ 	.word	0x00006350
        /*0570*/ 	.word	0x000000ff
        /*0574*/ 	.word	0x00000048
        /*0578*/ 	.short	0x010b
        /*057a*/ 	.byte	0x2a
	.zero		1


	//   ....[68]....
        /*057c*/ 	.word	0x00006360
        /*0580*/ 	.word	0x000000ff
        /*0584*/ 	.word	0x00000000
        /*0588*/ 	.short	0x0101
        /*058a*/ 	.byte	0x31
	.zero		1


	//   ....[69]....
        /*058c*/ 	.word	0x00006370
        /*0590*/ 	.word	0x000000ff
        /*0594*/ 	.word	0x00000070
        /*0598*/ 	.short	0x010a
        /*059a*/ 	.byte	0x2a
	.zero		1


	//   ....[70]....
        /*059c*/ 	.word	0x000064e0
        /*05a0*/ 	.word	0x000000ff
        /*05a4*/ 	.word	0x00000050
        /*05a8*/ 	.short	0x010b
        /*05aa*/ 	.byte	0x2a
	.zero		1


	//   ....[71]....
        /*05ac*/ 	.word	0x000064f0
        /*05b0*/ 	.word	0x000000ff
        /*05b4*/ 	.word	0x00000000
        /*05b8*/ 	.short	0x0101
        /*05ba*/ 	.byte	0x30
	.zero		1


	//   ....[72]....
        /*05bc*/ 	.word	0x00006500
        /*05c0*/ 	.word	0x000000ff
        /*05c4*/ 	.word	0x00000078
        /*05c8*/ 	.short	0x010a
        /*05ca*/ 	.byte	0x2a
	.zero		1


	//   ....[73]....
        /*05cc*/ 	.word	0x00006680
        /*05d0*/ 	.word	0x000000ff
        /*05d4*/ 	.word	0x00000058
        /*05d8*/ 	.short	0x010b
        /*05da*/ 	.byte	0x2a
	.zero		1


	//   ....[74]....
        /*05dc*/ 	.word	0x00006690
        /*05e0*/ 	.word	0x000000ff
        /*05e4*/ 	.word	0x00000000
        /*05e8*/ 	.short	0x0101
        /*05ea*/ 	.byte	0x2f
	.zero		1


	//   ....[75]....
        /*05ec*/ 	.word	0x000066a0
        /*05f0*/ 	.word	0x000000ff
        /*05f4*/ 	.word	0x00000060
        /*05f8*/ 	.short	0x010a
        /*05fa*/ 	.byte	0x2a
	.zero		1


	//   ....[76]....
        /*05fc*/ 	.word	0x000067e0
        /*0600*/ 	.word	0x000000ff
        /*0604*/ 	.word	0x00000040
        /*0608*/ 	.short	0x010b
        /*060a*/ 	.byte	0x2a
	.zero		1


	//   ....[77]....
        /*060c*/ 	.word	0x000067f0
        /*0610*/ 	.word	0x000000ff
        /*0614*/ 	.word	0x00000000
        /*0618*/ 	.short	0x0101
        /*061a*/ 	.byte	0x32
	.zero		1


	//   ....[78]....
        /*061c*/ 	.word	0x00006800
        /*0620*/ 	.word	0x000000ff
        /*0624*/ 	.word	0x00000068
        /*0628*/ 	.short	0x010a
        /*062a*/ 	.byte	0x2a
	.zero		1


	//   ....[79]....
        /*062c*/ 	.word	0x00006940
        /*0630*/ 	.word	0x000000ff
        /*0634*/ 	.word	0x00000048
        /*0638*/ 	.short	0x010b
        /*063a*/ 	.byte	0x2a
	.zero		1


	//   ....[80]....
        /*063c*/ 	.word	0x00006950
        /*0640*/ 	.word	0x000000ff
        /*0644*/ 	.word	0x00000000
        /*0648*/ 	.short	0x0101
        /*064a*/ 	.byte	0x31
	.zero		1


	//   ....[81]....
        /*064c*/ 	.word	0x00006960
        /*0650*/ 	.word	0x000000ff
        /*0654*/ 	.word	0x00000070
        /*0658*/ 	.short	0x010a
        /*065a*/ 	.byte	0x2a
	.zero		1


	//   ....[82]....
        /*065c*/ 	.word	0x00006ac0
        /*0660*/ 	.word	0x000000ff
        /*0664*/ 	.word	0x00000050
        /*0668*/ 	.short	0x010b
        /*066a*/ 	.byte	0x2a
	.zero		1


	//   ....[83]....
        /*066c*/ 	.word	0x00006ad0
        /*0670*/ 	.word	0x000000ff
        /*0674*/ 	.word	0x00000000
        /*0678*/ 	.short	0x0101
        /*067a*/ 	.byte	0x30
	.zero		1


	//   ....[84]....
        /*067c*/ 	.word	0x00006ae0
        /*0680*/ 	.word	0x000000ff
        /*0684*/ 	.word	0x00000078
        /*0688*/ 	.short	0x010a
        /*068a*/ 	.byte	0x2a
	.zero		1


	//   ....[85]....
        /*068c*/ 	.word	0x00006c70
        /*0690*/ 	.word	0x000000ff
        /*0694*/ 	.word	0x00000058
        /*0698*/ 	.short	0x010b
        /*069a*/ 	.byte	0x2a
	.zero		1


	//   ....[86]....
        /*069c*/ 	.word	0x00006c80
        /*06a0*/ 	.word	0x000000ff
        /*06a4*/ 	.word	0x00000000
        /*06a8*/ 	.short	0x0101
        /*06aa*/ 	.byte	0x2f
	.zero		1


	//   ....[87]....
        /*06ac*/ 	.word	0x00006ca0
        /*06b0*/ 	.word	0x000000ff
        /*06b4*/ 	.word	0x00000060
        /*06b8*/ 	.short	0x010a
        /*06ba*/ 	.byte	0x2a
	.zero		1


	//   ....[88]....
        /*06bc*/ 	.word	0x00006cc0
        /*06c0*/ 	.word	0x000000ff
        /*06c4*/ 	.word	0x00000068
        /*06c8*/ 	.short	0x010a
        /*06ca*/ 	.byte	0x2a
	.zero		1


	//   ....[89]....
        /*06cc*/ 	.word	0x00006ce0
        /*06d0*/ 	.word	0x000000ff
        /*06d4*/ 	.word	0x00000070
        /*06d8*/ 	.short	0x010a
        /*06da*/ 	.byte	0x2a
	.zero		1


	//   ....[90]....
        /*06dc*/ 	.word	0x00006d30
        /*06e0*/ 	.word	0x00000002
        /*06e4*/ 	.word	0x00000078
        /*06e8*/ 	.short	0x010a
        /*06ea*/ 	.byte	0xff
	.zero		1


	//   ....[91]....
        /*06ec*/ 	.word	0x000070c0
        /*06f0*/ 	.word	0x000000ff
        /*06f4*/ 	.word	0x00000090
        /*06f8*/ 	.short	0x010a
        /*06fa*/ 	.byte	0x32
	.zero		1


	//   ....[92]....
        /*06fc*/ 	.word	0x00007230
        /*0700*/ 	.word	0x000000ff
        /*0704*/ 	.word	0x00000000
        /*0708*/ 	.short	0x0101
        /*070a*/ 	.byte	0x04
	.zero		1


	//   ....[93]....
        /*070c*/ 	.word	0x00008420
        /*0710*/ 	.word	0x000000ff
        /*0714*/ 	.word	0x00000040
        /*0718*/ 	.short	0x010a
        /*071a*/ 	.byte	0x32
	.zero		1


	//   ....[94]....
        /*071c*/ 	.word	0x00008450
        /*0720*/ 	.word	0x00000055
        /*0724*/ 	.word	0x000000a0
        /*0728*/ 	.short	0x010a
        /*072a*/ 	.byte	0xff
	.zero		1


	//   ....[95]....
        /*072c*/ 	.word	0x00008540
        /*0730*/ 	.word	0x000000ff
        /*0734*/ 	.word	0x00000040
        /*0738*/ 	.short	0x010a
        /*073a*/ 	.byte	0x32
	.zero		1


	//   ....[96]....
        /*073c*/ 	.word	0x00008630
        /*0740*/ 	.word	0x00000055
        /*0744*/ 	.word	0x000000a0
        /*0748*/ 	.short	0x010a
        /*074a*/ 	.byte	0xff
	.zero		1


	//   ....[97]....
        /*074c*/ 	.word	0x00008e00
        /*0750*/ 	.word	0x00000000
        /*0754*/ 	.word	0x00000000
        /*0758*/ 	.short	0x0101
        /*075a*/ 	.byte	0xff
	.zero		1


	//   ....[98]....
        /*075c*/ 	.word	0x00008e10
        /*0760*/ 	.word	0x00000003
        /*0764*/ 	.word	0x00000040
        /*0768*/ 	.short	0x010a
        /*076a*/ 	.byte	0xff
	.zero		1


	//   ....[99]....
        /*076c*/ 	.word	0x00008ef0
        /*0770*/ 	.word	0x00000003
        /*0774*/ 	.word	0x00000040
        /*0778*/ 	.short	0x010a
        /*077a*/ 	.byte	0xff
	.zero		1


	//   ....[100]....
        /*077c*/ 	.word	0x00009730
        /*0780*/ 	.word	0x0000005a
        /*0784*/ 	.word	0x00000000
        /*0788*/ 	.short	0x0101
        /*078a*/ 	.byte	0xff
	.zero		1


	//   ....[101]....
        /*078c*/ 	.word	0x00009750
        /*0790*/ 	.word	0x00000028
        /*0794*/ 	.word	0x00000040
        /*0798*/ 	.short	0x010a
        /*079a*/ 	.byte	0xff
	.zero		1


	//   ....[102]....
        /*079c*/ 	.word	0x00009820
        /*07a0*/ 	.word	0x00000028
        /*07a4*/ 	.word	0x00000040
        /*07a8*/ 	.short	0x010a
        /*07aa*/ 	.byte	0xff
	.zero		1


	//   ....[103]....
        /*07ac*/ 	.word	0x0000a050
        /*07b0*/ 	.word	0x0000005a
        /*07b4*/ 	.word	0x00000000
        /*07b8*/ 	.short	0x0101
        /*07ba*/ 	.byte	0xff
	.zero		1


	//   ....[104]....
        /*07bc*/ 	.word	0x0000a070
        /*07c0*/ 	.word	0x0000005b
        /*07c4*/ 	.word	0x00000040
        /*07c8*/ 	.short	0x010a
        /*07ca*/ 	.byte	0xff
	.zero		1


	//   ....[105]....
        /*07cc*/ 	.word	0x0000a150
        /*07d0*/ 	.word	0x0000005b
        /*07d4*/ 	.word	0x00000040
        /*07d8*/ 	.short	0x010a
        /*07da*/ 	.byte	0xff
	.zero		1


	//   ....[106]....
        /*07dc*/ 	.word	0x0000a9c0
        /*07e0*/ 	.word	0x0000005b
        /*07e4*/ 	.word	0x00000000
        /*07e8*/ 	.short	0x0101
        /*07ea*/ 	.byte	0xff
	.zero		1


	//   ....[107]....
        /*07ec*/ 	.word	0x0000a9e0
        /*07f0*/ 	.word	0x0000005c
        /*07f4*/ 	.word	0x00000040
        /*07f8*/ 	.short	0x010a
        /*07fa*/ 	.byte	0xff
	.zero		1


	//   ....[108]....
        /*07fc*/ 	.word	0x0000aab0
        /*0800*/ 	.word	0x0000005c
        /*0804*/ 	.word	0x00000040
        /*0808*/ 	.short	0x010a
        /*080a*/ 	.byte	0xff
	.zero		1


	//   ....[109]....
        /*080c*/ 	.word	0x0000b360
        /*0810*/ 	.word	0x0000005b
        /*0814*/ 	.word	0x00000000
        /*0818*/ 	.short	0x0101
        /*081a*/ 	.byte	0xff
	.zero		1


	//   ....[110]....
        /*081c*/ 	.word	0x0000b380
        /*0820*/ 	.word	0x0000005c
        /*0824*/ 	.word	0x00000040
        /*0828*/ 	.short	0x010a
        /*082a*/ 	.byte	0xff
	.zero		1


	//   ....[111]....
        /*082c*/ 	.word	0x0000b450
        /*0830*/ 	.word	0x0000005c
        /*0834*/ 	.word	0x00000040
        /*0838*/ 	.short	0x010a
        /*083a*/ 	.byte	0xff
	.zero		1


	//   ....[112]....
        /*083c*/ 	.word	0x0000bcd0
        /*0840*/ 	.word	0x0000005b
        /*0844*/ 	.word	0x00000000
        /*0848*/ 	.short	0x0101
        /*084a*/ 	.byte	0xff
	.zero		1


	//   ....[113]....
        /*084c*/ 	.word	0x0000bcf0
        /*0850*/ 	.word	0x0000005c
        /*0854*/ 	.word	0x00000040
        /*0858*/ 	.short	0x010a
        /*085a*/ 	.byte	0xff
	.zero		1


	//   ....[114]....
        /*085c*/ 	.word	0x0000bdc0
        /*0860*/ 	.word	0x0000005c
        /*0864*/ 	.word	0x00000040
        /*0868*/ 	.short	0x010a
        /*086a*/ 	.byte	0xff
	.zero		1


	//   ....[115]....
        /*086c*/ 	.word	0x0000c640
        /*0870*/ 	.word	0x0000005c
        /*0874*/ 	.word	0x00000000
        /*0878*/ 	.short	0x0101
        /*087a*/ 	.byte	0xff
	.zero		1


	//   ....[116]....
        /*087c*/ 	.word	0x0000c660
        /*0880*/ 	.word	0x0000005b
        /*0884*/ 	.word	0x00000040
        /*0888*/ 	.short	0x010a
        /*088a*/ 	.byte	0xff
	.zero		1


	//   ....[117]....
        /*088c*/ 	.word	0x0000c730
        /*0890*/ 	.word	0x0000005b
        /*0894*/ 	.word	0x00000040
        /*0898*/ 	.short	0x010a
        /*089a*/ 	.byte	0xff
	.zero		1


	//   ....[118]....
        /*089c*/ 	.word	0x0000ca40
        /*08a0*/ 	.word	0x00000055
        /*08a4*/ 	.word	0x00000000
        /*08a8*/ 	.short	0x0101
        /*08aa*/ 	.byte	0xff
	.zero		1


	//   ....[119]....
        /*08ac*/ 	.word	0x0000cfb0
        /*08b0*/ 	.word	0x00000002
        /*08b4*/ 	.word	0x00000000
        /*08b8*/ 	.short	0x0101
        /*08ba*/ 	.byte	0xff
	.zero		1


	//   ....[120]....
        /*08bc*/ 	.word	0x0000d240
        /*08c0*/ 	.word	0x000000ff
        /*08c4*/ 	.word	0x00000000
        /*08c8*/ 	.short	0x0101
        /*08ca*/ 	.byte	0x04
	.zero		1


	//   ....[121]....
        /*08cc*/ 	.word	0x0000d270
        /*08d0*/ 	.word	0x00000003
        /*08d4*/ 	.word	0x00000020
        /*08d8*/ 	.short	0x010a
        /*08da*/ 	.byte	0xff
	.zero		1


	//   ....[122]....
        /*08dc*/ 	.word	0x0000d2d0
        /*08e0*/ 	.word	0x00000003
        /*08e4*/ 	.word	0x00000020
        /*08e8*/ 	.short	0x010a
        /*08ea*/ 	.byte	0xff
	.zero		1


	//   ....[123]....
        /*08ec*/ 	.word	0x0000d330
        /*08f0*/ 	.word	0x00000003
        /*08f4*/ 	.word	0x00000090
        /*08f8*/ 	.short	0x010a
        /*08fa*/ 	.byte	0xff
	.zero		1


	//   ....[124]....
        /*08fc*/ 	.word	0x0000d390
        /*0900*/ 	.word	0x00000000
        /*0904*/ 	.word	0x00000000
        /*0908*/ 	.short	0x010a
        /*090a*/ 	.byte	0xff
	.zero		1


	//   ....[125]....
        /*090c*/ 	.word	0x0000d3f0
        /*0910*/ 	.word	0x00000000
        /*0914*/ 	.word	0x00000000
        /*0918*/ 	.short	0x010a
        /*091a*/ 	.byte	0xff
	.zero		1


	//   ....[126]....
        /*091c*/ 	.word	0x0000d450
        /*0920*/ 	.word	0x00000000
        /*0924*/ 	.word	0x00000000
        /*0928*/ 	.short	0x010a
        /*092a*/ 	.byte	0xff
	.zero		1


	//   ....[127]....
        /*092c*/ 	.word	0x0000d4b0
        /*0930*/ 	.word	0x00000004
        /*0934*/ 	.word	0x00000098
        /*0938*/ 	.short	0x010a
        /*093a*/ 	.byte	0xff
	.zero		1


	//   ....[128]....
        /*093c*/ 	.word	0x0000d510
        /*0940*/ 	.word	0x00000004
        /*0944*/ 	.word	0x00000090
        /*0948*/ 	.short	0x010a
        /*094a*/ 	.byte	0xff
	.zero		1


	//   ....[129]....
        /*094c*/ 	.word	0x0000d570
        /*0950*/ 	.word	0x00000005
        /*0954*/ 	.word	0x00000008
        /*0958*/ 	.short	0x010a
        /*095a*/ 	.byte	0xff
	.zero		1


	//   ....[130]....
        /*095c*/ 	.word	0x0000d660
        /*0960*/ 	.word	0x00000003
        /*0964*/ 	.word	0x00000008
        /*0968*/ 	.short	0x010a
        /*096a*/ 	.byte	0xff
	.zero		1


	//   ....[131]....
        /*096c*/ 	.word	0x0000d6c0
        /*0970*/ 	.word	0x00000004
        /*0974*/ 	.word	0x00000090
        /*0978*/ 	.short	0x010a
        /*097a*/ 	.byte	0xff
	.zero		1


	//   ....[132]....
        /*097c*/ 	.word	0x0000d720
        /*0980*/ 	.word	0x00000004
        /*0984*/ 	.word	0x000000b0
        /*0988*/ 	.short	0x010a
        /*098a*/ 	.byte	0xff
	.zero		1


	//   ....[133]....
        /*098c*/ 	.word	0x0000d780
        /*0990*/ 	.word	0x00000004
        /*0994*/ 	.word	0x00000000
        /*0998*/ 	.short	0x010a
        /*099a*/ 	.byte	0xff
	.zero		1


	//   ....[134]....
        /*099c*/ 	.word	0x0000d7e0
        /*09a0*/ 	.word	0x00000000
        /*09a4*/ 	.word	0x00000000
        /*09a8*/ 	.short	0x010a
        /*09aa*/ 	.byte	0xff
	.zero		1


	//   ....[135]....
        /*09ac*/ 	.word	0x0000d840
        /*09b0*/ 	.word	0x00000000
        /*09b4*/ 	.word	0x000000c0
        /*09b8*/ 	.short	0x010a
        /*09ba*/ 	.byte	0xff
	.zero		1


	//   ....[136]....
        /*09bc*/ 	.word	0x0000d8a0
        /*09c0*/ 	.word	0x00000000
        /*09c4*/ 	.word	0x00000090
        /*09c8*/ 	.short	0x010a
        /*09ca*/ 	.byte	0xff
	.zero		1


	//   ....[137]....
        /*09cc*/ 	.word	0x0000d900
        /*09d0*/ 	.word	0x00000003
        /*09d4*/ 	.word	0x00000088
        /*09d8*/ 	.short	0x010a
        /*09da*/ 	.byte	0xff
	.zero		1


	//   ....[138]....
        /*09dc*/ 	.word	0x0000d960
        /*09e0*/ 	.word	0x00000003
        /*09e4*/ 	.word	0x00000060
        /*09e8*/ 	.short	0x010a
        /*09ea*/ 	.byte	0xff
	.zero		1


	//   ....[139]....
        /*09ec*/ 	.word	0x0000d9c0
        /*09f0*/ 	.word	0x00000003
        /*09f4*/ 	.word	0x00000068
        /*09f8*/ 	.short	0x010a
        /*09fa*/ 	.byte	0xff
	.zero		1


	//   ....[140]....
        /*09fc*/ 	.word	0x0000da20
        /*0a00*/ 	.word	0x00000003
        /*0a04*/ 	.word	0x00000070
        /*0a08*/ 	.short	0x010a
        /*0a0a*/ 	.byte	0xff
	.zero		1


	//   ....[141]....
        /*0a0c*/ 	.word	0x0000da80
        /*0a10*/ 	.word	0x00000003
        /*0a14*/ 	.word	0x00000078
        /*0a18*/ 	.short	0x010a
        /*0a1a*/ 	.byte	0xff
	.zero		1


	//   ....[142]....
        /*0a1c*/ 	.word	0x0000dae0
        /*0a20*/ 	.word	0x00000000
        /*0a24*/ 	.word	0x00000060
        /*0a28*/ 	.short	0x010a
        /*0a2a*/ 	.byte	0xff
	.zero		1


	//   ....[143]....
        /*0a2c*/ 	.word	0x0000db40
        /*0a30*/ 	.word	0x00000000
        /*0a34*/ 	.word	0x00000068
        /*0a38*/ 	.short	0x010a
        /*0a3a*/ 	.byte	0xff
	.zero		1


	//   ....[144]....
        /*0a3c*/ 	.word	0x0000dba0
        /*0a40*/ 	.word	0x00000000
        /*0a44*/ 	.word	0x00000070
        /*0a48*/ 	.short	0x010a
        /*0a4a*/ 	.byte	0xff
	.zero		1


	//   ....[145]....
        /*0a4c*/ 	.word	0x0000dc00
        /*0a50*/ 	.word	0x00000000
        /*0a54*/ 	.word	0x00000078
        /*0a58*/ 	.short	0x010a
        /*0a5a*/ 	.byte	0xff
	.zero		1


	//   ....[146]....
        /*0a5c*/ 	.word	0x0000dc60
        /*0a60*/ 	.word	0x00000003
        /*0a64*/ 	.word	0x00000060
        /*0a68*/ 	.short	0x010a
        /*0a6a*/ 	.byte	0xff
	.zero		1


	//   ....[147]....
        /*0a6c*/ 	.word	0x0000dcc0
        /*0a70*/ 	.word	0x00000003
        /*0a74*/ 	.word	0x00000068
        /*0a78*/ 	.short	0x010a
        /*0a7a*/ 	.byte	0xff
	.zero		1


	//   ....[148]....
        /*0a7c*/ 	.word	0x0000dd20
        /*0a80*/ 	.word	0x00000003
        /*0a84*/ 	.word	0x00000070
        /*0a88*/ 	.short	0x010a
        /*0a8a*/ 	.byte	0xff
	.zero		1


	//   ....[149]....
        /*0a8c*/ 	.word	0x0000dd80
        /*0a90*/ 	.word	0x00000000
        /*0a94*/ 	.word	0x00000090
        /*0a98*/ 	.short	0x010a
        /*0a9a*/ 	.byte	0xff
	.zero		1


	//   ....[150]....
        /*0a9c*/ 	.word	0x0000dde0
        /*0aa0*/ 	.word	0x00000002
        /*0aa4*/ 	.word	0x00000040
        /*0aa8*/ 	.short	0x010a
        /*0aaa*/ 	.byte	0xff
	.zero		1


	//   ....[151]....
        /*0aac*/ 	.word	0x0000de30
        /*0ab0*/ 	.word	0x00000055
        /*0ab4*/ 	.word	0x000000a0
        /*0ab8*/ 	.short	0x010a
        /*0aba*/ 	.byte	0xff
	.zero		1


	//   ....[152]....
        /*0abc*/ 	.word	0x0000de80
        /*0ac0*/ 	.word	0x00000003
        /*0ac4*/ 	.word	0x00000040
        /*0ac8*/ 	.short	0x010a
        /*0aca*/ 	.byte	0xff
	.zero		1


	//   ....[153]....
        /*0acc*/ 	.word	0x0000ded0
        /*0ad0*/ 	.word	0x00000028
        /*0ad4*/ 	.word	0x00000040
        /*0ad8*/ 	.short	0x010a
        /*0ada*/ 	.byte	0xff
	.zero		1


	//   ....[154]....
        /*0adc*/ 	.word	0x0000df20
        /*0ae0*/ 	.word	0x0000005b
        /*0ae4*/ 	.word	0x00000040
        /*0ae8*/ 	.short	0x010a
        /*0aea*/ 	.byte	0xff
	.zero		1


	//   ....[155]....
        /*0aec*/ 	.word	0x0000df70
        /*0af0*/ 	.word	0x0000005c
        /*0af4*/ 	.word	0x00000040
        /*0af8*/ 	.short	0x010a
        /*0afa*/ 	.byte	0xff
	.zero		1


	//   ....[156]....
        /*0afc*/ 	.word	0x0000dfc0
        /*0b00*/ 	.word	0x0000005c
        /*0b04*/ 	.word	0x00000040
        /*0b08*/ 	.short	0x010a
        /*0b0a*/ 	.byte	0xff
	.zero		1


	//   ....[157]....
        /*0b0c*/ 	.word	0x0000e010
        /*0b10*/ 	.word	0x0000005c
        /*0b14*/ 	.word	0x00000040
        /*0b18*/ 	.short	0x010a
        /*0b1a*/ 	.byte	0xff
	.zero		1


	//   ....[158]....
        /*0b1c*/ 	.word	0x0000e060
        /*0b20*/ 	.word	0x0000005b
        /*0b24*/ 	.word	0x00000040
        /*0b28*/ 	.short	0x010a
        /*0b2a*/ 	.byte	0xff
	.zero		1


	//----- nvinfo : EIATTR_NUM_MBARRIERS
	.align		4
.L_47:
        /*0b2c*/ 	.byte	0x03, 0x38
        /*0b2e*/ 	.short	0x0019


	//----- nvinfo : EIATTR_EXIT_INSTR_OFFSETS
	.align		4
        /*0b30*/ 	.byte	0x04, 0x1c
        /*0b32*/ 	.short	(.L_49 - .L_48)


	//   ....[0]....
.L_48:
        /*0b34*/ 	.word	0x00003780


	//   ....[1]....
        /*0b38*/ 	.word	0x00003a30


	//   ....[2]....
        /*0b3c*/ 	.word	0x00003a90


	//   ....[3]....
        /*0b40*/ 	.word	0x00004f40


	//   ....[4]....
        /*0b44*/ 	.word	0x00006d60


	//   ....[5]....
        /*0b48*/ 	.word	0x00006da0


	//   ....[6]....
        /*0b4c*/ 	.word	0x0000d120


	//   ....[7]....
        /*0b50*/ 	.word	0x0000d1a0


	//   ....[8]....
        /*0b54*/ 	.word	0x0000d1d0


	//   ....[9]....
        /*0b58*/ 	.word	0x0000d250


	//----- nvinfo : EIATTR_MAX_THREADS
	.align		4
.L_49:
        /*0b5c*/ 	.byte	0x04, 0x05
        /*0b5e*/ 	.short	(.L_51 - .L_50)
.L_50:
        /*0b60*/ 	.word	0x00000100
        /*0b64*/ 	.word	0x00000001
        /*0b68*/ 	.word	0x00000001


	//----- nvinfo : EIATTR_CRS_STACK_SIZE
	.align		4
.L_51:
        /*0b6c*/ 	.byte	0x04, 0x1e
        /*0b6e*/ 	.short	(.L_53 - .L_52)
.L_52:
        /*0b70*/ 	.word	0x00000000


	//----- nvinfo : EIATTR_CBANK_PARAM_SIZE
	.align		4
.L_53:
        /*0b74*/ 	.byte	0x03, 0x19
        /*0b76*/ 	.short	0x0900


	//----- nvinfo : EIATTR_PARAM_CBANK
	.align		4
        /*0b78*/ 	.byte	0x04, 0x0a
        /*0b7a*/ 	.short	(.L_55 - .L_54)
	.align		4
.L_54:
        /*0b7c*/ 	.word	index@(.nv.constant0._ZN7cutlass13device_kernelINS_4conv6kernel13ConvUniversalINS1_16ConvProblemShapeILNS1_8OperatorE2ELi3EEENS1_10collective14CollectiveConvINS1_47MainloopSm100TmaUmmaWarpSpecializedImplicitGemmILS5_2ELi4ELi3ELi1ELi2EN4cute5tupleIJNSA_1CILi2EEENSC_ILi1EEESE_EEEEENSB_IJNSC_ILi256EEENSB_IJNSC_ILi128EEEEEENSB_IJNSC_ILi64EEEEEEEEENS_10tfloat32_tESN_NSA_8TiledMMAINSA_8MMA_AtomIJNSA_23SM100_MMA_TF32_2x1SM_SSISN_SN_fLi256ELi128ELNSA_4UMMA5MajorE1ELSS_1ELNSR_7ScaleInE0ELST_0EEEEEENSA_6LayoutINSB_IJSE_SE_SE_EEENSB_IJNSC_ILi0EEESY_SY_EEEEENSB_IJNSA_10UnderscoreES11_S11_EEEEENS7_6detail27Sm100ImplicitGemmTileTraitsINSA_18SM100_TMA_2SM_LOADENSA_14ComposedLayoutINSA_7SwizzleILi2ELi5ELi2EEENSA_18smem_ptr_flag_bitsILi32EEENSW_INSB_IJNSC_ILi32EEENSC_ILi4EEEEEENSB_IJSE_S1C_EEEEEEEvEENS15_INSA_25SM100_TMA_2SM_LOAD_IM2COLES1H_vEEEENS_8epilogue10collective18CollectiveEpilogueINS1M_23Sm100TmaWarpSpecializedILi4ELi2ELi16ELb1ELb0EEEJNSB_IJSI_SJ_SL_EEENSB_IJNSW_ISI_SE_EENSW_INSC_ILi16EEESE_EEEEESN_NSB_IJlNSB_IJSE_lllEEESY_EEESN_S1X_NS1M_6fusion15FusionCallbacksIS1Q_NS1Y_17LinearCombinationISN_fSN_fLNS_15FloatRoundStyleE2EEES1R_S1V_JEEENSA_5SM1004TMEM4LOAD26SM100_TMEM_LOAD_32dp32b16xENSA_13SM90_TMA_LOADENS17_INS18_ILi2ELi4ELi3EEES1B_NSW_INSB_IJNSC_ILi8EEES1T_EEENSB_IJS1T_SE_EEEEEEENSA_39AutoVectorizingCopyWithAssumedAlignmentILi128EEENSA_14SM90_TMA_STOREES2E_S2G_S2G_EEEvvEEEEvNT_6ParamsE)
        /*0b80*/ 	.short	0x0380
        /*0b82*/ 	.short	0x0900


	//----- nvinfo : EIATTR_SW_WAR
	.align		4
.L_55:
        /*0b84*/ 	.byte	0x04, 0x36
        /*0b86*/ 	.short	(.L_57 - .L_56)
.L_56:
        /*0b88*/ 	.word	0x00000008
.L_57:


//--------------------- .nv.callgraph             --------------------------
	.section	.nv.callgraph,"",@"SHT_CUDA_CALLGRAPH"
	.align	4
	.sectionentsize	8
	.align		4
        /*0000*/ 	.word	0x00000000
	.align		4
        /*0004*/ 	.word	0xffffffff
	.align		4
        /*0008*/ 	.word	index@(_ZN7cutlass13device_kernelINS_4conv6kernel13ConvUniversalINS1_16ConvProblemShapeILNS1_8OperatorE2ELi3EEENS1_10collective14CollectiveConvINS1_47MainloopSm100TmaUmmaWarpSpecializedImplicitGemmILS5_2ELi4ELi3ELi1ELi2EN4cute5tupleIJNSA_1CILi2EEENSC_ILi1EEESE_EEEEENSB_IJNSC_ILi256EEENSB_IJNSC_ILi128EEEEEENSB_IJNSC_ILi64EEEEEEEEENS_10tfloat32_tESN_NSA_8TiledMMAINSA_8MMA_AtomIJNSA_23SM100_MMA_TF32_2x1SM_SSISN_SN_fLi256ELi128ELNSA_4UMMA5MajorE1ELSS_1ELNSR_7ScaleInE0ELST_0EEEEEENSA_6LayoutINSB_IJSE_SE_SE_EEENSB_IJNSC_ILi0EEESY_SY_EEEEENSB_IJNSA_10UnderscoreES11_S11_EEEEENS7_6detail27Sm100ImplicitGemmTileTraitsINSA_18SM100_TMA_2SM_LOADENSA_14ComposedLayoutINSA_7SwizzleILi2ELi5ELi2EEENSA_18smem_ptr_flag_bitsILi32EEENSW_INSB_IJNSC_ILi32EEENSC_ILi4EEEEEENSB_IJSE_S1C_EEEEEEEvEENS15_INSA_25SM100_TMA_2SM_LOAD_IM2COLES1H_vEEEENS_8epilogue10collective18CollectiveEpilogueINS1M_23Sm100TmaWarpSpecializedILi4ELi2ELi16ELb1ELb0EEEJNSB_IJSI_SJ_SL_EEENSB_IJNSW_ISI_SE_EENSW_INSC_ILi16EEESE_EEEEESN_NSB_IJlNSB_IJSE_lllEEESY_EEESN_S1X_NS1M_6fusion15FusionCallbacksIS1Q_NS1Y_17LinearCombinationISN_fSN_fLNS_15FloatRoundStyleE2EEES1R_S1V_JEEENSA_5SM1004TMEM4LOAD26SM100_TMEM_LOAD_32dp32b16xENSA_13SM90_TMA_LOADENS17_INS18_ILi2ELi4ELi3EEES1B_NSW_INSB_IJNSC_ILi8EEES1T_EEENSB_IJS1T_SE_EEEEEEENSA_39AutoVectorizingCopyWithAssumedAlignmentILi128EEENSA_14SM90_TMA_STOREES2E_S2G_S2G_EEEvvEEEEvNT_6ParamsE)
	.align		4
        /*000c*/ 	.word	index@(__assertfail)
	.align		4
        /*0010*/ 	.word	0x00000000
	.align		4
        /*0014*/ 	.word	0xfffffffe
	.align		4
        /*0018*/ 	.word	0x00000000
	.align		4
        /*001c*/ 	.word	0xfffffffd
	.align		4
        /*0020*/ 	.word	0x00000000
	.align		4
        /*0024*/ 	.word	0xfffffffc


//--------------------- .nv.constant4             --------------------------
	.section	.nv.constant4,"a",@progbits
	.align	8
	.align		8
.nv.constant4:
        /*0000*/ 	.dword	__assertfail
	.align		8
        /*0008*/ 	.dword	__unnamed_1
	.align		8
        /*0010*/ 	.dword	__unnamed_2
	.align		8
        /*0018*/ 	.dword	_ZN39_INTERNAL_0cee32f2_4_k_cu_8e45f7a1_47804cuda3std3__45__cpo5beginE
	.align		8
        /*0020*/ 	.dword	_ZN39_INTERNAL_0cee32f2_4_k_cu_8e45f7a1_47804cuda3std3__45__cpo3endE
	.align		8
        /*0028*/ 	.dword	_ZN39_INTERNAL_0cee32f2_4_k_cu_8e45f7a1_47804cuda3std3__45__cpo6cbeginE
	.align		8
        /*0030*/ 	.dword	_ZN39_INTERNAL_0cee32f2_4_k_cu_8e45f7a1_47804cuda3std3__45__cpo4cendE
	.align		8
        /*0038*/ 	.dword	_ZN39_INTERNAL_0cee32f2_4_k_cu_8e45f7a1_47804cuda3std3__441_GLOBAL__N__0cee32f2_4_k_cu_8e45f7a1_47806ignoreE
	.align		8
        /*0040*/ 	.dword	_ZN39_INTERNAL_0cee32f2_4_k_cu_8e45f7a1_47804cuda3std3__419piecewise_constructE
	.align		8
        /*0048*/ 	.dword	_ZN39_INTERNAL_0cee32f2_4_k_cu_8e45f7a1_47804cuda3std3__48in_placeE
	.align		8
        /*0050*/ 	.dword	_ZN39_INTERNAL_0cee32f2_4_k_cu_8e45f7a1_47804cuda3std6ranges3__45__cpo4swapE
	.align		8
        /*0058*/ 	.dword	_ZN39_INTERNAL_0cee32f2_4_k_cu_8e45f7a1_47804cuda3std6ranges3__45__cpo9iter_moveE
	.align		8
        /*0060*/ 	.dword	_ZN39_INTERNAL_0cee32f2_4_k_cu_8e45f7a1_47804cute7productE
	.align		8
        /*0068*/ 	.dword	_ZN39_INTERNAL_0cee32f2_4_k_cu_8e45f7a1_47804cute1_E
	.align		8
        /*0070*/ 	.dword	$str$27
	.align		8
        /*0078*/ 	.dword	$str$28
	.align		8
        /*0080*/ 	.dword	$str$29
	.align		8
        /*0088*/ 	.dword	$str$30


//--------------------- .text._ZN7cutlass13device_kernelINS_4conv6kernel13ConvUniversalINS1_16ConvProblemShapeILNS1_8OperatorE2ELi3EEENS1_10collective14CollectiveConvINS1_47MainloopSm100TmaUmmaWarpSpecializedImplicitGemmILS5_2ELi4ELi3ELi1ELi2EN4cute5tupleIJNSA_1CILi2EEENSC_ILi1EEESE_EEEEENSB_IJNSC_ILi256EEENSB_IJNSC_ILi128EEEEEENSB_IJNSC_ILi64EEEEEEEEENS_10tfloat32_tESN_NSA_8TiledMMAINSA_8MMA_AtomIJNSA_23SM100_MMA_TF32_2x1SM_SSISN_SN_fLi256ELi128ELNSA_4UMMA5MajorE1ELSS_1ELNSR_7ScaleInE0ELST_0EEEEEENSA_6LayoutINSB_IJSE_SE_SE_EEENSB_IJNSC_ILi0EEESY_SY_EEEEENSB_IJNSA_10UnderscoreES11_S11_EEEEENS7_6detail27Sm100ImplicitGemmTileTraitsINSA_18SM100_TMA_2SM_LOADENSA_14ComposedLayoutINSA_7SwizzleILi2ELi5ELi2EEENSA_18smem_ptr_flag_bitsILi32EEENSW_INSB_IJNSC_ILi32EEENSC_ILi4EEEEEENSB_IJSE_S1C_EEEEEEEvEENS15_INSA_25SM100_TMA_2SM_LOAD_IM2COLES1H_vEEEENS_8epilogue10collective18CollectiveEpilogueINS1M_23Sm100TmaWarpSpecializedILi4ELi2ELi16ELb1ELb0EEEJNSB_IJSI_SJ_SL_EEENSB_IJNSW_ISI_SE_EENSW_INSC_ILi16EEESE_EEEEESN_NSB_IJlNSB_IJSE_lllEEESY_EEESN_S1X_NS1M_6fusion15FusionCallbacksIS1Q_NS1Y_17LinearCombinationISN_fSN_fLNS_15FloatRoundStyleE2EEES1R_S1V_JEEENSA_5SM1004TMEM4LOAD26SM100_TMEM_LOAD_32dp32b16xENSA_13SM90_TMA_LOADENS17_INS18_ILi2ELi4ELi3EEES1B_NSW_INSB_IJNSC_ILi8EEES1T_EEENSB_IJS1T_SE_EEEEEEENSA_39AutoVectorizingCopyWithAssumedAlignmentILi128EEENSA_14SM90_TMA_STOREES2E_S2G_S2G_EEEvvEEEEvNT_6ParamsE --------------------------
	.section	.text._ZN7cutlass13device_kernelINS_4conv6kernel13ConvUniversalINS1_16ConvProblemShapeILNS1_8OperatorE2ELi3EEENS1_10collective14CollectiveConvINS1_47MainloopSm100TmaUmmaWarpSpecializedImplicitGemmILS5_2ELi4ELi3ELi1ELi2EN4cute5tupleIJNSA_1CILi2EEENSC_ILi1EEESE_EEEEENSB_IJNSC_ILi256EEENSB_IJNSC_ILi128EEEEEENSB_IJNSC_ILi64EEEEEEEEENS_10tfloat32_tESN_NSA_8TiledMMAINSA_8MMA_AtomIJNSA_23SM100_MMA_TF32_2x1SM_SSISN_SN_fLi256ELi128ELNSA_4UMMA5MajorE1ELSS_1ELNSR_7ScaleInE0ELST_0EEEEEENSA_6LayoutINSB_IJSE_SE_SE_EEENSB_IJNSC_ILi0EEESY_SY_EEEEENSB_IJNSA_10UnderscoreES11_S11_EEEEENS7_6detail27Sm100ImplicitGemmTileTraitsINSA_18SM100_TMA_2SM_LOADENSA_14ComposedLayoutINSA_7SwizzleILi2ELi5ELi2EEENSA_18smem_ptr_flag_bitsILi32EEENSW_INSB_IJNSC_ILi32EEENSC_ILi4EEEEEENSB_IJSE_S1C_EEEEEEEvEENS15_INSA_25SM100_TMA_2SM_LOAD_IM2COLES1H_vEEEENS_8epilogue10collective18CollectiveEpilogueINS1M_23Sm100TmaWarpSpecializedILi4ELi2ELi16ELb1ELb0EEEJNSB_IJSI_SJ_SL_EEENSB_IJNSW_ISI_SE_EENSW_INSC_ILi16EEESE_EEEEESN_NSB_IJlNSB_IJSE_lllEEESY_EEESN_S1X_NS1M_6fusion15FusionCallbacksIS1Q_NS1Y_17LinearCombinationISN_fSN_fLNS_15FloatRoundStyleE2EEES1R_S1V_JEEENSA_5SM1004TMEM4LOAD26SM100_TMEM_LOAD_32dp32b16xENSA_13SM90_TMA_LOADENS17_INS18_ILi2ELi4ELi3EEES1B_NSW_INSB_IJNSC_ILi8EEES1T_EEENSB_IJS1T_SE_EEEEEEENSA_39AutoVectorizingCopyWithAssumedAlignmentILi128EEENSA_14SM90_TMA_STOREES2E_S2G_S2G_EEEvvEEEEvNT_6ParamsE,"ax",@progbits
	.align	128
.text._ZN7cutlass13device_kernelINS_4conv6kernel13ConvUniversalINS1_16ConvProblemShapeILNS1_8OperatorE2ELi3EEENS1_10collective14CollectiveConvINS1_47MainloopSm100TmaUmmaWarpSpecializedImplicitGemmILS5_2ELi4ELi3ELi1ELi2EN4cute5tupleIJNSA_1CILi2EEENSC_ILi1EEESE_EEEEENSB_IJNSC_ILi256EEENSB_IJNSC_ILi128EEEEEENSB_IJNSC_ILi64EEEEEEEEENS_10tfloat32_tESN_NSA_8TiledMMAINSA_8MMA_AtomIJNSA_23SM100_MMA_TF32_2x1SM_SSISN_SN_fLi256ELi128ELNSA_4UMMA5MajorE1ELSS_1ELNSR_7ScaleInE0ELST_0EEEEEENSA_6LayoutINSB_IJSE_SE_SE_EEENSB_IJNSC_ILi0EEESY_SY_EEEEENSB_IJNSA_10UnderscoreES11_S11_EEEEENS7_6detail27Sm100ImplicitGemmTileTraitsINSA_18SM100_TMA_2SM_LOADENSA_14ComposedLayoutINSA_7SwizzleILi2ELi5ELi2EEENSA_18smem_ptr_flag_bitsILi32EEENSW_INSB_IJNSC_ILi32EEENSC_ILi4EEEEEENSB_IJSE_S1C_EEEEEEEvEENS15_INSA_25SM100_TMA_2SM_LOAD_IM2COLES1H_vEEEENS_8epilogue10collective18CollectiveEpilogueINS1M_23Sm100TmaWarpSpecializedILi4ELi2ELi16ELb1ELb0EEEJNSB_IJSI_SJ_SL_EEENSB_IJNSW_ISI_SE_EENSW_INSC_ILi16EEESE_EEEEESN_NSB_IJlNSB_IJSE_lllEEESY_EEESN_S1X_NS1M_6fusion15FusionCallbacksIS1Q_NS1Y_17LinearCombinationISN_fSN_fLNS_15FloatRoundStyleE2EEES1R_S1V_JEEENSA_5SM1004TMEM4LOAD26SM100_TMEM_LOAD_32dp32b16xENSA_13SM90_TMA_LOADENS17_INS18_ILi2ELi4ELi3EEES1B_NSW_INSB_IJNSC_ILi8EEES1T_EEENSB_IJS1T_SE_EEEEEEENSA_39AutoVectorizingCopyWithAssumedAlignmentILi128EEENSA_14SM90_TMA_STOREES2E_S2G_S2G_EEEvvEEEEvNT_6ParamsE:
        .type           _ZN7cutlass13device_kernelINS_4conv6kernel13ConvUniversalINS1_16ConvProblemShapeILNS1_8OperatorE2ELi3EEENS1_10collective14CollectiveConvINS1_47MainloopSm100TmaUmmaWarpSpecializedImplicitGemmILS5_2ELi4ELi3ELi1ELi2EN4cute5tupleIJNSA_1CILi2EEENSC_ILi1EEESE_EEEEENSB_IJNSC_ILi256EEENSB_IJNSC_ILi128EEEEEENSB_IJNSC_ILi64EEEEEEEEENS_10tfloat32_tESN_NSA_8TiledMMAINSA_8MMA_AtomIJNSA_23SM100_MMA_TF32_2x1SM_SSISN_SN_fLi256ELi128ELNSA_4UMMA5MajorE1ELSS_1ELNSR_7ScaleInE0ELST_0EEEEEENSA_6LayoutINSB_IJSE_SE_SE_EEENSB_IJNSC_ILi0EEESY_SY_EEEEENSB_IJNSA_10UnderscoreES11_S11_EEEEENS7_6detail27Sm100ImplicitGemmTileTraitsINSA_18SM100_TMA_2SM_LOADENSA_14ComposedLayoutINSA_7SwizzleILi2ELi5ELi2EEENSA_18smem_ptr_flag_bitsILi32EEENSW_INSB_IJNSC_ILi32EEENSC_ILi4EEEEEENSB_IJSE_S1C_EEEEEEEvEENS15_INSA_25SM100_TMA_2SM_LOAD_IM2COLES1H_vEEEENS_8epilogue10collective18CollectiveEpilogueINS1M_23Sm100TmaWarpSpecializedILi4ELi2ELi16ELb1ELb0EEEJNSB_IJSI_SJ_SL_EEENSB_IJNSW_ISI_SE_EENSW_INSC_ILi16EEESE_EEEEESN_NSB_IJlNSB_IJSE_lllEEESY_EEESN_S1X_NS1M_6fusion15FusionCallbacksIS1Q_NS1Y_17LinearCombinationISN_fSN_fLNS_15FloatRoundStyleE2EEES1R_S1V_JEEENSA_5SM1004TMEM4LOAD26SM100_TMEM_LOAD_32dp32b16xENSA_13SM90_TMA_LOADENS17_INS18_ILi2ELi4ELi3EEES1B_NSW_INSB_IJNSC_ILi8EEES1T_EEENSB_IJS1T_SE_EEEEEEENSA_39AutoVectorizingCopyWithAssumedAlignmentILi128EEENSA_14SM90_TMA_STOREES2E_S2G_S2G_EEEvvEEEEvNT_6ParamsE,@function
        .size           _ZN7cutlass13device_kernelINS_4conv6kernel13ConvUniversalINS1_16ConvProblemShapeILNS1_8OperatorE2ELi3EEENS1_10collective14CollectiveConvINS1_47MainloopSm100TmaUmmaWarpSpecializedImplicitGemmILS5_2ELi4ELi3ELi1ELi2EN4cute5tupleIJNSA_1CILi2EEENSC_ILi1EEESE_EEEEENSB_IJNSC_ILi256EEENSB_IJNSC_ILi128EEEEEENSB_IJNSC_ILi64EEEEEEEEENS_10tfloat32_tESN_NSA_8TiledMMAINSA_8MMA_AtomIJNSA_23SM100_MMA_TF32_2x1SM_SSISN_SN_fLi256ELi128ELNSA_4UMMA5MajorE1ELSS_1ELNSR_7ScaleInE0ELST_0EEEEEENSA_6LayoutINSB_IJSE_SE_SE_EEENSB_IJNSC_ILi0EEESY_SY_EEEEENSB_IJNSA_10UnderscoreES11_S11_EEEEENS7_6detail27Sm100ImplicitGemmTileTraitsINSA_18SM100_TMA_2SM_LOADENSA_14ComposedLayoutINSA_7SwizzleILi2ELi5ELi2EEENSA_18smem_ptr_flag_bitsILi32EEENSW_INSB_IJNSC_ILi32EEENSC_ILi4EEEEEENSB_IJSE_S1C_EEEEEEEvEENS15_INSA_25SM100_TMA_2SM_LOAD_IM2COLES1H_vEEEENS_8epilogue10collective18CollectiveEpilogueINS1M_23Sm100TmaWarpSpecializedILi4ELi2ELi16ELb1ELb0EEEJNSB_IJSI_SJ_SL_EEENSB_IJNSW_ISI_SE_EENSW_INSC_ILi16EEESE_EEEEESN_NSB_IJlNSB_IJSE_lllEEESY_EEESN_S1X_NS1M_6fusion15FusionCallbacksIS1Q_NS1Y_17LinearCombinationISN_fSN_fLNS_15FloatRoundStyleE2EEES1R_S1V_JEEENSA_5SM1004TMEM4LOAD26SM100_TMEM_LOAD_32dp32b16xENSA_13SM90_TMA_LOADENS17_INS18_ILi2ELi4ELi3EEES1B_NSW_INSB_IJNSC_ILi8EEES1T_EEENSB_IJS1T_SE_EEEEEEENSA_39AutoVectorizingCopyWithAssumedAlignmentILi128EEENSA_14SM90_TMA_STOREES2E_S2G_S2G_EEEvvEEEEvNT_6ParamsE,(.L_x_231 - _ZN7cutlass13device_kernelINS_4conv6kernel13ConvUniversalINS1_16ConvProblemShapeILNS1_8OperatorE2ELi3EEENS1_10collective14CollectiveConvINS1_47MainloopSm100TmaUmmaWarpSpecializedImplicitGemmILS5_2ELi4ELi3ELi1ELi2EN4cute5tupleIJNSA_1CILi2EEENSC_ILi1EEESE_EEEEENSB_IJNSC_ILi256EEENSB_IJNSC_ILi128EEEEEENSB_IJNSC_ILi64EEEEEEEEENS_10tfloat32_tESN_NSA_8TiledMMAINSA_8MMA_AtomIJNSA_23SM100_MMA_TF32_2x1SM_SSISN_SN_fLi256ELi128ELNSA_4UMMA5MajorE1ELSS_1ELNSR_7ScaleInE0ELST_0EEEEEENSA_6LayoutINSB_IJSE_SE_SE_EEENSB_IJNSC_ILi0EEESY_SY_EEEEENSB_IJNSA_10UnderscoreES11_S11_EEEEENS7_6detail27Sm100ImplicitGemmTileTraitsINSA_18SM100_TMA_2SM_LOADENSA_14ComposedLayoutINSA_7SwizzleILi2ELi5ELi2EEENSA_18smem_ptr_flag_bitsILi32EEENSW_INSB_IJNSC_ILi32EEENSC_ILi4EEEEEENSB_IJSE_S1C_EEEEEEEvEENS15_INSA_25SM100_TMA_2SM_LOAD_IM2COLES1H_vEEEENS_8epilogue10collective18CollectiveEpilogueINS1M_23Sm100TmaWarpSpecializedILi4ELi2ELi16ELb1ELb0EEEJNSB_IJSI_SJ_SL_EEENSB_IJNSW_ISI_SE_EENSW_INSC_ILi16EEESE_EEEEESN_NSB_IJlNSB_IJSE_lllEEESY_EEESN_S1X_NS1M_6fusion15FusionCallbacksIS1Q_NS1Y_17LinearCombinationISN_fSN_fLNS_15FloatRoundStyleE2EEES1R_S1V_JEEENSA_5SM1004TMEM4LOAD26SM100_TMEM_LOAD_32dp32b16xENSA_13SM90_TMA_LOADENS17_INS18_ILi2ELi4ELi3EEES1B_NSW_INSB_IJNSC_ILi8EEES1T_EEENSB_IJS1T_SE_EEEEEEENSA_39AutoVectorizingCopyWithAssumedAlignmentILi128EEENSA_14SM90_TMA_STOREES2E_S2G_S2G_EEEvvEEEEvNT_6ParamsE)
        .other          _ZN7cutlass13device_kernelINS_4conv6kernel13ConvUniversalINS1_16ConvProblemShapeILNS1_8OperatorE2ELi3EEENS1_10collective14CollectiveConvINS1_47MainloopSm100TmaUmmaWarpSpecializedImplicitGemmILS5_2ELi4ELi3ELi1ELi2EN4cute5tupleIJNSA_1CILi2EEENSC_ILi1EEESE_EEEEENSB_IJNSC_ILi256EEENSB_IJNSC_ILi128EEEEEENSB_IJNSC_ILi64EEEEEEEEENS_10tfloat32_tESN_NSA_8TiledMMAINSA_8MMA_AtomIJNSA_23SM100_MMA_TF32_2x1SM_SSISN_SN_fLi256ELi128ELNSA_4UMMA5MajorE1ELSS_1ELNSR_7ScaleInE0ELST_0EEEEEENSA_6LayoutINSB_IJSE_SE_SE_EEENSB_IJNSC_ILi0EEESY_SY_EEEEENSB_IJNSA_10UnderscoreES11_S11_EEEEENS7_6detail27Sm100ImplicitGemmTileTraitsINSA_18SM100_TMA_2SM_LOADENSA_14ComposedLayoutINSA_7SwizzleILi2ELi5ELi2EEENSA_18smem_ptr_flag_bitsILi32EEENSW_INSB_IJNSC_ILi32EEENSC_ILi4EEEEEENSB_IJSE_S1C_EEEEEEEvEENS15_INSA_25SM100_TMA_2SM_LOAD_IM2COLES1H_vEEEENS_8epilogue10collective18CollectiveEpilogueINS1M_23Sm100TmaWarpSpecializedILi4ELi2ELi16ELb1ELb0EEEJNSB_IJSI_SJ_SL_EEENSB_IJNSW_ISI_SE_EENSW_INSC_ILi16EEESE_EEEEESN_NSB_IJlNSB_IJSE_lllEEESY_EEESN_S1X_NS1M_6fusion15FusionCallbacksIS1Q_NS1Y_17LinearCombinationISN_fSN_fLNS_15FloatRoundStyleE2EEES1R_S1V_JEEENSA_5SM1004TMEM4LOAD26SM100_TMEM_LOAD_32dp32b16xENSA_13SM90_TMA_LOADENS17_INS18_ILi2ELi4ELi3EEES1B_NSW_INSB_IJNSC_ILi8EEES1T_EEENSB_IJS1T_SE_EEEEEEENSA_39AutoVectorizingCopyWithAssumedAlignmentILi128EEENSA_14SM90_TMA_STOREES2E_S2G_S2G_EEEvvEEEEvNT_6ParamsE,@"STO_CUDA_ENTRY STV_DEFAULT"
_ZN7cutlass13device_kernelINS_4conv6kernel13ConvUniversalINS1_16ConvProblemShapeILNS1_8OperatorE2ELi3EEENS1_10collective14CollectiveConvINS1_47MainloopSm100TmaUmmaWarpSpecializedImplicitGemmILS5_2ELi4ELi3ELi1ELi2EN4cute5tupleIJNSA_1CILi2EEENSC_ILi1EEESE_EEEEENSB_IJNSC_ILi256EEENSB_IJNSC_ILi128EEEEEENSB_IJNSC_ILi64EEEEEEEEENS_10tfloat32_tESN_NSA_8TiledMMAINSA_8MMA_AtomIJNSA_23SM100_MMA_TF32_2x1SM_SSISN_SN_fLi256ELi128ELNSA_4UMMA5MajorE1ELSS_1ELNSR_7ScaleInE0ELST_0EEEEEENSA_6LayoutINSB_IJSE_SE_SE_EEENSB_IJNSC_ILi0EEESY_SY_EEEEENSB_IJNSA_10UnderscoreES11_S11_EEEEENS7_6detail27Sm100ImplicitGemmTileTraitsINSA_18SM100_TMA_2SM_LOADENSA_14ComposedLayoutINSA_7SwizzleILi2ELi5ELi2EEENSA_18smem_ptr_flag_bitsILi32EEENSW_INSB_IJNSC_ILi32EEENSC_ILi4EEEEEENSB_IJSE_S1C_EEEEEEEvEENS15_INSA_25SM100_TMA_2SM_LOAD_IM2COLES1H_vEEEENS_8epilogue10collective18CollectiveEpilogueINS1M_23Sm100TmaWarpSpecializedILi4ELi2ELi16ELb1ELb0EEEJNSB_IJSI_SJ_SL_EEENSB_IJNSW_ISI_SE_EENSW_INSC_ILi16EEESE_EEEEESN_NSB_IJlNSB_IJSE_lllEEESY_EEESN_S1X_NS1M_6fusion15FusionCallbacksIS1Q_NS1Y_17LinearCombinationISN_fSN_fLNS_15FloatRoundStyleE2EEES1R_S1V_JEEENSA_5SM1004TMEM4LOAD26SM100_TMEM_LOAD_32dp32b16xENSA_13SM90_TMA_LOADENS17_INS18_ILi2ELi4ELi3EEES1B_NSW_INSB_IJNSC_ILi8EEES1T_EEENSB_IJS1T_SE_EEEEEEENSA_39AutoVectorizingCopyWithAssumedAlignmentILi128EEENSA_14SM90_TMA_STOREES2E_S2G_S2G_EEEvvEEEEvNT_6ParamsE:
[----:B------:R-:W1:Y:S01]  /*0000*/  LDC R1, c[0x0][0x37c] ;  /* 0x0000df00ff017b82 */ /* 0x000e620000000800 */
[----:B------:R-:W2:Y:S01]  /*0010*/  S2R R66, SR_TID.X ;  /* 0x0000000000427919 */ /* 0x000ea20000002100 */
[----:B------:R-:W3:Y:S06]  /*0020*/  LDCU.64 UR8, c[0x0][0x990] ;  /* 0x00013200ff0877ac */ /* 0x000eec0008000a00 */
[----:B------:R-:W4:Y:S01]  /*0030*/  S2UR UR4, SR_CgaCtaId ;  /* 0x00000000000479c3 */ /* 0x000f220000008800 */
[----:B-1----:R-:W-:Y:S01]  /*0040*/  VIADD R1, R1, 0xfffffff8 ;  /* 0xfffffff801017836 */ /* 0x002fe20000000000 */
[----:B------:R-:W-:-:S02]  /*0050*/  PRMT R68, RZ, 0x7610, R68 ;  /* 0x00007610ff447816 */ /* 0x000fc40000000044 */
[----:B------:R-:W-:Y:S02]  /*0060*/  ELECT P1, URZ, PT ;  /* 0x0000000000ff782f */ /* 0x000fe40003820000 */
[----:B------:R-:W-:Y:S01]  /*0070*/  R2UR UR49, R1 ;  /* 0x00000000013172ca */ /* 0x000fe200000e0000 */
[----:B---3--:R-:W-:-:S04]  /*0080*/  UISETP.NE.U32.AND UP0, UPT, UR8, URZ, UPT ;  /* 0x000000ff0800728c */ /* 0x008fc8000bf05070 */
[----:B------:R-:W-:Y:S02]  /*0090*/  UISETP.NE.AND.EX UP0, UPT, UR9, URZ, UPT, UP0 ;  /* 0x000000ff0900728c */ /* 0x000fe4000bf05300 */
[----:B----4-:R-:W-:Y:S02]  /*00a0*/  ULOP3.LUT UR52, UR4, 0x1, URZ, 0xc0, !UPT ;  /* 0x0000000104347892 */ /* 0x010fe4000f8ec0ff */
[----:B------:R-:W-:Y:S01]  /*00b0*/  ULOP3.LUT UR50, UR4, 0x1, URZ, 0x3c, !UPT ;  /* 0x0000000104327892 */ /* 0x000fe2000f8e3cff */
[----:B--2---:R-:W-:-:S05]  /*00c0*/  SHF.R.U32.HI R69, RZ, 0x5, R66 ;  /* 0x00000005ff457819 */ /* 0x004fca0000011642 */
[----:B------:R-:W1:Y:S02]  /*00d0*/  SHFL.IDX PT, R0, R69, RZ, 0x1f ;  /* 0x00001fff45007589 */ /* 0x000e6400000e0000 */
[----:B-1----:R-:W-:Y:S01]  /*00e0*/  R2UR UR17, R0 ;  /* 0x00000000001172ca */ /* 0x002fe200000e0000 */
[----:B------:R-:W-:-:S14]  /*00f0*/  BRA.U UP0, `(.L_x_0) ;  /* 0x0000000100307547 */ /* 0x000fdc000b800000 */
[----:B------:R-:W1:Y:S02]  /*0100*/  LDCU.64 UR4, c[0x0][0x988] ;  /* 0x00013100ff0477ac */ /* 0x000e640008000a00 */
[----:B-1----:R-:W-:-:S04]  /*0110*/  UISETP.NE.U32.AND UP0, UPT, UR4, URZ, UPT ;  /* 0x000000ff0400728c */ /* 0x002fc8000bf05070 */
[----:B------:R-:W-:-:S09]  /*0120*/  UISETP.NE.AND.EX UP0, UPT, UR5, URZ, UPT, UP0 ;  /* 0x000000ff0500728c */ /* 0x000fd2000bf05300 */
[----:B------:R-:W-:Y:S05]  /*0130*/  BRA.U !UP0, `(.L_x_1) ;  /* 0x0000000108147547 */ /* 0x000fea000b800000 */
[----:B------:R-:W1:Y:S01]  /*0140*/  LDC.64 R2, c[0x0][0x988] ;  /* 0x00026200ff027b82 */ /* 0x000e620000000a00 */
[----:B------:R-:W1:Y:S02]  /*0150*/  LDCU.64 UR4, c[0x0][0x358] ;  /* 0x00006b00ff0477ac */ /* 0x000e640008000a00 */
[----:B-1----:R1:W5:Y:S01]  /*0160*/  LDG.E R27, desc[UR4][R2.64] ;  /* 0x00000004021b7981 */ /* 0x002362000c1e1900 */
[----:B------:R-:W-:Y:S01]  /*0170*/  HFMA2 R68, -RZ, RZ, 0, 5.9604644775390625e-08 ;  /* 0x00000001ff447431 */ /* 0x000fe200000001ff */
[----:B------:R-:W-:Y:S05]  /*0180*/  BRA `(.L_x_0) ;  /* 0x00000000000c7947 */ /* 0x000fea0003800000 */
.L_x_1:
[----:B------:R-:W1:Y:S01]  /*0190*/  LDCU UR4, c[0x0][0x980] ;  /* 0x00013000ff0477ac */ /* 0x000e620008000800 */
[----:B------:R-:W-:Y:S01]  /*01a0*/  HFMA2 R68, -RZ, RZ, 0, 5.9604644775390625e-08 ;  /* 0x00000001ff447431 */ /* 0x000fe200000001ff */
[----:B-1----:R-:W-:-:S07]  /*01b0*/  MOV R27, UR4 ;  /* 0x00000004001b7c02 */ /* 0x002fce0008000f00 */
.L_x_0:
[----:B------:R-:W2:Y:S02]  /*01c0*/  LDCU.64 UR4, c[0x0][0x9b0] ;  /* 0x00013600ff0477ac */ /* 0x000ea40008000a00 */
[----:B--2---:R-:W-:-:S04]  /*01d0*/  UISETP.NE.U32.AND UP0, UPT, UR4, URZ, UPT ;  /* 0x000000ff0400728c */ /* 0x004fc8000bf05070 */
[----:B------:R-:W-:-:S09]  /*01e0*/  UISETP.NE.AND.EX UP0, UPT, UR5, URZ, UPT, UP0 ;  /* 0x000000ff0500728c */ /* 0x000fd2000bf05300 */
[----:B------:R-:W-:Y:S05]  /*01f0*/  BRA.U UP0, `(.L_x_2) ;  /* 0x0000000100287547 */ /* 0x000fea000b800000 */
[----:B------:R-:W2:Y:S02]  /*0200*/  LDCU.64 UR4, c[0x0][0x9a8] ;  /* 0x00013500ff0477ac */ /* 0x000ea40008000a00 */
[----:B--2---:R-:W-:-:S04]  /*0210*/  UISETP.NE.U32.AND UP0, UPT, UR4, URZ, UPT ;  /* 0x000000ff0400728c */ /* 0x004fc8000bf05070 */
[----:B------:R-:W-:-:S09]  /*0220*/  UISETP.NE.AND.EX UP0, UPT, UR5, URZ, UPT, UP0 ;  /* 0x000000ff0500728c */ /* 0x000fd2000bf05300 */
[----:B------:R-:W-:Y:S05]  /*0230*/  BRA.U !UP0, `(.L_x_3) ;  /* 0x0000000108107547 */ /* 0x000fea000b800000 */
[----:B------:R-:W2:Y:S01]  /*0240*/  LDC.64 R24, c[0x0][0x9a8] ;  /* 0x00026a00ff187b82 */ /* 0x000ea20000000a00 */
[----:B------:R-:W2:Y:S02]  /*0250*/  LDCU.64 UR4, c[0x0][0x358] ;  /* 0x00006b00ff0477ac */ /* 0x000ea40008000a00 */
[----:B--2---:R2:W5:Y:S01]  /*0260*/  LDG.E R24, desc[UR4][R24.64] ;  /* 0x0000000418187981 */ /* 0x004562000c1e1900 */
[----:B------:R-:W-:Y:S05]  /*0270*/  BRA `(.L_x_2) ;  /* 0x0000000000087947 */ /* 0x000fea0003800000 */
.L_x_3:
[----:B------:R-:W2:Y:S02]  /*0280*/  LDCU UR4, c[0x0][0x9a0] ;  /* 0x00013400ff0477ac */ /* 0x000ea40008000800 */
[----:B--2---:R-:W-:Y:S02]  /*0290*/  MOV R24, UR4 ;  /* 0x0000000400187c02 */ /* 0x004fe40008000f00 */
.L_x_2:
[----:B------:R-:W-:Y:S01]  /*02a0*/  IMAD.U32 R0, RZ, RZ, UR17 ;  /* 0x00000011ff007e24 */ /* 0x000fe2000f8e00ff */
[----:B------:R-:W-:Y:S04]  /*02b0*/  BSSY.RECONVERGENT B0, `(.L_x_4) ;  /* 0x000000c000007945 */ /* 0x000fe80003800200 */
[C---:B------:R-:W-:Y:S02]  /*02c0*/  ISETP.NE.OR P2, PT, R0.reuse, 0x1, !P1 ;  /* 0x000000010000780c */ /* 0x040fe40004f45670 */
[----:B------:R-:W-:-:S11]  /*02d0*/  ISETP.NE.OR P0, PT, R0, 0x3, !P1 ;  /* 0x000000030000780c */ /* 0x000fd60004f05670 */
[----:B------:R-:W-:Y:S05]  /*02e0*/  @P2 BRA `(.L_x_5) ;  /* 0x0000000000202947 */ /* 0x000fea0003800000 */
[----:B------:R-:W3:Y:S02]  /*02f0*/  LDCU.64 UR4, c[0x0][0x348] ;  /* 0x00006900ff0477ac */ /* 0x000ee40008000a00 */
[----:B---3--:R-:W-:Y:S02]  /*0300*/  UIADD3 UR6, UP1, UPT, UR4, 0x80, URZ ;  /* 0x0000008004067890 */ /* 0x008fe4000ff3e0ff */
[----:B------:R-:W-:Y:S02]  /*0310*/  UIADD3 UR4, UP0, UPT, UR4, 0x180, URZ ;  /* 0x0000018004047890 */ /* 0x000fe4000ff1e0ff */
[----:B------:R-:W-:Y:S02]  /*0320*/  UIADD3.X UR7, UPT, UPT, URZ, UR5, URZ, UP1, !UPT ;  /* 0x00000005ff077290 */ /* 0x000fe40008ffe4ff */
[----:B------:R-:W-:-:S07]  /*0330*/  UIADD3.X UR5, UPT, UPT, URZ, UR5, URZ, UP0, !UPT ;  /* 0x00000005ff057290 */ /* 0x000fce00087fe4ff */
[----:B------:R3:W-:Y:S02]  /*0340*/  UTMACCTL.PF [UR6] ;  /* 0x00000000060079b9 */ /* 0x0007e40008040000 */
[----:B------:R3:W-:Y:S02]  /*0350*/  UTMACCTL.PF [UR4] ;  /* 0x00000000040079b9 */ /* 0x0007e40008040000 */
[----:B---3--:R-:W-:Y:S01]  /*0360*/  NOP ;  /* 0x0000000000007918 */ /* 0x008fe20000000000 */
.L_x_5:
[----:B------:R-:W-:Y:S05]  /*0370*/  BSYNC.RECONVERGENT B0 ;  /* 0x0000000000007941 */ /* 0x000fea0003800200 */
.L_x_4:
[----:B------:R-:W-:Y:S04]  /*0380*/  BSSY.RECONVERGENT B0, `(.L_x_6) ;  /* 0x000000a000007945 */ /* 0x000fe80003800200 */
        /* <DEDUP_REMOVED lines=9> */
.L_x_7:
[----:B------:R-:W-:Y:S05]  /*0420*/  BSYNC.RECONVERGENT B0 ;  /* 0x0000000000007941 */ /* 0x000fea0003800200 */
.L_x_6:
[----:B------:R-:W3:Y:S01]  /*0430*/  LDCU.64 UR4, c[0x0][0x988] ;  /* 0x00013100ff0477ac */ /* 0x000ee20008000a00 */
[----:B------:R-:W-:Y:S02]  /*0440*/  UISETP.EQ.U32.AND UP1, UPT, UR8, URZ, UPT ;  /* 0x000000ff0800728c */ /* 0x000fe4000bf22070 */
[----:B------:R-:W-:Y:S02]  /*0450*/  UPLOP3.LUT UP3, UPT, UPT, UPT, UPT, 0x80, 0x8 ;  /* 0x000000000008789c */ /* 0x000fe40003f6f070 */
[----:B---3--:R-:W-:-:S04]  /*0460*/  UISETP.NE.U32.AND UP0, UPT, UR4, URZ, UPT ;  /* 0x000000ff0400728c */ /* 0x008fc8000bf05070 */
[----:B------:R-:W-:-:S04]  /*0470*/  UISETP.NE.AND.EX UP2, UPT, UR5, URZ, UPT, UP0 ;  /* 0x000000ff0500728c */ /* 0x000fc8000bf45300 */
[----:B------:R-:W-:-:S04]  /*0480*/  UISETP.EQ.OR.EX UP4, UPT, UR9, URZ, !UP2, UP1 ;  /* 0x000000ff0900728c */ /* 0x000fc8000d782710 */
[----:B------:R-:W-:-:S06]  /*0490*/  UP2UR UR4, UPR, URZ, 0x10 ;  /* 0x00000010ff047883 */ /* 0x000fcc0008000000 */
[----:B------:R-:W-:Y:S01]  /*04a0*/  MOV R77, UR4 ;  /* 0x00000004004d7c02 */ /* 0x000fe20008000f00 */
[----:B------:R-:W-:Y:S06]  /*04b0*/  BRA.U !UP4, `(.L_x_8) ;  /* 0x000000010c207547 */ /* 0x000fec000b800000 */
[----:B------:R-:W-:Y:S01]  /*04c0*/  UISETP.NE.U32.AND UP0, UPT, UR8, URZ, UPT ;  /* 0x000000ff0800728c */ /* 0x000fe2000bf05070 */
[----:B-----5:R-:W-:Y:S01]  /*04d0*/  FSETP.NEU.AND P0, PT, R27, RZ, PT ;  /* 0x000000ff1b00720b */ /* 0x020fe20003f0d000 */
[----:B------:R-:W-:Y:S02]  /*04e0*/  USEL UR4, URZ, 0xffffffff, UP2 ;  /* 0xffffffffff047887 */ /* 0x000fe40009000000 */
[----:B------:R-:W-:-:S10]  /*04f0*/  UISETP.NE.AND.EX UP1, UPT, UR9, URZ, UPT, UP0 ;  /* 0x000000ff0900728c */ /* 0x000fd4000bf25300 */
[----:B------:R-:W-:Y:S01]  /*0500*/  VOTEU.ANY UP0, P0 ;  /* 0x0000000000ff7886 */ /* 0x000fe20000000100 */
[----:B------:R-:W-:-:S04]  /*0510*/  @!UP1 USEL UR4, URZ, 0xffffffff, UP0 ;  /* 0xffffffffff049887 */ /* 0x000fc80008000000 */
[----:B------:R-:W-:-:S04]  /*0520*/  ULOP3.LUT UR4, UR4, 0x1, URZ, 0xc0, !UPT ;  /* 0x0000000104047892 */ /* 0x000fc8000f8ec0ff */
[----:B------:R-:W-:-:S11]  /*0530*/  UISETP.NE.U32.AND UP3, UPT, UR4, 0x1, UPT ;  /* 0x000000010400788c */ /* 0x000fd6000bf65070 */
.L_x_8:
[----:B------:R-:W3:Y:S01]  /*0540*/  SHFL.IDX PT, R0, R69, RZ, 0x1f ;  /* 0x00001fff45007589 */ /* 0x000ee200000e0000 */
[----:B------:R-:W-:Y:S02]  /*0550*/  UISETP.NE.AND UP5, UPT, UR17, 0x2, UPT ;  /* 0x000000021100788c */ /* 0x000fe4000bfa5270 */
[----:B------:R-:W-:Y:S02]  /*0560*/  UISETP.NE.AND UP0, UPT, UR17, 0x2, UPT ;  /* 0x000000021100788c */ /* 0x000fe4000bf05270 */
[----:B------:R-:W-:Y:S02]  /*0570*/  UISETP.NE.OR UP1, UPT, UR52, URZ, UP5 ;  /* 0x000000ff3400728c */ /* 0x000fe4000af25670 */
[----:B------:R-:W-:-:S04]  /*0580*/  USEL UR70, URZ, 0x1, UP0 ;  /* 0x00000001ff467887 */ /* 0x000fc80008000000 */
[----:B------:R-:W-:Y:S02]  /*0590*/  PLOP3.LUT P3, PT, P1, PT, UP1, 0xae, 0xea ;  /* 0x0000000000ea781c */ /* 0x000fe40000f6f51e */
[----:B---3--:R-:W-:-:S13]  /*05a0*/  ISETP.NE.AND P0, PT, R0, RZ, PT ;  /* 0x000000ff0000720c */ /* 0x008fda0003f05270 */
[----:B------:R-:W-:Y:S05]  /*05b0*/  @P0 BRA `(.L_x_9) ;  /* 0x0000000000480947 */ /* 0x000fea0003800000 */
[----:B------:R-:W3:Y:S01]  /*05c0*/  S2UR UR5, SR_CgaCtaId ;  /* 0x00000000000579c3 */ /* 0x000ee20000008800 */
[----:B------:R-:W-:Y:S01]  /*05d0*/  UMOV UR4, 0x400 ;  /* 0x0000040000047882 */ /* 0x000fe20000000000 */
[----:B------:R-:W-:Y:S01]  /*05e0*/  UMOV UR6, 0x1 ;  /* 0x0000000100067882 */ /* 0x000fe20000000000 */
[----:B------:R-:W-:Y:S01]  /*05f0*/  ELECT P0, URZ, PT ;  /* 0x0000000000ff782f */ /* 0x000fe20003800000 */
[----:B------:R-:W-:-:S04]  /*0600*/  UIADD3 UR6, UPT, UPT, -UR6, 0x100000, URZ ;  /* 0x0010000006067890 */ /* 0x000fc8000fffe1ff */
[----:B------:R-:W-:Y:S02]  /*0610*/  USHF.L.U32 UR7, UR6, 0xb, URZ ;  /* 0x0000000b06077899 */ /* 0x000fe400080006ff */
[----:B------:R-:W-:Y:S02]  /*0620*/  USHF.L.U32 UR6, UR6, 0x1, URZ ;  /* 0x0000000106067899 */ /* 0x000fe400080006ff */
[----:B---3--:R-:W-:Y:S01]  /*0630*/  ULEA UR4, UR5, UR4, 0x18 ;  /* 0x0000000405047291 */ /* 0x008fe2000f8ec0ff */
[----:B------:R-:W3:Y:S11]  /*0640*/  FENCE.VIEW.ASYNC.S ;  /* 0x00000000000073c6 */ /* 0x000ef60000000000 */
[----:B---3--:R3:W4:Y:S01]  /*0650*/  SYNCS.EXCH.64 URZ, [UR4], UR6 ;  /* 0x0000000604ff75b2 */ /* 0x0087220008000100 */
[----:B------:R3:W1:Y:S01]  /*0660*/  SYNCS.EXCH.64 URZ, [UR4+0x20], UR6 ;  /* 0x0000200604ff75b2 */ /* 0x0006620008000100 */
[----:B------:R3:W1:Y:S01]  /*0670*/  SYNCS.EXCH.64 URZ, [UR4+0x8], UR6 ;  /* 0x0000080604ff75b2 */ /* 0x0006620008000100 */
[----:B------:R3:W1:Y:S01]  /*0680*/  SYNCS.EXCH.64 URZ, [UR4+0x28], UR6 ;  /* 0x0000280604ff75b2 */ /* 0x0006620008000100 */
[----:B------:R3:W1:Y:S01]  /*0690*/  SYNCS.EXCH.64 URZ, [UR4+0x10], UR6 ;  /* 0x0000100604ff75b2 */ /* 0x0006620008000100 */
[----:B------:R3:W1:Y:S01]  /*06a0*/  SYNCS.EXCH.64 URZ, [UR4+0x30], UR6 ;  /* 0x0000300604ff75b2 */ /* 0x0006620008000100 */
[----:B------:R3:W1:Y:S01]  /*06b0*/  SYNCS.EXCH.64 URZ, [UR4+0x18], UR6 ;  /* 0x0000180604ff75b2 */ /* 0x0006620008000100 */
[----:B------:R3:W1:Y:S01]  /*06c0*/  SYNCS.EXCH.64 URZ, [UR4+0x38], UR6 ;  /* 0x0000380604ff75b2 */ /* 0x0006620008000100 */
[----:B------:R-:W-:Y:S01]  /*06d0*/  NOP ;  /* 0x0000000000007918 */ /* 0x000fe20000000000 */
.L_x_9:
[----:B------:R-:W2:Y:S01]  /*06e0*/  SHFL.IDX PT, R0, R69, RZ, 0x1f ;  /* 0x00001fff45007589 */ /* 0x000ea200000e0000 */
[----:B------:R-:W-:Y:S01]  /*06f0*/  NOP ;  /* 0x0000000000007918 */ /* 0x000fe20000000000 */
[----:B--2---:R-:W-:-:S13]  /*0700*/  ISETP.NE.AND P0, PT, R0, 0x1, PT ;  /* 0x000000010000780c */ /* 0x004fda0003f05270 */
[----:B------:R-:W-:Y:S05]  /*0710*/  @P0 BRA `(.L_x_10) ;  /* 0x0000000000580947 */ /* 0x000fea0003800000 */
[----:B------:R-:W2:Y:S01]  /*0720*/  S2UR UR5, SR_CgaCtaId ;  /* 0x00000000000579c3 */ /* 0x000ea20000008800 */
[----:B---3--:R-:W-:Y:S01]  /*0730*/  UMOV UR4, 0x400 ;  /* 0x0000040000047882 */ /* 0x008fe20000000000 */
[----:B------:R-:W-:Y:S01]  /*0740*/  UMOV UR8, 0x20 ;  /* 0x0000002000087882 */ /* 0x000fe20000000000 */
[----:B------:R-:W-:Y:S01]  /*0750*/  UMOV UR6, 0x80 ;  /* 0x0000008000067882 */ /* 0x000fe20000000000 */
[----:B------:R-:W-:-:S04]  /*0760*/  UIADD3 UR8, UPT, UPT, -UR8, 0x100000, URZ ;  /* 0x0010000008087890 */ /* 0x000fc8000fffe1ff */
[----:B------:R-:W-:Y:S02]  /*0770*/  USHF.L.U32 UR9, UR8, 0xb, URZ ;  /* 0x0000000b08097899 */ /* 0x000fe400080006ff */
[----:B------:R-:W-:Y:S02]  /*0780*/  USHF.L.U32 UR8, UR8, 0x1, URZ ;  /* 0x0000000108087899 */ /* 0x000fe400080006ff */
[----:B------:R-:W-:-:S04]  /*0790*/  UIADD3 UR6, UPT, UPT, -UR6, 0x100000, URZ ;  /* 0x0010000006067890 */ /* 0x000fc8000fffe1ff */
[----:B------:R-:W-:Y:S02]  /*07a0*/  USHF.L.U32 UR7, UR6, 0xb, URZ ;  /* 0x0000000b06077899 */ /* 0x000fe400080006ff */
[----:B------:R-:W-:Y:S01]  /*07b0*/  USHF.L.U32 UR6, UR6, 0x1, URZ ;  /* 0x0000000106067899 */ /* 0x000fe200080006ff */
[----:B------:R-:W-:Y:S01]  /*07c0*/  ELECT P0, URZ, PT ;  /* 0x0000000000ff782f */ /* 0x000fe20003800000 */
[----:B--2---:R-:W-:Y:S01]  /*07d0*/  ULEA UR4, UR5, UR4, 0x18 ;  /* 0x0000000405047291 */ /* 0x004fe2000f8ec0ff */
[----:B------:R-:W2:Y:S11]  /*07e0*/  FENCE.VIEW.ASYNC.S ;  /* 0x00000000000073c6 */ /* 0x000eb60000000000 */
[----:B--2---:R2:W3:Y:S01]  /*07f0*/  SYNCS.EXCH.64 URZ, [UR4+0x40], UR8 ;  /* 0x0000400804ff75b2 */ /* 0x0044e20008000100 */
        /* <DEDUP_REMOVED lines=8> */
.L_x_10:
[----:B------:R-:W4:Y:S01]  /*0880*/  SHFL.IDX PT, R0, R69, RZ, 0x1f ;  /* 0x00001fff45007589 */ /* 0x000f2200000e0000 */
[----:B------:R-:W-:Y:S01]  /*0890*/  NOP ;  /* 0x0000000000007918 */ /* 0x000fe20000000000 */
[----:B----4-:R-:W-:-:S13]  /*08a0*/  ISETP.NE.AND P0, PT, R0, 0x3, PT ;  /* 0x000000030000780c */ /* 0x010fda0003f05270 */
[----:B------:R-:W-:Y:S05]  /*08b0*/  @P0 BRA `(.L_x_11) ;  /* 0x0000000000300947 */ /* 0x000fea0003800000 */
[----:B------:R-:W4:Y:S01]  /*08c0*/  S2UR UR5, SR_CgaCtaId ;  /* 0x00000000000579c3 */ /* 0x000f220000008800 */
[----:B--23--:R-:W-:Y:S01]  /*08d0*/  UMOV UR4, 0x400 ;  /* 0x0000040000047882 */ /* 0x00cfe20000000000 */
[----:B------:R-:W-:Y:S01]  /*08e0*/  UMOV UR6, 0x20 ;  /* 0x0000002000067882 */ /* 0x000fe20000000000 */
[----:B------:R-:W-:Y:S01]  /*08f0*/  ELECT P0, URZ, PT ;  /* 0x0000000000ff782f */ /* 0x000fe20003800000 */
[----:B------:R-:W-:-:S04]  /*0900*/  UIADD3 UR6, UPT, UPT, -UR6, 0x100000, URZ ;  /* 0x0010000006067890 */ /* 0x000fc8000fffe1ff */
[----:B------:R-:W-:Y:S02]  /*0910*/  USHF.L.U32 UR7, UR6, 0xb, URZ ;  /* 0x0000000b06077899 */ /* 0x000fe400080006ff */
[----:B------:R-:W-:Y:S02]  /*0920*/  USHF.L.U32 UR6, UR6, 0x1, URZ ;  /* 0x0000000106067899 */ /* 0x000fe400080006ff */
[----:B----4-:R-:W-:Y:S01]  /*0930*/  ULEA UR4, UR5, UR4, 0x18 ;  /* 0x0000000405047291 */ /* 0x010fe2000f8ec0ff */
[----:B------:R-:W2:Y:S11]  /*0940*/  FENCE.VIEW.ASYNC.S ;  /* 0x00000000000073c6 */ /* 0x000eb60000000000 */
[----:B--2---:R4:W2:Y:S01]  /*0950*/  SYNCS.EXCH.64 URZ, [UR4+0x80], UR6 ;  /* 0x0000800604ff75b2 */ /* 0x0048a20008000100 */
[----:B------:R4:W3:Y:S02]  /*0960*/  SYNCS.EXCH.64 URZ, [UR4+0x88], UR6 ;  /* 0x0000880604ff75b2 */ /* 0x0008e40008000100 */
[----:B----4-:R-:W-:Y:S01]  /*0970*/  NOP ;  /* 0x0000000000007918 */ /* 0x010fe20000000000 */
.L_x_11:
[----:B------:R-:W4:Y:S01]  /*0980*/  SHFL.IDX PT, R0, R69, RZ, 0x1f ;  /* 0x00001fff45007589 */ /* 0x000f2200000e0000 */
[----:B------:R-:W-:Y:S01]  /*0990*/  NOP ;  /* 0x0000000000007918 */ /* 0x000fe20000000000 */
[----:B----4-:R-:W-:-:S13]  /*09a0*/  ISETP.NE.AND P0, PT, R0, 0x4, PT ;  /* 0x000000040000780c */ /* 0x010fda0003f05270 */
[----:B------:R-:W-:Y:S05]  /*09b0*/  @P0 BRA `(.L_x_12) ;  /* 0x0000000000440947 */ /* 0x000fea0003800000 */
[----:B------:R-:W4:Y:S01]  /*09c0*/  S2UR UR5, SR_CgaCtaId ;  /* 0x00000000000579c3 */ /* 0x000f220000008800 */
[----:B--23--:R-:W-:Y:S01]  /*09d0*/  UMOV UR4, 0x1e0 ;  /* 0x000001e000047882 */ /* 0x00cfe20000000000 */
[----:B------:R-:W-:Y:S01]  /*09e0*/  UMOV UR6, 0x400 ;  /* 0x0000040000067882 */ /* 0x000fe20000000000 */
[----:B------:R-:W-:Y:S01]  /*09f0*/  USEL UR4, UR4, 0x1a0, UP3 ;  /* 0x000001a004047887 */ /* 0x000fe20009800000 */
[----:B------:R-:W-:Y:S01]  /*0a00*/  UMOV UR8, 0x1 ;  /* 0x0000000100087882 */ /* 0x000fe20000000000 */
[----:B------:R-:W-:Y:S01]  /*0a10*/  ELECT P0, URZ, PT ;  /* 0x0000000000ff782f */ /* 0x000fe20003800000 */
[----:B------:R-:W-:-:S04]  /*0a20*/  UIADD3 UR8, UPT, UPT, -UR8, 0x100000, URZ ;  /* 0x0010000008087890 */ /* 0x000fc8000fffe1ff */
[----:B------:R-:W-:Y:S02]  /*0a30*/  USHF.L.U32 UR9, UR8, 0xb, URZ ;  /* 0x0000000b08097899 */ /* 0x000fe400080006ff */
[----:B------:R-:W-:Y:S02]  /*0a40*/  USHF.L.U32 UR8, UR8, 0x1, URZ ;  /* 0x0000000108087899 */ /* 0x000fe400080006ff */
[----:B----4-:R-:W-:Y:S02]  /*0a50*/  ULEA UR6, UR5, UR6, 0x18 ;  /* 0x0000000605067291 */ /* 0x010fe4000f8ec0ff */
[----:B------:R-:W-:-:S04]  /*0a60*/  UIADD3 UR4, UPT, UPT, -UR4, 0x100000, URZ ;  /* 0x0010000004047890 */ /* 0x000fc8000fffe1ff */
[----:B------:R-:W-:Y:S02]  /*0a70*/  USHF.L.U32 UR5, UR4, 0xb, URZ ;  /* 0x0000000b04057899 */ /* 0x000fe400080006ff */
[----:B------:R-:W-:Y:S01]  /*0a80*/  USHF.L.U32 UR4, UR4, 0x1, URZ ;  /* 0x0000000104047899 */ /* 0x000fe200080006ff */
[----:B------:R-:W2:Y:S03]  /*0a90*/  FENCE.VIEW.ASYNC.S ;  /* 0x00000000000073c6 */ /* 0x000ea60000000000 */
[----:B--2---:R4:W2:Y:S08]  /*0aa0*/  SYNCS.EXCH.64 URZ, [UR6+0x90], UR8 ;  /* 0x0000900806ff75b2 */ /* 0x0048b00008000100 */
[----:B------:R4:W3:Y:S02]  /*0ab0*/  SYNCS.EXCH.64 URZ, [UR6+0x98], UR4 ;  /* 0x0000980406ff75b2 */ /* 0x0008e40008000100 */
[----:B----4-:R-:W-:Y:S01]  /*0ac0*/  NOP ;  /* 0x0000000000007918 */ /* 0x010fe20000000000 */
.L_x_12:
[----:B------:R-:W4:Y:S01]  /*0ad0*/  SHFL.IDX PT, R0, R69, RZ, 0x1f ;  /* 0x00001fff45007589 */ /* 0x000f2200000e0000 */
[----:B------:R-:W-:Y:S01]  /*0ae0*/  ISETP.NE.OR P1, PT, RZ, UR17, !P1 ;  /* 0x00000011ff007c0c */ /* 0x000fe2000cf25670 */
[----:B------:R-:W-:Y:S01]  /*0af0*/  NOP ;  /* 0x0000000000007918 */ /* 0x000fe20000000000 */
[----:B----4-:R-:W-:-:S13]  /*0b00*/  ISETP.NE.AND P0, PT, R0, 0x5, PT ;  /* 0x000000050000780c */ /* 0x010fda0003f05270 */
[----:B------:R-:W-:Y:S05]  /*0b10*/  @P0 BRA `(.L_x_13) ;  /* 0x0000000000480947 */ /* 0x000fea0003800000 */
[----:B------:R-:W4:Y:S01]  /*0b20*/  S2UR UR5, SR_CgaCtaId ;  /* 0x00000000000579c3 */ /* 0x000f220000008800 */
[----:B--23--:R-:W-:Y:S01]  /*0b30*/  UMOV UR4, 0x400 ;  /* 0x0000040000047882 */ /* 0x00cfe20000000000 */
        /* <DEDUP_REMOVED lines=9> */
[----:B----4-:R-:W-:Y:S01]  /*0bd0*/  ULEA UR4, UR5, UR4, 0x18 ;  /* 0x0000000405047291 */ /* 0x010fe2000f8ec0ff */
[----:B------:R-:W2:Y:S11]  /*0be0*/  FENCE.VIEW.ASYNC.S ;  /* 0x00000000000073c6 */ /* 0x000eb60000000000 */
[----:B--2---:R4:W2:Y:S01]  /*0bf0*/  SYNCS.EXCH.64 URZ, [UR4+0xa0], UR6 ;  /* 0x0000a00604ff75b2 */ /* 0x0048a20008000100 */
[----:B------:R4:W3:Y:S01]  /*0c00*/  SYNCS.EXCH.64 URZ, [UR4+0xb0], UR8 ;  /* 0x0000b00804ff75b2 */ /* 0x0008e20008000100 */
[----:B------:R4:W1:Y:S01]  /*0c10*/  SYNCS.EXCH.64 URZ, [UR4+0xa8], UR6 ;  /* 0x0000a80604ff75b2 */ /* 0x0008620008000100 */
[----:B------:R4:W1:Y:S02]  /*0c20*/  SYNCS.EXCH.64 URZ, [UR4+0xb8], UR8 ;  /* 0x0000b80804ff75b2 */ /* 0x0008640008000100 */
[----:B----4-:R-:W-:Y:S01]  /*0c30*/  NOP ;  /* 0x0000000000007918 */ /* 0x010fe20000000000 */
.L_x_13:
[----:B--23--:R-:W2:Y:S01]  /*0c40*/  S2UR UR7, SR_CgaCtaId ;  /* 0x00000000000779c3 */ /* 0x00cea20000008800 */
[----:B------:R-:W-:Y:S01]  /*0c50*/  VOTEU.ALL UP0, P1 ;  /* 0x0000000000ff7886 */ /* 0x000fe20000800000 */
[----:B------:R-:W-:Y:S01]  /*0c60*/  UMOV UR4, 0x20 ;  /* 0x0000002000047882 */ /* 0x000fe20000000000 */
[----:B------:R-:W-:Y:S01]  /*0c70*/  NOP ;  /* 0x0000000000007918 */ /* 0x000fe20000000000 */
[----:B-1----:R-:W-:Y:S01]  /*0c80*/  LOP3.LUT R3, R66, 0x1f, RZ, 0xc0, !PT ;  /* 0x0000001f42037812 */ /* 0x002fe200078ec0ff */
[----:B------:R-:W-:Y:S01]  /*0c90*/  UISETP.NE.AND UP4, UPT, UR17, URZ, UPT ;  /* 0x000000ff1100728c */ /* 0x000fe2000bf85270 */
[----:B------:R-:W-:Y:S01]  /*0ca0*/  @!UP0 UMOV UR6, 0x400 ;  /* 0x0000040000068882 */ /* 0x000fe20000000000 */
[----:B------:R-:W-:-:S04]  /*0cb0*/  @!UP0 UIADD3 UR4, UPT, UPT, -UR4, 0x100000, URZ ;  /* 0x0010000004048890 */ /* 0x000fc8000fffe1ff */
[----:B------:R-:W-:Y:S02]  /*0cc0*/  @!UP0 USHF.L.U32 UR5, UR4, 0xb, URZ ;  /* 0x0000000b04058899 */ /* 0x000fe400080006ff */
[----:B------:R-:W-:Y:S02]  /*0cd0*/  @!UP0 USHF.L.U32 UR4, UR4, 0x1, URZ ;  /* 0x0000000104048899 */ /* 0x000fe400080006ff */
[----:B--2---:R-:W-:Y:S01]  /*0ce0*/  @!UP0 ULEA UR6, UR7, UR6, 0x18 ;  /* 0x0000000607068291 */ /* 0x004fe2000f8ec0ff */
[----:B------:R-:W1:Y:S01]  /*0cf0*/  LDCU UR7, c[0x0][0x36c] ;  /* 0x00006d80ff0777ac */ /* 0x000e620008000800 */
[----:B------:R-:W-:Y:S01]  /*0d00*/  VOTEU.ALL UP0, P1 ;  /* 0x0000000000ff7886 */ /* 0x000fe20000800000 */
[----:B------:R-:W2:Y:S09]  /*0d10*/  FENCE.VIEW.ASYNC.S ;  /* 0x00000000000073c6 */ /* 0x000eb20000000000 */
[----:B--2---:R2:W3:Y:S01]  /*0d20*/  @!UP0 SYNCS.EXCH.64 URZ, [UR6+0xc0], UR4 ;  /* 0x0000c00406ff85b2 */ /* 0x0044e20008000100 */
[----:B-1----:R-:W-:-:S09]  /*0d30*/  UISETP.EQ.U32.AND UP6, UPT, UR7, 0x1, UPT ;  /* 0x000000010700788c */ /* 0x002fd2000bfc2070 */
[----:B--2---:R-:W-:Y:S05]  /*0d40*/  BRA.U !UP6, `(.L_x_14) ;  /* 0x000000010e087547 */ /* 0x004fea000b800000 */
[----:B---3--:R-:W-:Y:S01]  /*0d50*/  UCGABAR_ARV ;  /* 0x00000000000079c7 */ /* 0x008fe20008000000 */
[----:B------:R-:W-:Y:S05]  /*0d60*/  BRA `(.L_x_15) ;  /* 0x0000000000047947 */ /* 0x000fea0003800000 */
.L_x_14:
[----:B---3--:R-:W-:Y:S01]  /*0d70*/  NOP ;  /* 0x0000000000007918 */ /* 0x008fe20000000000 */
.L_x_15:
[----:B------:R-:W1:Y:S01]  /*0d80*/  S2UR UR22, SR_CTAID.X ;  /* 0x00000000001679c3 */ /* 0x000e620000002500 */
[----:B------:R-:W-:-:S05]  /*0d90*/  CS2R.32 R76, SR_CgaSize ;  /* 0x00000000004c7805 */ /* 0x000fca0000008a00 */
[----:B------:R-:W-:-:S05]  /*0da0*/  IMAD R76, R76, -0xa0, RZ ;  /* 0xffffff604c4c7824 */ /* 0x000fca00078e02ff */
[----:B------:R-:W-:-:S14]  /*0db0*/  R2UR UR5, R76 ;  /* 0x000000004c0572ca */ /* 0x000fdc00000e0000 */
[----:B------:R-:W2:Y:S01]  /*0dc0*/  LDCU UR5, c[0x0][UR5+0x2b0] ;  /* 0x00005600050577ac */ /* 0x000ea20008000800 */
[----:B------:R-:W-:-:S05]  /*0dd0*/  CS2R.32 R76, SR_CgaSize ;  /* 0x00000000004c7805 */ /* 0x000fca0000008a00 */
[----:B------:R-:W-:-:S05]  /*0de0*/  IMAD R76, R76, -0xa0, RZ ;  /* 0xffffff604c4c7824 */ /* 0x000fca00078e02ff */
[----:B------:R-:W-:-:S14]  /*0df0*/  R2UR UR4, R76 ;  /* 0x000000004c0472ca */ /* 0x000fdc00000e0000 */
[----:B------:R-:W3:Y:S01]  /*0e00*/  LDCU UR4, c[0x0][UR4+0x2b4] ;  /* 0x00005680040477ac */ /* 0x000ee20008000800 */
[----:B------:R-:W4:Y:S01]  /*0e10*/  S2UR UR16, SR_CTAID.Y ;  /* 0x00000000001079c3 */ /* 0x000f220000002600 */
[----:B------:R-:W-:-:S05]  /*0e20*/  CS2R.32 R76, SR_CgaSize ;  /* 0x00000000004c7805 */ /* 0x000fca0000008a00 */
[----:B------:R-:W-:-:S05]  /*0e30*/  IMAD R76, R76, -0xa0, RZ ;  /* 0xffffff604c4c7824 */ /* 0x000fca00078e02ff */
[----:B------:R-:W-:-:S14]  /*0e40*/  R2UR UR7, R76 ;  /* 0x000000004c0772ca */ /* 0x000fdc00000e0000 */
[----:B------:R-:W3:Y:S01]  /*0e50*/  LDCU UR7, c[0x0][UR7+0x2a0] ;  /* 0x00005400070777ac */ /* 0x000ee20008000800 */
[----:B------:R-:W-:-:S05]  /*0e60*/  CS2R.32 R76, SR_CgaSize ;  /* 0x00000000004c7805 */ /* 0x000fca0000008a00 */
[----:B------:R-:W-:-:S05]  /*0e70*/  IMAD R76, R76, -0xa0, RZ ;  /* 0xffffff604c4c7824 */ /* 0x000fca00078e02ff */
[----:B------:R-:W-:-:S14]  /*0e80*/  R2UR UR8, R76 ;  /* 0x000000004c0872ca */ /* 0x000fdc00000e0000 */
[----:B------:R-:W3:Y:S01]  /*0e90*/  LDCU UR8, c[0x0][UR8+0x2a4] ;  /* 0x00005480080877ac */ /* 0x000ee20008000800 */
[----:B------:R-:W3:Y:S01]  /*0ea0*/  LDCU UR20, c[0x0][0xc24] ;  /* 0x00018480ff1477ac */ /* 0x000ee20008000800 */
[----:B------:R-:W3:Y:S01]  /*0eb0*/  LDCU UR39, c[0x0][0xc24] ;  /* 0x00018480ff2777ac */ /* 0x000ee20008000800 */
[----:B-1----:R-:W-:Y:S01]  /*0ec0*/  I2FP.F32.U32 R2, UR22 ;  /* 0x0000001600027c45 */ /* 0x002fe20008201000 */
[----:B------:R-:W1:Y:S04]  /*0ed0*/  LDCU UR24, c[0x0][0xc30] ;  /* 0x00018600ff1877ac */ /* 0x000e680008000800 */
[----:B--2---:R-:W-:Y:S01]  /*0ee0*/  FMUL R2, R2, UR5 ;  /* 0x0000000502027c20 */ /* 0x004fe20008400000 */
[----:B----4-:R-:W-:-:S05]  /*0ef0*/  I2FP.F32.U32 R0, UR16 ;  /* 0x0000001000007c45 */ /* 0x010fca0008201000 */
[----:B------:R-:W2:Y:S01]  /*0f00*/  F2I.U32.TRUNC.NTZ R2, R2 ;  /* 0x0000000200027305 */ /* 0x000ea2000020f000 */
[----:B---3--:R-:W-:-:S07]  /*0f10*/  FMUL R0, R0, UR4 ;  /* 0x0000000400007c20 */ /* 0x008fce0008400000 */
[----:B------:R-:W3:Y:S01]  /*0f20*/  F2I.U32.TRUNC.NTZ R0, R0 ;  /* 0x0000000000007305 */ /* 0x000ee2000020f000 */
[----:B--2---:R-:W-:Y:S02]  /*0f30*/  R2UR UR4, R2 ;  /* 0x00000000020472ca */ /* 0x004fe400000e0000 */
[----:B------:R-:W-:Y:S02]  /*0f40*/  PRMT R2, RZ, 0x7610, R2 ;  /* 0x00007610ff027816 */ /* 0x000fe40000000002 */
[----:B---3--:R-:W-:Y:S02]  /*0f50*/  R2UR UR6, R0 ;  /* 0x00000000000672ca */ /* 0x008fe400000e0000 */
[----:B------:R-:W-:-:S07]  /*0f60*/  PRMT R0, RZ, 0x7610, R0 ;  /* 0x00007610ff007816 */ /* 0x000fce0000000000 */
[----:B------:R-:W-:-:S04]  /*0f70*/  UIADD3 UR5, UPT, UPT, -UR4, URZ, URZ ;  /* 0x000000ff04057290 */ /* 0x000fc8000fffe1ff */
[----:B------:R-:W-:Y:S02]  /*0f80*/  UIMAD UR5, UR7, UR5, UR22 ;  /* 0x00000005070572a4 */ /* 0x000fe4000f8e0216 */
[----:B------:R-:W-:-:S04]  /*0f90*/  UIADD3 UR4, UPT, UPT, -UR6, URZ, URZ ;  /* 0x000000ff06047290 */ /* 0x000fc8000fffe1ff */
[----:B------:R-:W-:Y:S01]  /*0fa0*/  IMAD.U32 R76, RZ, RZ, UR5 ;  /* 0x00000005ff4c7e24 */ /* 0x000fe2000f8e00ff */
[----:B------:R-:W-:-:S06]  /*0fb0*/  UIMAD UR4, UR8, UR4, UR16 ;  /* 0x00000004080472a4 */ /* 0x000fcc000f8e0210 */
[----:B------:R-:W-:Y:S01]  /*0fc0*/  IMAD.U32 R75, RZ, RZ, UR4 ;  /* 0x00000004ff4b7e24 */ /* 0x000fe2000f8e00ff */
[----:B-1----:R-:W-:Y:S06]  /*0fd0*/  BRA.U UP4, `(.L_x_16) ;  /* 0x0000000104307547 */ /* 0x002fec000b800000 */
[----:B------:R-:W-:Y:S01]  /*0fe0*/  R2UR UR5, R75 ;  /* 0x000000004b0572ca */ /* 0x000fe200000e0000 */
[----:B------:R-:W-:Y:S01]  /*0ff0*/  UMOV UR7, 0x3 ;  /* 0x0000000300077882 */ /* 0x000fe20000000000 */
[----:B------:R-:W-:-:S11]  /*1000*/  R2UR UR4, R76 ;  /* 0x000000004c0472ca */ /* 0x000fd600000e0000 */
[----:B------:R-:W-:-:S04]  /*1010*/  UISETP.NE.AND UP0, UPT, UR5, URZ, UPT ;  /* 0x000000ff0500728c */ /* 0x000fc8000bf05270 */
[----:B------:R-:W-:Y:S02]  /*1020*/  UISETP.LT.U32.OR UP0, UPT, UR4, 0x2, !UP0 ;  /* 0x000000020400788c */ /* 0x000fe4000c701470 */
[----:B------:R-:W-:Y:S02]  /*1030*/  ULOP3.LUT UR4, UR4, 0xfffffffe, URZ, 0xc0, !UPT ;  /* 0xfffffffe04047892 */ /* 0x000fe4000f8ec0ff */
[----:B------:R-:W-:Y:S02]  /*1040*/  USEL UR6, URZ, 0x1, !UP0 ;  /* 0x00000001ff067887 */ /* 0x000fe4000c000000 */
[----:B------:R-:W-:Y:S02]  /*1050*/  USEL UR5, URZ, 0x2, !UP0 ;  /* 0x00000002ff057887 */ /* 0x000fe4000c000000 */
[----:B------:R-:W-:Y:S02]  /*1060*/  USHF.L.U32 UR4, UR7, UR4, URZ ;  /* 0x0000000407047299 */ /* 0x000fe400080006ff */
[----:B------:R-:W-:-:S04]  /*1070*/  UIADD3 UR5, UPT, UPT, UR6, UR5, URZ ;  /* 0x0000000506057290 */ /* 0x000fc8000fffe0ff */
[----:B------:R-:W-:Y:S02]  /*1080*/  IMAD.U32 R0, RZ, RZ, UR4 ;  /* 0x00000004ff007e24 */ /* 0x000fe4000f8e00ff */
[----:B------:R-:W-:-:S07]  /*1090*/  IMAD.U32 R2, RZ, RZ, UR5 ;  /* 0x00000005ff027e24 */ /* 0x000fce000f8e00ff */
.L_x_16:
[----:B------:R-:W1:Y:S01]  /*10a0*/  S2UR UR51, SR_CTAID.Z ;  /* 0x00000000003379c3 */ /* 0x000e620000002700 */
[----:B------:R-:W-:Y:S01]  /*10b0*/  UISETP.GE.AND UP0, UPT, UR20, 0x1, UPT ;  /* 0x000000011400788c */ /* 0x000fe2000bf06270 */
[----:B------:R-:W-:-:S08]  /*10c0*/  UMOV UR21, UR22 ;  /* 0x0000001600157c82 */ /* 0x000fd00008000000 */
[----:B------:R-:W-:Y:S05]  /*10d0*/  BRA.U !UP0, `(.L_x_17) ;  /* 0x0000000108d47547 */ /* 0x000fea000b800000 */
[----:B------:R-:W2:Y:S01]  /*10e0*/  LDCU.128 UR12, c[0x0][0xc10] ;  /* 0x00018200ff0c77ac */ /* 0x000ea20008000c00 */
[----:B------:R-:W3:Y:S01]  /*10f0*/  LDCU UR23, c[0x0][0xc0c] ;  /* 0x00018180ff1777ac */ /* 0x000ee20008000800 */
[----:B------:R-:W4:Y:S01]  /*1100*/  LDCU UR6, c[0x0][0x370] ;  /* 0x00006e00ff0677ac */ /* 0x000f220008000800 */
[----:B------:R-:W1:Y:S01]  /*1110*/  LDCU UR7, c[0x0][0x374] ;  /* 0x00006e80ff0777ac */ /* 0x000e620008000800 */
[----:B------:R-:W1:Y:S01]  /*1120*/  LDCU UR21, c[0x0][0xc20] ;  /* 0x00018400ff1577ac */ /* 0x000e620008000800 */
[----:B--2---:R-:W-:Y:S02]  /*1130*/  UIMAD.WIDE.U32 UR4, UR22, UR12, URZ ;  /* 0x0000000c160472a5 */ /* 0x004fe4000f8e00ff */
[----:B---3--:R-:W-:Y:S01]  /*1140*/  UISETP.NE.AND UP0, UPT, UR23, 0x1, UPT ;  /* 0x000000011700788c */ /* 0x008fe2000bf05270 */
[----:B------:R-:W2:Y:S01]  /*1150*/  LDCU.64 UR8, c[0x0][0xc28] ;  /* 0x00018500ff0877ac */ /* 0x000ea20008000a00 */
[----:B----4-:R-:W-:-:S03]  /*1160*/  UIMAD.WIDE.U32 UR10, UR6, UR12, URZ ;  /* 0x0000000c060a72a5 */ /* 0x010fc6000f8e00ff */
[----:B------:R-:W-:Y:S01]  /*1170*/  UMOV UR4, UR5 ;  /* 0x0000000500047c82 */ /* 0x000fe20008000000 */
[----:B------:R-:W-:Y:S02]  /*1180*/  UISETP.NE.AND UP1, UPT, UR20, 0x1, UPT ;  /* 0x000000011400788c */ /* 0x000fe4000bf25270 */
[----:B------:R-:W-:Y:S01]  /*1190*/  USHF.R.U32.HI UR4, URZ, UR13, UR4 ;  /* 0x0000000dff047299 */ /* 0x000fe20008011604 */
[----:B------:R-:W-:Y:S01]  /*11a0*/  UMOV UR10, UR11 ;  /* 0x0000000b000a7c82 */ /* 0x000fe20008000000 */
[----:B------:R-:W-:Y:S02]  /*11b0*/  UIMAD.WIDE.U32 UR18, UR16, UR15, URZ ;  /* 0x0000000f101272a5 */ /* 0x000fe4000f8e00ff */
[----:B------:R-:W-:Y:S02]  /*11c0*/  USEL UR5, UR22, UR4, !UP0 ;  /* 0x0000000416057287 */ /* 0x000fe4000c000000 */
[----:B------:R-:W-:Y:S02]  /*11d0*/  @UP0 USHF.R.U32.HI UR6, URZ, UR13, UR10 ;  /* 0x0000000dff060299 */ /* 0x000fe4000801160a */
[----:B------:R-:W-:-:S02]  /*11e0*/  UISETP.NE.AND UP0, UPT, UR14, 0x1, UPT ;  /* 0x000000010e00788c */ /* 0x000fc4000bf05270 */
[----:B-1----:R-:W-:Y:S02]  /*11f0*/  UIMAD.WIDE.U32 UR10, UR7, UR15, URZ ;  /* 0x0000000f070a72a5 */ /* 0x002fe4000f8e00ff */
[----:B--2---:R-:W-:Y:S01]  /*1200*/  UIMAD.WIDE.U32 UR12, UR6, UR8, URZ ;  /* 0x00000008060c72a5 */ /* 0x004fe2000f8e00ff */
[----:B------:R-:W-:Y:S02]  /*1210*/  UMOV UR4, UR19 ;  /* 0x0000001300047c82 */ /* 0x000fe40008000000 */
[----:B------:R-:W-:Y:S02]  /*1220*/  USHF.R.U32.HI UR4, URZ, UR21, UR4 ;  /* 0x00000015ff047299 */ /* 0x000fe40008011604 */
[----:B------:R-:W-:Y:S02]  /*1230*/  UMOV UR10, UR11 ;  /* 0x0000000b000a7c82 */ /* 0x000fe40008000000 */
[----:B------:R-:W-:Y:S01]  /*1240*/  UMOV UR12, UR13 ;  /* 0x0000000d000c7c82 */ /* 0x000fe20008000000 */
[----:B------:R-:W-:-:S02]  /*1250*/  @UP0 USHF.R.U32.HI UR7, URZ, UR21, UR10 ;  /* 0x00000015ff070299 */ /* 0x000fc4000801160a */
[----:B------:R-:W-:Y:S02]  /*1260*/  USEL UR4, UR16, UR4, !UP0 ;  /* 0x0000000410047287 */ /* 0x000fe4000c000000 */
[----:B------:R-:W-:Y:S02]  /*1270*/  UIMAD.WIDE.U32 UR10, UR7, UR8, URZ ;  /* 0x00000008070a72a5 */ /* 0x000fe4000f8e00ff */
[----:B------:R-:W-:Y:S02]  /*1280*/  @UP1 USHF.R.U32.HI UR6, URZ, UR9, UR12 ;  /* 0x00000009ff061299 */ /* 0x000fe4000801160c */
[----:B------:R-:W-:Y:S02]  /*1290*/  UIMAD.WIDE.U32 UR12, UR4, UR8, URZ ;  /* 0x00000008040c72a5 */ /* 0x000fe4000f8e00ff */
[----:B------:R-:W-:Y:S01]  /*12a0*/  UIADD3 UR21, UPT, UPT, -UR5, URZ, URZ ;  /* 0x000000ff05157290 */ /* 0x000fe2000fffe1ff */
[----:B------:R-:W-:Y:S02]  /*12b0*/  UMOV UR10, UR11 ;  /* 0x0000000b000a7c82 */ /* 0x000fe40008000000 */
[----:B------:R-:W-:-:S02]  /*12c0*/  @UP1 USHF.R.U32.HI UR7, URZ, UR9, UR10 ;  /* 0x00000009ff071299 */ /* 0x000fc4000801160a */
[----:B------:R-:W-:Y:S02]  /*12d0*/  UIMAD UR10, UR6, UR20, URZ ;  /* 0x00000014060a72a4 */ /* 0x000fe4000f8e02ff */
[----:B------:R-:W-:Y:S02]  /*12e0*/  UIMAD UR7, UR7, UR20, URZ ;  /* 0x00000014070772a4 */ /* 0x000fe4000f8e02ff */
[----:B------:R-:W-:Y:S02]  /*12f0*/  UIMAD UR21, UR23, UR21, UR22 ;  /* 0x00000015171572a4 */ /* 0x000fe4000f8e0216 */
[----:B------:R-:W-:-:S03]  /*1300*/  UISETP.GE.AND UP0, UPT, UR4, UR7, UPT ;  /* 0x000000070400728c */ /* 0x000fc6000bf06270 */
[----:B------:R-:W-:Y:S01]  /*1310*/  UMOV UR7, UR13 ;  /* 0x0000000d00077c82 */ /* 0x000fe20008000000 */
[----:B------:R-:W-:Y:S02]  /*1320*/  UISETP.GE.OR UP0, UPT, UR5, UR10, UP0 ;  /* 0x0000000a0500728c */ /* 0x000fe40008706670 */
[----:B------:R-:W-:Y:S02]  /*1330*/  UIMAD.WIDE.U32 UR10, UR5, UR8, URZ ;  /* 0x00000008050a72a5 */ /* 0x000fe4000f8e00ff */
[----:B------:R-:W-:Y:S02]  /*1340*/  USHF.R.U32.HI UR7, URZ, UR9, UR7 ;  /* 0x00000009ff077299 */ /* 0x000fe40008011607 */
[----:B------:R-:W-:Y:S02]  /*1350*/  UIADD3 UR10, UPT, UPT, -UR4, URZ, URZ ;  /* 0x000000ff040a7290 */ /* 0x000fe4000fffe1ff */
[----:B------:R-:W-:Y:S02]  /*1360*/  USEL UR7, UR4, UR7, !UP1 ;  /* 0x0000000704077287 */ /* 0x000fe4000c800000 */
[----:B------:R-:W-:Y:S01]  /*1370*/  UIMAD UR10, UR14, UR10, UR16 ;  /* 0x0000000a0e0a72a4 */ /* 0x000fe2000f8e0210 */
[----:B------:R-:W-:-:S02]  /*1380*/  @!UP0 UMOV UR8, UR11 ;  /* 0x0000000b00088c82 */ /* 0x000fc40008000000 */
[----:B------:R-:W-:Y:S02]  /*1390*/  @!UP0 USHF.R.U32.HI UR8, URZ, UR9, UR8 ;  /* 0x00000009ff088299 */ /* 0x000fe40008011608 */
[----:B------:R-:W-:Y:S02]  /*13a0*/  UIADD3 UR9, UPT, UPT, -UR7, URZ, URZ ;  /* 0x000000ff07097290 */ /* 0x000fe4000fffe1ff */
[----:B------:R-:W-:Y:S02]  /*13b0*/  @!UP0 USEL UR8, UR5, UR8, !UP1 ;  /* 0x0000000805088287 */ /* 0x000fe4000c800000 */
[----:B------:R-:W-:Y:S02]  /*13c0*/  UIMAD UR9, UR20, UR9, UR4 ;  /* 0x00000009140972a4 */ /* 0x000fe4000f8e0204 */
[----:B------:R-:W-:Y:S02]  /*13d0*/  @!UP0 UIADD3 UR7, UPT, UPT, UR7, -UR8, URZ ;  /* 0x8000000807078290 */ /* 0x000fe4000fffe0ff */
[----:B------:R-:W-:-:S02]  /*13e0*/  @!UP0 UIMAD UR6, UR9, UR6, UR8 ;  /* 0x00000006090682a4 */ /* 0x000fc4000f8e0208 */
[----:B------:R-:W-:-:S04]  /*13f0*/  @!UP0 UIMAD UR4, UR7, UR20, UR5 ;  /* 0x00000014070482a4 */ /* 0x000fc8000f8e0205 */
[----:B------:R-:W-:Y:S01]  /*1400*/  UIMAD UR16, UR4, UR14, UR10 ;  /* 0x0000000e041072a4 */ /* 0x000fe2000f8e020a */
[----:B------:R-:W-:Y:S02]  /*1410*/  @!UP0 UMOV UR5, UR6 ;  /* 0x0000000600058c82 */ /* 0x000fe40008000000 */
[----:B------:R-:W-:-:S12]  /*1420*/  UIMAD UR21, UR5, UR23, UR21 ;  /* 0x00000017051572a4 */ /* 0x000fd8000f8e0215 */
.L_x_17:
[----:B------:R-:W-:-:S09]  /*1430*/  UISETP.NE.AND UP0, UPT, UR24, 0x1, UPT ;  /* 0x000000011800788c */ /* 0x000fd2000bf05270 */
[----:B------:R-:W-:Y:S05]  /*1440*/  BRA.U UP0, `(.L_x_18) ;  /* 0x0000000100407547 */ /* 0x000fea000b800000 */
[----:B------:R-:W2:Y:S01]  /*1450*/  LDCU.128 UR8, c[0x0][0xc10] ;  /* 0x00018200ff0877ac */ /* 0x000ea20008000c00 */
[----:B------:R-:W3:Y:S01]  /*1460*/  LDCU UR12, c[0x0][0xc0c] ;  /* 0x00018180ff0c77ac */ /* 0x000ee20008000800 */
[----:B------:R-:W4:Y:S01]  /*1470*/  LDCU UR13, c[0x0][0xc20] ;  /* 0x00018400ff0d77ac */ /* 0x000f220008000800 */
[----:B--2---:R-:W-:Y:S02]  /*1480*/  UIMAD.WIDE.U32 UR4, UR21, UR8, URZ ;  /* 0x00000008150472a5 */ /* 0x004fe4000f8e00ff */
[----:B------:R-:W-:Y:S02]  /*1490*/  UIMAD.WIDE.U32 UR6, UR16, UR11, URZ ;  /* 0x0000000b100672a5 */ /* 0x000fe4000f8e00ff */
[----:B---3--:R-:W-:Y:S02]  /*14a0*/  UISETP.NE.AND UP0, UPT, UR12, 0x1, UPT ;  /* 0x000000010c00788c */ /* 0x008fe4000bf05270 */
[----:B------:R-:W-:-:S03]  /*14b0*/  USHF.R.U32.HI UR5, URZ, UR9, UR5 ;  /* 0x00000009ff057299 */ /* 0x000fc60008011605 */
[----:B------:R-:W-:Y:S01]  /*14c0*/  UMOV UR4, UR7 ;  /* 0x0000000700047c82 */ /* 0x000fe20008000000 */
[----:B------:R-:W-:Y:S02]  /*14d0*/  USEL UR5, UR21, UR5, !UP0 ;  /* 0x0000000515057287 */ /* 0x000fe4000c000000 */
[----:B------:R-:W-:Y:S02]  /*14e0*/  UISETP.NE.AND UP0, UPT, UR10, 0x1, UPT ;  /* 0x000000010a00788c */ /* 0x000fe4000bf05270 */
[----:B----4-:R-:W-:-:S04]  /*14f0*/  USHF.R.U32.HI UR4, URZ, UR13, UR4 ;  /* 0x0000000dff047299 */ /* 0x010fc80008011604 */
[----:B------:R-:W-:-:S04]  /*1500*/  USEL UR4, UR16, UR4, !UP0 ;  /* 0x0000000410047287 */ /* 0x000fc8000c000000 */
[----:B------:R-:W-:Y:S02]  /*1510*/  UIADD3 UR6, UPT, UPT, -UR4, UR5, URZ ;  /* 0x0000000504067290 */ /* 0x000fe4000fffe1ff */
[----:B------:R-:W-:Y:S02]  /*1520*/  UIADD3 UR4, UPT, UPT, UR4, -UR5, URZ ;  /* 0x8000000504047290 */ /* 0x000fe4000fffe0ff */
[----:B------:R-:W-:Y:S02]  /*1530*/  UIMAD UR16, UR6, UR10, UR16 ;  /* 0x0000000a061072a4 */ /* 0x000fe4000f8e0210 */
[----:B------:R-:W-:-:S12]  /*1540*/  UIMAD UR21, UR4, UR12, UR21 ;  /* 0x0000000c041572a4 */ /* 0x000fd8000f8e0215 */
.L_x_18:
[----:B------:R-:W-:Y:S05]  /*1550*/  BRA.U !UP6, `(.L_x_19) ;  /* 0x000000010e0c7547 */ /* 0x000fea000b800000 */
[----:B------:R-:W-:Y:S01]  /*1560*/  UCGABAR_WAIT ;  /* 0x0000000000007dc7 */ /* 0x000fe20008000000 */
[----:B------:R-:W-:Y:S01]  /*1570*/  CCTL.IVALL ;  /* 0x00000000ff00798f */ /* 0x000fe20002000000 */
[----:B------:R-:W-:Y:S05]  /*1580*/  BRA `(.L_x_20) ;  /* 0x0000000000047947 */ /* 0x000fea0003800000 */
.L_x_19:
[----:B------:R-:W-:Y:S06]  /*1590*/  BAR.SYNC.DEFER_BLOCKING 0x0 ;  /* 0x0000000000007b1d */ /* 0x000fec0000010000 */
.L_x_20:
[----:B------:R-:W-:Y:S05]  /*15a0*/  BRA.U UP5, `(.L_x_21) ;  /* 0x00000021057c7547 */ /* 0x000fea000b800000 */
[----:B------:R-:W2:Y:S01]  /*15b0*/  LDCU UR7, c[0x0][0x394] ;  /* 0x00007280ff0777ac */ /* 0x000ea20008000800 */
[----:B------:R-:W-:Y:S01]  /*15c0*/  PLOP3.LUT P1, PT, PT, PT, UP3, 0x80, 0x8 ;  /* 0x000000000008781c */ /* 0x000fe20003f2f038 */
[----:B------:R-:W-:Y:S01]  /*15d0*/  HFMA2 R9, -RZ, RZ, 0, 0 ;  /* 0x00000000ff097431 */ /* 0x000fe200000001ff */
[----:B------:R-:W-:Y:S01]  /*15e0*/  ISETP.EQ.OR P2, PT, R3, RZ, P3 ;  /* 0x000000ff0300720c */ /* 0x000fe20001f42670 */
[----:B------:R-:W3:Y:S01]  /*15f0*/  LDCU UR6, c[0x0][0x5d8] ;  /* 0x0000bb00ff0677ac */ /* 0x000ee20008000800 */
[----:B------:R-:W-:Y:S01]  /*1600*/  PLOP3.LUT P1, PT, P1, PT, PT, 0x8, 0x80 ;  /* 0x000000000080781c */ /* 0x000fe20000f2e170 */
[----:B------:R-:W-:Y:S02]  /*1610*/  USHF.L.U32 UR4, UR22, 0x7, URZ ;  /* 0x0000000716047899 */ /* 0x000fe400080006ff */
[----:B------:R-:W-:Y:S02]  /*1620*/  UISETP.NE.AND UP0, UPT, UR17, URZ, UPT ;  /* 0x000000ff1100728c */ /* 0x000fe4000bf05270 */
[----:B------:R-:W-:-:S02]  /*1630*/  USHF.L.U32 UR8, UR22, 0x6, URZ ;  /* 0x0000000616087899 */ /* 0x000fc400080006ff */
[----:B------:R-:W-:Y:S01]  /*1640*/  IMAD.U32 R0, RZ, RZ, UR4 ;  /* 0x00000004ff007e24 */ /* 0x000fe2000f8e00ff */
[----:B------:R-:W-:Y:S01]  /*1650*/  USEL UR67, UR70, 0x2, UP0 ;  /* 0x0000000246437887 */ /* 0x000fe20008000000 */
[----:B------:R-:W4:Y:S01]  /*1660*/  LDCU UR75, c[0x0][0x370] ;  /* 0x00006e00ff4b77ac */ /* 0x000f220008000800 */
[----:B--2---:R-:W-:Y:S02]  /*1670*/  UIADD3 UR5, UPT, UPT, UR7, 0x3f, URZ ;  /* 0x0000003f07057890 */ /* 0x004fe4000fffe0ff */
[----:B---3--:R-:W-:Y:S02]  /*1680*/  UIADD3 UR6, UPT, UPT, UR6, 0x7f, URZ ;  /* 0x0000007f06067890 */ /* 0x008fe4000fffe0ff */
[----:B------:R-:W-:Y:S02]  /*1690*/  USHF.R.S32.HI UR4, URZ, 0x1f, UR5 ;  /* 0x0000001fff047899 */ /* 0x000fe40008011405 */
[----:B------:R-:W-:Y:S02]  /*16a0*/  UIADD3 UR9, UPT, UPT, UR7, 0x7e, URZ ;  /* 0x0000007e07097890 */ /* 0x000fe4000fffe0ff */
[----:B------:R-:W-:-:S02]  /*16b0*/  ULEA.HI UR4, UR4, UR5, URZ, 0x6 ;  /* 0x0000000504047291 */ /* 0x000fc4000f8f30ff */
[----:B------:R-:W-:Y:S02]  /*16c0*/  UIADD3 UR5, UPT, UPT, UR7, -0x1, URZ ;  /* 0xffffffff07057890 */ /* 0x000fe4000fffe0ff */
[----:B------:R-:W-:Y:S01]  /*16d0*/  USHF.R.S32.HI UR77, URZ, 0x6, UR4 ;  /* 0x00000006ff4d7899 */ /* 0x000fe20008011404 */
[----:B------:R-:W-:Y:S01]  /*16e0*/  IMAD.U32 R8, RZ, RZ, UR9 ;  /* 0x00000009ff087e24 */ /* 0x000fe2000f8e00ff */
[----:B------:R-:W-:Y:S02]  /*16f0*/  USHF.R.S32.HI UR4, URZ, 0x1f, UR6 ;  /* 0x0000001fff047899 */ /* 0x000fe40008011406 */
[----:B------:R-:W-:Y:S02]  /*1700*/  UISETP.LT.U32.AND UP0, UPT, UR77, 0x4, UPT ;  /* 0x000000044d00788c */ /* 0x000fe4000bf01070 */
[----:B------:R-:W-:Y:S02]  /*1710*/  UISETP.GE.U32.AND UP1, UPT, UR5, -0x7f, UPT ;  /* 0xffffff810500788c */ /* 0x000fe4000bf26070 */
[----:B------:R-:W-:-:S02]  /*1720*/  ULEA.HI UR4, UR4, UR6, URZ, 0x7 ;  /* 0x0000000604047291 */ /* 0x000fc4000f8f38ff */
[----:B------:R-:W-:Y:S02]  /*1730*/  USEL UR76, UR77, 0x4, UP0 ;  /* 0x000000044d4c7887 */ /* 0x000fe40008000000 */
[----:B------:R-:W-:Y:S02]  /*1740*/  USHF.R.S32.HI UR73, URZ, 0x7, UR4 ;  /* 0x00000007ff497899 */ /* 0x000fe40008011404 */
[----:B------:R-:W-:Y:S02]  /*1750*/  ULOP3.LUT UR7, UR8, 0x40, URZ, 0xc0, !UPT ;  /* 0x0000004008077892 */ /* 0x000fe4000f8ec0ff */
[----:B------:R-:W-:Y:S02]  /*1760*/  UIADD3 UR4, UPT, UPT, UR77, -UR76, URZ ;  /* 0x8000004c4d047290 */ /* 0x000fe4000fffe0ff */
[----:B------:R-:W-:Y:S02]  /*1770*/  UIADD3 UR66, UPT, UPT, UR76, -0x1, URZ ;  /* 0xffffffff4c427890 */ /* 0x000fe4000fffe0ff */
[----:B------:R-:W-:Y:S01]  /*1780*/  @UP1 UIADD3 UR66, UPT, UPT, UR76, URZ, URZ ;  /* 0x000000ff4c421290 */ /* 0x000fe2000fffe0ff */
[----:B------:R-:W-:Y:S01]  /*1790*/  MOV R2, UR7 ;  /* 0x0000000700027c02 */ /* 0x000fe20008000f00 */
[----:B------:R-:W-:Y:S01]  /*17a0*/  IMAD.U32 R3, RZ, RZ, UR4 ;  /* 0x00000004ff037e24 */ /* 0x000fe2000f8e00ff */
[----:B------:R-:W2:Y:S01]  /*17b0*/  LDCU.64 UR68, c[0x0][0x348] ;  /* 0x00006900ff4477ac */ /* 0x000ea20008000a00 */
[----:B------:R-:W3:Y:S01]  /*17c0*/  LDCU UR74, c[0x0][0x374] ;  /* 0x00006e80ff4a77ac */ /* 0x000ee20008000800 */
[----:B------:R-:W-:Y:S01]  /*17d0*/  UIADD3 UR66, UPT, UPT, UR66, 0x1, URZ ;  /* 0x0000000142427890 */ /* 0x000fe2000fffe0ff */
[----:B------:R-:W-:Y:S01]  /*17e0*/  UMOV UR35, 0x1 ;  /* 0x0000000100237882 */ /* 0x000fe20000000000 */
[----:B----4-:R-:W-:-:S10]  /*17f0*/  UMOV UR48, URZ ;  /* 0x000000ff00307c82 */ /* 0x010fd40008000000 */
.L_x_39:
[----:B------:R-:W-:Y:S01]  /*1800*/  IMAD.U32 R5, RZ, RZ, UR73 ;  /* 0x00000049ff057e24 */ /* 0x000fe2000f8e00ff */
[----:B------:R-:W4:Y:S01]  /*1810*/  LDCU UR65, c[0x0][0x5dc] ;  /* 0x0000bb80ff4177ac */ /* 0x000f220008000800 */
[----:B------:R-:W-:Y:S02]  /*1820*/  R2UR UR11, R8 ;  /* 0x00000000080b72ca */ /* 0x000fe400000e0000 */
[----:B------:R-:W-:Y:S01]  /*1830*/  R2UR UR13, R0 ;  /* 0x00000000000d72ca */ /* 0x000fe200000e0000 */
[----:B------:R-:W1:Y:S01]  /*1840*/  LDCU UR64, c[0x0][0x5e0] ;  /* 0x0000bc00ff4077ac */ /* 0x000e620008000800 */
[-C--:B------:R-:W-:Y:S02]  /*1850*/  IABS R3, R5.reuse ;  /* 0x0000000500037213 */ /* 0x080fe40000000000 */
[----:B------:R-:W-:Y:S01]  /*1860*/  IABS R5, R5 ;  /* 0x0000000500057213 */ /* 0x000fe20000000000 */
[----:B------:R-:W-:Y:S01]  /*1870*/  UMOV UR38, 0x400 ;  /* 0x0000040000267882 */ /* 0x000fe20000000000 */
[----:B------:R-:W-:Y:S01]  /*1880*/  R2UR UR6, R3 ;  /* 0x00000000030672ca */ /* 0x000fe200000e0000 */
[----:B------:R-:W-:Y:S01]  /*1890*/  UMOV UR23, URZ ;  /* 0x000000ff00177c82 */ /* 0x000fe20008000000 */
[----:B------:R-:W-:Y:S01]  /*18a0*/  R2UR UR12, R2 ;  /* 0x00000000020c72ca */ /* 0x000fe200000e0000 */
[----:B----4-:R-:W-:-:S10]  /*18b0*/  IMAD.U32 R4, RZ, RZ, UR65 ;  /* 0x00000041ff047e24 */ /* 0x010fd4000f8e00ff */
[----:B------:R-:W4:Y:S01]  /*18c0*/  I2F.RP R7, UR6 ;  /* 0x0000000600077d06 */ /* 0x000f220008209400 */
[----:B-1----:R-:W-:-:S07]  /*18d0*/  UISETP.NE.AND UP2, UPT, UR64, URZ, UPT ;  /* 0x000000ff4000728c */ /* 0x002fce000bf45270 */
[----:B----4-:R-:W1:Y:S02]  /*18e0*/  MUFU.RCP R6, R7 ;  /* 0x0000000700067308 */ /* 0x010e640000001000 */
[----:B-1----:R-:W-:-:S06]  /*18f0*/  VIADD R6, R6, 0xffffffe ;  /* 0x0ffffffe06067836 */ /* 0x002fcc0000000000 */
[----:B------:R-:W1:Y:S02]  /*1900*/  F2I.FTZ.U32.TRUNC.NTZ R3, R6 ;  /* 0x0000000600037305 */ /* 0x000e64000021f000 */
[----:B-1----:R-:W-:Y:S02]  /*1910*/  R2UR UR5, R3 ;  /* 0x00000000030572ca */ /* 0x002fe400000e0000 */
[----:B------:R-:W-:Y:S01]  /*1920*/  IABS R3, R4 ;  /* 0x0000000400037213 */ /* 0x000fe20000000000 */
[----:B------:R-:W-:-:S03]  /*1930*/  IMAD.U32 R4, RZ, RZ, UR16 ;  /* 0x00000010ff047e24 */ /* 0x000fc6000f8e00ff */
[----:B------:R-:W-:Y:S01]  /*1940*/  R2UR UR9, R3 ;  /* 0x00000000030972ca */ /* 0x000fe200000e0000 */
[----:B------:R-:W-:Y:S01]  /*1950*/  IMAD.MOV R3, RZ, RZ, -R5 ;  /* 0x000000ffff037224 */ /* 0x000fe200078e0a05 */
[----:B------:R-:W-:-:S04]  /*1960*/  IABS R4, R4 ;  /* 0x0000000400047213 */ /* 0x000fc80000000000 */
[----:B------:R-:W-:Y:S01]  /*1970*/  R2UR UR8, R4 ;  /* 0x00000000040872ca */ /* 0x000fe200000e0000 */
[----:B------:R-:W-:-:S04]  /*1980*/  UIADD3 UR4, UPT, UPT, URZ, -UR5, URZ ;  /* 0x80000005ff047290 */ /* 0x000fc8000fffe0ff */
[----:B------:R-:W-:Y:S02]  /*1990*/  UIMAD UR7, UR4, UR6, URZ ;  /* 0x00000006040772a4 */ /* 0x000fe4000f8e02ff */
[----:B------:R-:W1:Y:S01]  /*19a0*/  I2F.RP R4, UR9 ;  /* 0x0000000900047d06 */ /* 0x000e620008209400 */
[----:B------:R-:W-:Y:S02]  /*19b0*/  UMOV UR4, URZ ;  /* 0x000000ff00047c82 */ /* 0x000fe40008000000 */
[----:B------:R-:W-:Y:S02]  /*19c0*/  UIMAD.WIDE.U32 UR4, UR5, UR7, UR4 ;  /* 0x00000007050472a5 */ /* 0x000fe4000f8e0004 */
[----:B------:R-:W-:-:S05]  /*19d0*/  R2UR UR7, R3 ;  /* 0x00000000030772ca */ /* 0x000fca00000e0000 */
[----:B------:R-:W-:Y:S02]  /*19e0*/  UMOV UR4, UR5 ;  /* 0x0000000500047c82 */ /* 0x000fe40008000000 */
[----:B------:R-:W-:Y:S01]  /*19f0*/  UIMAD.WIDE.U32 UR4, UR4, UR8, URZ ;  /* 0x00000008040472a5 */ /* 0x000fe2000f8e00ff */
[----:B-1----:R-:W1:Y:S06]  /*1a00*/  MUFU.RCP R4, R4 ;  /* 0x0000000400047308 */ /* 0x002e6c0000001000 */
[----:B------:R-:W-:Y:S02]  /*1a10*/  UMOV UR4, UR5 ;  /* 0x0000000500047c82 */ /* 0x000fe40008000000 */
[----:B------:R-:W-:-:S04]  /*1a20*/  UIMAD UR5, UR4, UR7, UR8 ;  /* 0x00000007040572a4 */ /* 0x000fc8000f8e0208 */
[----:B------:R-:W-:Y:S01]  /*1a30*/  UISETP.GT.U32.AND UP0, UPT, UR6, UR5, UPT ;  /* 0x000000050600728c */ /* 0x000fe2000bf04070 */
[----:B-1----:R-:W-:-:S10]  /*1a40*/  VIADD R5, R4, 0xffffffe ;  /* 0x0ffffffe04057836 */ /* 0x002fd40000000000 */
[----:B------:R-:W-:Y:S01]  /*1a50*/  @!UP0 UIADD3 UR5, UPT, UPT, UR5, -UR6, URZ ;  /* 0x8000000605058290 */ /* 0x000fe2000fffe0ff */
[----:B------:R-:W1:Y:S01]  /*1a60*/  F2I.FTZ.U32.TRUNC.NTZ R3, R5 ;  /* 0x0000000500037305 */ /* 0x000e62000021f000 */
[----:B------:R-:W-:Y:S02]  /*1a70*/  @!UP0 UIADD3 UR4, UPT, UPT, UR4, 0x1, URZ ;  /* 0x0000000104048890 */ /* 0x000fe4000fffe0ff */
[----:B------:R-:W-:Y:S02]  /*1a80*/  UISETP.GE.U32.AND UP1, UPT, UR5, UR6, UPT ;  /* 0x000000060500728c */ /* 0x000fe4000bf26070 */
[----:B------:R-:W-:-:S04]  /*1a90*/  ULOP3.LUT UR5, UR16, UR73, URZ, 0x3c, !UPT ;  /* 0x0000004910057292 */ /* 0x000fc8000f8e3cff */
[----:B------:R-:W-:-:S05]  /*1aa0*/  UISETP.GE.AND UP0, UPT, UR5, URZ, UPT ;  /* 0x000000ff0500728c */ /* 0x000fca000bf06270 */
[----:B------:R-:W-:Y:S01]  /*1ab0*/  @UP1 UIADD3 UR4, UPT, UPT, UR4, 0x1, URZ ;  /* 0x0000000104041890 */ /* 0x000fe2000fffe0ff */
[----:B-1----:R-:W-:Y:S01]  /*1ac0*/  R2UR UR5, R3 ;  /* 0x00000000030572ca */ /* 0x002fe200000e0000 */
[----:B------:R-:W-:Y:S01]  /*1ad0*/  UISETP.NE.AND UP1, UPT, UR73, URZ, UPT ;  /* 0x000000ff4900728c */ /* 0x000fe2000bf25270 */
[----:B------:R-:W-:-:S04]  /*1ae0*/  IMAD.U32 R3, RZ, RZ, UR64 ;  /* 0x00000040ff037e24 */ /* 0x000fc8000f8e00ff */
[----:B------:R-:W-:Y:S01]  /*1af0*/  UMOV UR8, UR4 ;  /* 0x0000000400087c82 */ /* 0x000fe20008000000 */
[----:B------:R-:W-:Y:S01]  /*1b00*/  IABS R3, R3 ;  /* 0x0000000300037213 */ /* 0x000fe20000000000 */
[----:B------:R-:W-:-:S03]  /*1b10*/  @!UP0 UIADD3 UR8, UPT, UPT, -UR8, URZ, URZ ;  /* 0x000000ff08088290 */ /* 0x000fc6000fffe1ff */
[----:B------:R-:W-:Y:S01]  /*1b20*/  R2UR UR10, R3 ;  /* 0x00000000030a72ca */ /* 0x000fe200000e0000 */
[----:B------:R-:W-:Y:S02]  /*1b30*/  @!UP1 ULOP3.LUT UR8, URZ, UR73, URZ, 0x33, !UPT ;  /* 0x00000049ff089292 */ /* 0x000fe4000f8e33ff */
[----:B------:R-:W-:Y:S02]  /*1b40*/  UIADD3 UR4, UPT, UPT, URZ, -UR5, URZ ;  /* 0x80000005ff047290 */ /* 0x000fe4000fffe0ff */
[----:B------:R-:W-:Y:S02]  /*1b50*/  UIADD3 UR18, UPT, UPT, -UR8, URZ, URZ ;  /* 0x000000ff08127290 */ /* 0x000fe4000fffe1ff */
[----:B------:R-:W-:Y:S01]  /*1b60*/  IMAD.U32 R4, RZ, RZ, UR8 ;  /* 0x00000008ff047e24 */ /* 0x000fe2000f8e00ff */
[----:B------:R-:W-:Y:S02]  /*1b70*/  UIMAD UR6, UR4, UR9, URZ ;  /* 0x00000009040672a4 */ /* 0x000fe4000f8e02ff */
[----:B------:R-:W-:-:S02]  /*1b80*/  UIMAD UR18, UR73, UR18, UR16 ;  /* 0x00000012491272a4 */ /* 0x000fc4000f8e0210 */
[----:B------:R-:W-:Y:S01]  /*1b90*/  IABS R4, R4 ;  /* 0x0000000400047213 */ /* 0x000fe20000000000 */
[----:B------:R-:W-:Y:S01]  /*1ba0*/  UMOV UR4, URZ ;  /* 0x000000ff00047c82 */ /* 0x000fe20008000000 */
[----:B------:R-:W-:Y:S02]  /*1bb0*/  ULEA UR18, UR18, UR12, 0x7 ;  /* 0x0000000c12127291 */ /* 0x000fe4000f8e38ff */
[----:B------:R-:W-:Y:S01]  /*1bc0*/  R2UR UR7, R4 ;  /* 0x00000000040772ca */ /* 0x000fe200000e0000 */
[----:B------:R-:W-:Y:S01]  /*1bd0*/  UIMAD.WIDE.U32 UR4, UR5, UR6, UR4 ;  /* 0x00000006050472a5 */ /* 0x000fe2000f8e0004 */
[----:B------:R-:W1:Y:S06]  /*1be0*/  I2F.RP R4, UR10 ;  /* 0x0000000a00047d06 */ /* 0x000e6c0008209400 */
[----:B------:R-:W-:-:S05]  /*1bf0*/  UMOV UR4, UR5 ;  /* 0x0000000500047c82 */ /* 0x000fca0008000000 */
[----:B------:R-:W-:Y:S01]  /*1c00*/  UIMAD.WIDE.U32 UR4, UR4, UR7, URZ ;  /* 0x00000007040472a5 */ /* 0x000fe2000f8e00ff */
[----:B-1----:R-:W1:Y:S06]  /*1c10*/  MUFU.RCP R3, R4 ;  /* 0x0000000400037308 */ /* 0x002e6c0000001000 */
[----:B------:R-:W-:Y:S02]  /*1c20*/  UMOV UR4, UR5 ;  /* 0x0000000500047c82 */ /* 0x000fe40008000000 */
[----:B------:R-:W-:-:S04]  /*1c30*/  UIADD3 UR5, UPT, UPT, -UR4, URZ, URZ ;  /* 0x000000ff04057290 */ /* 0x000fc8000fffe1ff */
[----:B------:R-:W-:Y:S01]  /*1c40*/  UIMAD UR5, UR9, UR5, UR7 ;  /* 0x00000005090572a4 */ /* 0x000fe2000f8e0207 */
[----:B------:R-:W4:Y:S03]  /*1c50*/  S2UR UR7, SR_CgaCtaId ;  /* 0x00000000000779c3 */ /* 0x000f260000008800 */
[----:B------:R-:W-:Y:S01]  /*1c60*/  UISETP.GT.U32.AND UP0, UPT, UR9, UR5, UPT ;  /* 0x000000050900728c */ /* 0x000fe2000bf04070 */
[----:B-1----:R-:W-:Y:S02]  /*1c70*/  VIADD R3, R3, 0xffffffe ;  /* 0x0ffffffe03037836 */ /* 0x002fe40000000000 */
[----:B------:R-:W-:-:S04]  /*1c80*/  IMAD.U32 R4, RZ, RZ, UR35 ;  /* 0x00000023ff047e24 */ /* 0x000fc8000f8e00ff */
[----:B------:R-:W1:Y:S04]  /*1c90*/  F2I.FTZ.U32.TRUNC.NTZ R3, R3 ;  /* 0x0000000300037305 */ /* 0x000e68000021f000 */
[----:B------:R-:W-:Y:S01]  /*1ca0*/  @!UP0 UIADD3 UR5, UPT, UPT, UR5, -UR9, URZ ;  /* 0x8000000905058290 */ /* 0x000fe2000fffe0ff */
[----:B------:R-:W-:Y:S01]  /*1cb0*/  SHF.L.U32 R4, R4, 0x1f, RZ ;  /* 0x0000001f04047819 */ /* 0x000fe200000006ff */
[----:B------:R-:W-:Y:S02]  /*1cc0*/  @!UP0 UIADD3 UR4, UPT, UPT, UR4, 0x1, URZ ;  /* 0x0000000104048890 */ /* 0x000fe4000fffe0ff */
[----:B------:R-:W-:Y:S02]  /*1cd0*/  UISETP.GE.U32.AND UP1, UPT, UR5, UR9, UPT ;  /* 0x000000090500728c */ /* 0x000fe4000bf26070 */
[----:B------:R-:W-:-:S04]  /*1ce0*/  ULOP3.LUT UR5, UR8, UR65, URZ, 0x3c, !UPT ;  /* 0x0000004108057292 */ /* 0x000fc8000f8e3cff */
[----:B------:R-:W-:Y:S02]  /*1cf0*/  UISETP.GE.AND UP0, UPT, UR5, URZ, UPT ;  /* 0x000000ff0500728c */ /* 0x000fe4000bf06270 */
[----:B----4-:R-:W-:Y:S01]  /*1d00*/  ULEA UR38, UR7, UR38, 0x18 ;  /* 0x0000002607267291 */ /* 0x010fe2000f8ec0ff */
[----:B-1----:R-:W-:Y:S02]  /*1d10*/  R2UR UR5, R3 ;  /* 0x00000000030572ca */ /* 0x002fe400000e0000 */
[----:B------:R-:W-:Y:S02]  /*1d20*/  @UP1 UIADD3 UR4, UPT, UPT, UR4, 0x1, URZ ;  /* 0x0000000104041890 */ /* 0x000fe4000fffe0ff */
[----:B------:R-:W-:Y:S02]  /*1d30*/  UISETP.NE.AND UP1, UPT, UR65, URZ, UPT ;  /* 0x000000ff4100728c */ /* 0x000fe4000bf25270 */
[----:B------:R-:W-:-:S03]  /*1d40*/  ULEA UR7, UR48, UR38, 0x3 ;  /* 0x0000002630077291 */ /* 0x000fc6000f8e18ff */
[----:B------:R-:W-:Y:S02]  /*1d50*/  UMOV UR6, UR4 ;  /* 0x0000000400067c82 */ /* 0x000fe40008000000 */
[----:B------:R-:W-:Y:S02]  /*1d60*/  @!UP0 UIADD3 UR6, UPT, UPT, -UR6, URZ, URZ ;  /* 0x000000ff06068290 */ /* 0x000fe4000fffe1ff */
[----:B------:R-:W-:Y:S02]  /*1d70*/  UIADD3 UR4, UPT, UPT, URZ, -UR5, URZ ;  /* 0x80000005ff047290 */ /* 0x000fe4000fffe0ff */
[----:B------:R1:W4:Y:S01]  /*1d80*/  SYNCS.PHASECHK.TRANS64.TRYWAIT P0, [UR7+0x20], R4 ;  /* 0x00002004ff0075a7 */ /* 0x0003220008001107 */
[----:B------:R-:W-:Y:S02]  /*1d90*/  @!UP1 ULOP3.LUT UR6, URZ, UR65, URZ, 0x33, !UPT ;  /* 0x00000041ff069292 */ /* 0x000fe4000f8e33ff */
[----:B------:R-:W-:-:S03]  /*1da0*/  UIMAD UR7, UR4, UR10, URZ ;  /* 0x0000000a040772a4 */ /* 0x000fc6000f8e02ff */
[----:B------:R-:W-:Y:S01]  /*1db0*/  UMOV UR4, URZ ;  /* 0x000000ff00047c82 */ /* 0x000fe20008000000 */
[----:B------:R-:W-:Y:S01]  /*1dc0*/  IMAD.U32 R3, RZ, RZ, UR6 ;  /* 0x00000006ff037e24 */ /* 0x000fe2000f8e00ff */
[----:B------:R-:W-:Y:S02]  /*1dd0*/  UIMAD.WIDE.U32 UR4, UR5, UR7, UR4 ;  /* 0x00000007050472a5 */ /* 0x000fe4000f8e0004 */
[----:B------:R-:W-:Y:S02]  /*1de0*/  ULEA.HI UR7, UR21, UR21, URZ, 0x1 ;  /* 0x0000001515077291 */ /* 0x000fe4000f8f08ff */
[----:B------:R-:W-:Y:S02]  /*1df0*/  IABS R3, R3 ;  /* 0x0000000300037213 */ /* 0x000fe40000000000 */
[----:B------:R-:W-:Y:S02]  /*1e00*/  USHF.L.U32 UR7, UR7, 0x7, URZ ;  /* 0x0000000707077899 */ /* 0x000fe400080006ff */
[----:B------:R-:W-:Y:S01]  /*1e10*/  R2UR UR9, R3 ;  /* 0x00000000030972ca */ /* 0x000fe200000e0000 */
[----:B------:R-:W-:Y:S01]  /*1e20*/  UMOV UR4, UR5 ;  /* 0x0000000500047c82 */ /* 0x000fe20008000000 */
[----:B------:R-:W-:-:S04]  /*1e30*/  ULOP3.LUT UR46, UR7, 0xffffff00, URZ, 0xc0, !UPT ;  /* 0xffffff00072e7892 */ /* 0x000fc8000f8ec0ff */
[----:B------:R-:W-:-:S07]  /*1e40*/  ULOP3.LUT UR46, UR46, 0x80, UR13, 0xf8, !UPT ;  /* 0x000000802e2e7892 */ /* 0x000fce000f8ef80d */
[----:B------:R-:W-:-:S07]  /*1e50*/  UIMAD.WIDE.U32 UR4, UR4, UR9, URZ ;  /* 0x00000009040472a5 */ /* 0x000fce000f8e00ff */
[----:B------:R-:W-:Y:S02]  /*1e60*/  UMOV UR4, UR5 ;  /* 0x0000000500047c82 */ /* 0x000fe40008000000 */
[----:B------:R-:W-:-:S04]  /*1e70*/  UIADD3 UR5, UPT, UPT, -UR4, URZ, URZ ;  /* 0x000000ff04057290 */ /* 0x000fc8000fffe1ff */
[----:B------:R-:W-:-:S04]  /*1e80*/  UIMAD UR5, UR10, UR5, UR9 ;  /* 0x000000050a0572a4 */ /* 0x000fc8000f8e0209 */
[----:B------:R-:W-:-:S11]  /*1e90*/  UISETP.GT.U32.AND UP0, UPT, UR10, UR5, UPT ;  /* 0x000000050a00728c */ /* 0x000fd6000bf04070 */
[----:B------:R-:W-:Y:S02]  /*1ea0*/  @!UP0 UIADD3 UR5, UPT, UPT, UR5, -UR10, URZ ;  /* 0x8000000a05058290 */ /* 0x000fe4000fffe0ff */
[----:B------:R-:W-:Y:S02]  /*1eb0*/  @!UP0 UIADD3 UR4, UPT, UPT, UR4, 0x1, URZ ;  /* 0x0000000104048890 */ /* 0x000fe4000fffe0ff */
[----:B------:R-:W-:Y:S02]  /*1ec0*/  UISETP.GE.U32.AND UP1, UPT, UR5, UR10, UPT ;  /* 0x0000000a0500728c */ /* 0x000fe4000bf26070 */
[----:B------:R-:W-:-:S04]  /*1ed0*/  ULOP3.LUT UR5, UR6, UR64, URZ, 0x3c, !UPT ;  /* 0x0000004006057292 */ /* 0x000fc8000f8e3cff */
[----:B------:R-:W-:Y:S02]  /*1ee0*/  UISETP.GE.AND UP0, UPT, UR5, URZ, UPT ;  /* 0x000000ff0500728c */ /* 0x000fe4000bf06270 */
[----:B------:R-:W-:-:S03]  /*1ef0*/  UIADD3 UR5, UPT, UPT, -UR6, URZ, URZ ;  /* 0x000000ff06057290 */ /* 0x000fc6000fffe1ff */
[----:B------:R-:W-:Y:S02]  /*1f00*/  @UP1 UIADD3 UR4, UPT, UPT, UR4, 0x1, URZ ;  /* 0x0000000104041890 */ /* 0x000fe4000fffe0ff */
[----:B------:R-:W-:-:S05]  /*1f10*/  UIMAD UR65, UR65, UR5, UR8 ;  /* 0x00000005414172a4 */ /* 0x000fca000f8e0208 */
[----:B------:R-:W-:Y:S02]  /*1f20*/  UMOV UR70, UR4 ;  /* 0x0000000400467c82 */ /* 0x000fe40008000000 */
[----:B------:R-:W-:Y:S02]  /*1f30*/  @!UP0 UIADD3 UR70, UPT, UPT, -UR70, URZ, URZ ;  /* 0x000000ff46468290 */ /* 0x000fe4000fffe1ff */
[----:B------:R-:W-:Y:S02]  /*1f40*/  UISETP.GE.U32.AND UP0, UPT, UR11, 0x7f, UPT ;  /* 0x0000007f0b00788c */ /* 0x000fe4000bf06070 */
[----:B------:R-:W-:-:S04]  /*1f50*/  @!UP2 ULOP3.LUT UR70, URZ, UR64, URZ, 0x33, !UPT ;  /* 0x00000040ff46a292 */ /* 0x000fc8000f8e33ff */
[----:B------:R-:W-:-:S04]  /*1f60*/  UIADD3 UR4, UPT, UPT, -UR70, URZ, URZ ;  /* 0x000000ff46047290 */ /* 0x000fc8000fffe1ff */
[----:B------:R-:W-:Y:S01]  /*1f70*/  UIMAD UR64, UR64, UR4, UR6 ;  /* 0x00000004404072a4 */ /* 0x000fe2000f8e0206 */
[----:B-1--4-:R-:W-:Y:S11]  /*1f80*/  BRA.U !UP0, `(.L_x_22) ;  /* 0x0000000508d07547 */ /* 0x012ff6000b800000 */
[----:B------:R-:W1:Y:S01]  /*1f90*/  LDCU.64 UR6, c[0x0][0x5c0] ;  /* 0x0000b800ff0677ac */ /* 0x000e620008000a00 */
[----:B------:R-:W1:Y:S01]  /*1fa0*/  LDCU.64 UR4, c[0x0][0x5f8] ;  /* 0x0000bf00ff0477ac */ /* 0x000e620008000a00 */
[----:B------:R-:W4:Y:S01]  /*1fb0*/  LDCU UR8, c[0x0][0x5c8] ;  /* 0x0000b900ff0877ac */ /* 0x000f220008000800 */
[----:B------:R-:W4:Y:S01]  /*1fc0*/  LDCU UR49, c[0x0][0x600] ;  /* 0x0000c000ff3177ac */ /* 0x000f220008000800 */
[----:B------:R-:W2:Y:S01]  /*1fd0*/  LDCU UR30, c[0x0][0x5a8] ;  /* 0x0000b500ff1e77ac */ /* 0x000ea20008000800 */
[----:B------:R-:W2:Y:S01]  /*1fe0*/  LDCU UR29, c[0x0][0x59c] ;  /* 0x0000b380ff1d77ac */ /* 0x000ea20008000800 */
[----:B-1----:R-:W-:Y:S02]  /*1ff0*/  UIMAD UR51, UR65, UR6, UR4 ;  /* 0x00000006413372a4 */ /* 0x002fe4000f8e0204 */
[----:B------:R-:W-:Y:S01]  /*2000*/  UIMAD UR50, UR64, UR7, UR5 ;  /* 0x00000007403272a4 */ /* 0x000fe2000f8e0205 */
[----:B------:R-:W1:Y:S01]  /*2010*/  LDCU UR28, c[0x0][0x590] ;  /* 0x0000b200ff1c77ac */ /* 0x000e620008000800 */
[----:B------:R-:W1:Y:S01]  /*2020*/  LDCU UR34, c[0x0][0x594] ;  /* 0x0000b280ff2277ac */ /* 0x000e620008000800 */
[----:B------:R-:W1:Y:S01]  /*2030*/  LDCU UR33, c[0x0][0x598] ;  /* 0x0000b300ff2177ac */ /* 0x000e620008000800 */
[----:B------:R-:W1:Y:S01]  /*2040*/  LDCU UR32, c[0x0][0x5ac] ;  /* 0x0000b580ff2077ac */ /* 0x000e620008000800 */
[----:B------:R-:W1:Y:S01]  /*2050*/  LDCU UR31, c[0x0][0x5b0] ;  /* 0x0000b600ff1f77ac */ /* 0x000e620008000800 */
[----:B------:R-:W1:Y:S01]  /*2060*/  LDCU UR5, c[0x0][0x5cc] ;  /* 0x0000b980ff0577ac */ /* 0x000e620008000800 */
[----:B------:R-:W1:Y:S01]  /*2070*/  LDCU UR4, c[0x0][0x5ec] ;  /* 0x0000bd80ff0477ac */ /* 0x000e620008000800 */
[----:B------:R-:W1:Y:S01]  /*2080*/  LDCU.64 UR26, c[0x0][0x5a0] ;  /* 0x0000b400ff1a77ac */ /* 0x000e620008000a00 */
[----:B------:R-:W1:Y:S01]  /*2090*/  LDCU.64 UR24, c[0x0][0x5d0] ;  /* 0x0000ba00ff1877ac */ /* 0x000e620008000a00 */
[----:B------:R-:W1:Y:S01]  /*20a0*/  LDCU.64 UR6, c[0x0][0x5f0] ;  /* 0x0000be00ff0677ac */ /* 0x000e620008000a00 */
[----:B------:R-:W-:-:S02]  /*20b0*/  UIADD3 UR62, UPT, UPT, UR46, 0x20, URZ ;  /* 0x000000202e3e7890 */ /* 0x000fc4000fffe0ff */
[----:B------:R-:W-:Y:S02]  /*20c0*/  UIADD3 UR58, UPT, UPT, UR46, 0x40, URZ ;  /* 0x000000402e3a7890 */ /* 0x000fe4000fffe0ff */
[----:B------:R-:W-:Y:S02]  /*20d0*/  UIADD3 UR54, UPT, UPT, UR46, 0x60, URZ ;  /* 0x000000602e367890 */ /* 0x000fe4000fffe0ff */
[----:B------:R-:W-:Y:S02]  /*20e0*/  UIADD3 UR10, UPT, UPT, UR18, 0x20, URZ ;  /* 0x00000020120a7890 */ /* 0x000fe4000fffe0ff */
[----:B----4-:R-:W-:Y:S01]  /*20f0*/  UIMAD UR49, UR70, UR8, UR49 ;  /* 0x00000008463172a4 */ /* 0x010fe2000f8e0231 */
[----:B------:R-:W-:Y:S01]  /*2100*/  UMOV UR15, URZ ;  /* 0x000000ff000f7c82 */ /* 0x000fe20008000000 */
[----:B--2---:R-:W-:-:S10]  /*2110*/  UMOV UR13, UR48 ;  /* 0x00000030000d7c82 */ /* 0x004fd40008000000 */
.L_x_28:
[----:B------:R-:W-:Y:S01]  /*2120*/  @!P3 MOV R4, 0x18000 ;  /* 0x000180000004b802 */ /* 0x000fe20000000f00 */
[----:B------:R-:W-:Y:S01]  /*2130*/  ULEA UR12, UR13, UR38, 0x3 ;  /* 0x000000260d0c7291 */ /* 0x000fe2000f8e18ff */
[----:B------:R-:W-:Y:S11]  /*2140*/  @P0 BRA `(.L_x_23) ;  /* 0x0000000000100947 */ /* 0x000ff60003800000 */
[----:B------:R-:W-:Y:S04]  /*2150*/  MOV R3, UR35 ;  /* 0x0000002300037c02 */ /* 0x000fe80008000f00 */
[----:B------:R-:W-:Y:S04]  /*2160*/  SHF.L.U32 R6, R3, 0x1f, RZ ;  /* 0x0000001f03067819 */ /* 0x000fe800000006ff */
[----:B------:R-:W2:Y:S02]  /*2170*/  SYNCS.PHASECHK.TRANS64.TRYWAIT P0, [UR12+0x20], R6 ;  /* 0x00002006ff0075a7 */ /* 0x000ea4000800110c */
[----:B--2---:R-:W-:Y:S05]  /*2180*/  @!P0 BRA `(.L_x_24) ;  /* 0x000000b000348947 */ /* 0x004fea0003800000 */
.L_x_23:
[----:B------:R4:W-:Y:S01]  /*2190*/  @!P3 SYNCS.ARRIVE.TRANS64 RZ, [UR12], R4 ;  /* 0x00000004ffffb9a7 */ /* 0x0009e2000800000c */
[----:B------:R-:W-:Y:S04]  /*21a0*/  ULOP3.LUT UR8, UR67, 0x2, URZ, 0xfc, !UPT ;  /* 0x0000000243087892 */ /* 0x000fe8000f8efcff */
[----:B------:R-:W-:Y:S09]  /*21b0*/  UISETP.NE.AND UP0, UPT, UR8, 0x2, UPT ;  /* 0x000000020800788c */ /* 0x000ff2000bf05270 */
[----:B------:R-:W-:Y:S05]  /*21c0*/  BRA.U UP0, `(.L_x_25) ;  /* 0x0000000100047547 */ /* 0x000fea000b800000 */
[----:B-1-3--:R-:W-:Y:S05]  /*21d0*/  BPT.TRAP 0x1 ;  /* 0x000000040000795c */ /* 0x00afea0000300000 */
.L_x_25:
[----:B------:R-:W-:Y:S04]  /*21e0*/  BSSY.RECONVERGENT B0, `(.L_x_26) ;  /* 0x0000003000007945 */ /* 0x000fe80003800200 */
[----:B------:R-:W-:Y:S05]  /*21f0*/  @P2 BRA `(.L_x_27) ;  /* 0x0000000000042947 */ /* 0x000fea0003800000 */
[----:B-1-3--:R-:W-:Y:S05]  /*2200*/  BPT.TRAP 0x1 ;  /* 0x000000040000795c */ /* 0x00afea0000300000 */
.L_x_27:
[----:B-1-3--:R-:W-:Y:S05]  /*2210*/  BSYNC.RECONVERGENT B0 ;  /* 0x0000000000007941 */ /* 0x00afea0003800200 */
.L_x_26:
[----:B------:R-:W-:Y:S02]  /*2220*/  UIADD3 UR8, UPT, UPT, UR13, 0x1, URZ ;  /* 0x000000010d087890 */ /* 0x000fe4000fffe0ff */
[----:B------:R-:W-:Y:S02]  /*2230*/  USHF.L.U32 UR47, UR15, 0x6, URZ ;  /* 0x000000060f2f7899 */ /* 0x000fe400080006ff */
[----:B------:R-:W-:Y:S02]  /*2240*/  UISETP.NE.AND UP0, UPT, UR8, 0x4, UPT ;  /* 0x000000040800788c */ /* 0x000fe4000bf05270 */
[----:B------:R-:W-:Y:S02]  /*2250*/  UISETP.NE.AND UP2, UPT, UR28, 0x1, UPT ;  /* 0x000000011c00788c */ /* 0x000fe4000bf45270 */
[----:B------:R-:W-:Y:S02]  /*2260*/  USEL UR9, URZ, 0x1, UP0 ;  /* 0x00000001ff097887 */ /* 0x000fe40008000000 */
[----:B------:R-:W-:Y:S02]  /*2270*/  USEL UR48, UR8, URZ, UP0 ;  /* 0x000000ff08307287 */ /* 0x000fe40008000000 */
[----:B------:R-:W-:Y:S02]  /*2280*/  ULOP3.LUT UR35, UR35, UR9, URZ, 0x3c, !UPT ;  /* 0x0000000923237292 */ /* 0x000fe4000f8e3cff */
[----:B------:R-:W-:Y:S02]  /*2290*/  ULEA UR11, UR48, UR38, 0x3 ;  /* 0x00000026300b7291 */ /* 0x000fe4000f8e18ff */
[----:B------:R-:W-:Y:S02]  /*22a0*/  UIMAD.WIDE.U32 UR8, UR47, UR34, URZ ;  /* 0x000000222f0872a5 */ /* 0x000fe4000f8e00ff */
[----:B------:R-:W-:Y:S01]  /*22b0*/  UIADD3 UR36, UP1, UPT, UR68, 0x80, URZ ;  /* 0x0000008044247890 */ /* 0x000fe2000ff3e0ff */
[----:B--2---:R-:W-:Y:S01]  /*22c0*/  MOV R3, UR35 ;  /* 0x0000002300037c02 */ /* 0x004fe20008000f00 */
[----:B------:R-:W-:Y:S02]  /*22d0*/  ULEA UR14, UR13, UR38, 0xf ;  /* 0x000000260d0e7291 */ /* 0x000fe4000f8e78ff */
[----:B------:R-:W-:Y:S01]  /*22e0*/  UISETP.NE.AND UP3, UPT, UR29, 0x1, UPT ;  /* 0x000000011d00788c */ /* 0x000fe2000bf65270 */
[----:B----4-:R-:W-:Y:S01]  /*22f0*/  SHF.L.U32 R4, R3, 0x1f, RZ ;  /* 0x0000001f03047819 */ /* 0x010fe200000006ff */
[----:B------:R-:W-:Y:S02]  /*2300*/  ULOP3.LUT UR45, UR12, 0xfefffff8, URZ, 0xc0, !UPT ;  /* 0xfefffff80c2d7892 */ /* 0x000fe4000f8ec0ff */
[----:B------:R-:W-:Y:S01]  /*2310*/  UIADD3.X UR37, UPT, UPT, URZ, UR69, URZ, UP1, !UPT ;  /* 0x00000045ff257290 */ /* 0x000fe20008ffe4ff */
[----:B------:R4:W1:Y:S01]  /*2320*/  SYNCS.PHASECHK.TRANS64.TRYWAIT P0, [UR11+0x20], R4 ;  /* 0x00002004ff0075a7 */ /* 0x000862000800110b */
[----:B------:R-:W-:Y:S02]  /*2330*/  UIADD3 UR44, UPT, UPT, UR14, 0x8400, URZ ;  /* 0x000084000e2c7890 */ /* 0x000fe4000fffe0ff */
[----:B------:R-:W-:Y:S02]  /*2340*/  UIADD3 UR60, UPT, UPT, UR14, 0xa400, URZ ;  /* 0x0000a4000e3c7890 */ /* 0x000fe4000fffe0ff */
[----:B------:R-:W-:Y:S02]  /*2350*/  UIADD3 UR56, UPT, UPT, UR14, 0xc400, URZ ;  /* 0x0000c4000e387890 */ /* 0x000fe4000fffe0ff */
[----:B------:R-:W-:Y:S02]  /*2360*/  ULEA UR19, UR13, UR38, 0xe ;  /* 0x000000260d137291 */ /* 0x000fe4000f8e70ff */
[----:B------:R-:W-:Y:S02]  /*2370*/  ULEA UR16, UR50, UR51, 0x5 ;  /* 0x0000003332107291 */ /* 0x000fe4000f8e28ff */
[----:B------:R-:W-:Y:S02]  /*2380*/  UIADD3 UR52, UPT, UPT, UR14, 0xe400, URZ ;  /* 0x0000e4000e347890 */ /* 0x000fe4000fffe0ff */
[----:B------:R-:W-:Y:S02]  /*2390*/  ULEA UR23, UR49, UR16, 0xa ;  /* 0x0000001031177291 */ /* 0x000fe4000f8e50ff */
[----:B------:R-:W-:Y:S02]  /*23a0*/  UIADD3 UR16, UPT, UPT, UR19, 0x28400, URZ ;  /* 0x0002840013107890 */ /* 0x000fe4000fffe0ff */
[----:B------:R-:W-:Y:S02]  /*23b0*/  UIADD3 UR40, UP0, UPT, UR68, 0x180, URZ ;  /* 0x0000018044287890 */ /* 0x000fe4000ff1e0ff */
[----:B------:R-:W-:Y:S02]  /*23c0*/  UPRMT UR23, UR23, 0x5410, URZ ;  /* 0x0000541017177896 */ /* 0x000fe400080000ff */
[----:B------:R-:W-:Y:S02]  /*23d0*/  UIADD3.X UR41, UPT, UPT, URZ, UR69, URZ, UP0, !UPT ;  /* 0x00000045ff297290 */ /* 0x000fe400087fe4ff */
[----:B------:R-:W-:Y:S01]  /*23e0*/  UIADD3 UR15, UPT, UPT, UR15, 0x1, URZ ;  /* 0x000000010f0f7890 */ /* 0x000fe2000fffe0ff */
[----:B------:R-:W-:Y:S01]  /*23f0*/  UMOV UR42, 0x0 ;  /* 0x00000000002a7882 */ /* 0x000fe20000000000 */
[----:B------:R-:W-:Y:S02]  /*2400*/  UMOV UR43, 0x10000000 ;  /* 0x10000000002b7882 */ /* 0x000fe40000000000 */
[----:B------:R-:W-:Y:S01]  /*2410*/  UISETP.NE.AND UP0, UPT, UR15, UR66, UPT ;  /* 0x000000420f00728c */ /* 0x000fe2000bf05270 */
[----:B------:R-:W-:Y:S01]  /*2420*/  UTMALDG.2D.2CTA [UR44], [UR36], desc[UR42] ;  /* 0x00002a2c240075b4 */ /* 0x000fe20008209000 */
[----:B------:R-:W-:Y:S01]  /*2430*/  UMOV UR61, UR45 ;  /* 0x0000002d003d7c82 */ /* 0x000fe20008000000 */
[----:B------:R-:W-:Y:S01]  /*2440*/  UMOV UR63, UR47 ;  /* 0x0000002f003f7c82 */ /* 0x000fe20008000000 */
[----:B------:R-:W-:Y:S01]  /*2450*/  UMOV UR57, UR45 ;  /* 0x0000002d00397c82 */ /* 0x000fe20008000000 */
[----:B------:R-:W-:Y:S01]  /*2460*/  UMOV UR59, UR47 ;  /* 0x0000002f003b7c82 */ /* 0x000fe20008000000 */
[----:B------:R-:W-:Y:S01]  /*2470*/  UMOV UR53, UR45 ;  /* 0x0000002d00357c82 */ /* 0x000fe20008000000 */
[----:B------:R-:W-:Y:S01]  /*2480*/  UMOV UR55, UR47 ;  /* 0x0000002f00377c82 */ /* 0x000fe20008000000 */
[----:B------:R-:W-:Y:S01]  /*2490*/  UMOV UR17, UR45 ;  /* 0x0000002d00117c82 */ /* 0x000fe20008000000 */
[----:B------:R-:W-:Y:S01]  /*24a0*/  UTMALDG.2D.2CTA [UR60], [UR36], desc[UR42] ;  /* 0x00002a3c240075b4 */ /* 0x000fe20008209000 */
[----:B------:R-:W-:Y:S02]  /*24b0*/  UMOV UR8, UR9 ;  /* 0x0000000900087c82 */ /* 0x000fe40008000000 */
[----:B------:R-:W-:Y:S04]  /*24c0*/  USHF.R.U32.HI UR11, URZ, UR33, UR8 ;  /* 0x00000021ff0b7299 */ /* 0x000fe80008011608 */
[----:B------:R-:W-:Y:S01]  /*24d0*/  USEL UR11, UR47, UR11, !UP2 ;  /* 0x0000000b2f0b7287 */ /* 0x000fe2000d000000 */
[----:B------:R-:W-:Y:S01]  /*24e0*/  UTMALDG.2D.2CTA [UR56], [UR36], desc[UR42] ;  /* 0x00002a38240075b4 */ /* 0x000fe20008209000 */
[----:B------:R-:W-:Y:S02]  /*24f0*/  UISETP.NE.AND UP2, UPT, UR30, 0x1, UPT ;  /* 0x000000011e00788c */ /* 0x000fe4000bf45270 */
[----:B------:R-:W-:Y:S01]  /*2500*/  UIMAD.WIDE.U32 UR8, UR11, UR26, URZ ;  /* 0x0000001a0b0872a5 */ /* 0x000fe2000f8e00ff */
[----:B------:R-:W-:Y:S06]  /*2510*/  UTMALDG.2D.2CTA [UR52], [UR36], desc[UR42] ;  /* 0x00002a34240075b4 */ /* 0x000fec0008209000 */
[----:B------:R-:W-:Y:S02]  /*2520*/  UMOV UR8, UR9 ;  /* 0x0000000900087c82 */ /* 0x000fe40008000000 */
[----:B------:R-:W-:Y:S04]  /*2530*/  USHF.R.U32.HI UR8, URZ, UR27, UR8 ;  /* 0x0000001bff087299 */ /* 0x000fe80008011608 */
[----:B------:R-:W-:Y:S04]  /*2540*/  USEL UR12, UR11, UR8, !UP3 ;  /* 0x000000080b0c7287 */ /* 0x000fe8000d800000 */
[----:B------:R-:W-:Y:S02]  /*2550*/  UIMAD.WIDE.U32 UR8, UR12, UR32, URZ ;  /* 0x000000200c0872a5 */ /* 0x000fe4000f8e00ff */
[----:B------:R-:W-:Y:S05]  /*2560*/  UIADD3 UR13, UPT, UPT, -UR12, URZ, URZ ;  /* 0x000000ff0c0d7290 */ /* 0x000fea000fffe1ff */
[----:B------:R-:W-:Y:S01]  /*2570*/  UMOV UR8, UR9 ;  /* 0x0000000900087c82 */ /* 0x000fe20008000000 */
[----:B------:R-:W-:Y:S02]  /*2580*/  UIADD3 UR9, UPT, UPT, -UR11, URZ, URZ ;  /* 0x000000ff0b097290 */ /* 0x000fe4000fffe1ff */
[----:B------:R-:W-:Y:S02]  /*2590*/  USHF.R.U32.HI UR8, URZ, UR31, UR8 ;  /* 0x0000001fff087299 */ /* 0x000fe40008011608 */
[----:B------:R-:W-:Y:S02]  /*25a0*/  UIMAD UR11, UR29, UR13, UR11 ;  /* 0x0000000d1d0b72a4 */ /* 0x000fe4000f8e020b */
[----:B------:R-:W-:Y:S02]  /*25b0*/  USEL UR22, UR12, UR8, !UP2 ;  /* 0x000000080c167287 */ /* 0x000fe4000d000000 */
[----:B------:R-:W-:Y:S02]  /*25c0*/  UIMAD UR14, UR28, UR9, UR47 ;  /* 0x000000091c0e72a4 */ /* 0x000fe4000f8e022f */
[----:B------:R-:W-:Y:S02]  /*25d0*/  UIADD3 UR13, UPT, UPT, -UR22, URZ, URZ ;  /* 0x000000ff160d7290 */ /* 0x000fe4000fffe1ff */
[----:B------:R-:W-:Y:S02]  /*25e0*/  UIADD3 UR8, UPT, UPT, UR19, 0x2a400, URZ ;  /* 0x0002a40013087890 */ /* 0x000fe4000fffe0ff */
[----:B------:R-:W-:Y:S02]  /*25f0*/  UIMAD UR19, UR14, UR5, UR4 ;  /* 0x000000050e1372a4 */ /* 0x000fe4000f8e0204 */
[----:B------:R-:W-:Y:S02]  /*2600*/  UIMAD UR12, UR30, UR13, UR12 ;  /* 0x0000000d1e0c72a4 */ /* 0x000fe4000f8e020c */
[----:B------:R-:W-:Y:S02]  /*2610*/  UIMAD UR20, UR11, UR24, UR6 ;  /* 0x000000180b1472a4 */ /* 0x000fe4000f8e0206 */
[----:B------:R-:W-:Y:S01]  /*2620*/  UIMAD UR21, UR12, UR25, UR7 ;  /* 0x000000190c1572a4 */ /* 0x000fe2000f8e0207 */
[----:B------:R-:W-:Y:S01]  /*2630*/  UMOV UR9, UR45 ;  /* 0x0000002d00097c82 */ /* 0x000fe20008000000 */
[----:B------:R-:W-:Y:S01]  /*2640*/  UMOV UR11, UR19 ;  /* 0x00000013000b7c82 */ /* 0x000fe20008000000 */
[----:B------:R-:W-:Y:S02]  /*2650*/  UMOV UR14, UR22 ;  /* 0x00000016000e7c82 */ /* 0x000fe40008000000 */
[----:B------:R-:W-:Y:S02]  /*2660*/  UMOV UR12, UR20 ;  /* 0x00000014000c7c82 */ /* 0x000fe40008000000 */
[----:B------:R-:W-:Y:S02]  /*2670*/  UMOV UR13, UR21 ;  /* 0x00000015000d7c82 */ /* 0x000fe40008000000 */
[----:B------:R-:W-:Y:S01]  /*2680*/  UTMALDG.5D.IM2COL.2CTA [UR16], [UR40], UR23, desc[UR42] ;  /* 0x00002a10280073b4 */ /* 0x000fe20008261017 */
[----:B------:R2:W-:Y:S02]  /*2690*/  UTMALDG.5D.IM2COL.2CTA [UR8], [UR40], UR23, desc[UR42] ;  /* 0x00002a08280073b4 */ /* 0x0005e40008261017 */
[----:B--2---:R-:W-:Y:S01]  /*26a0*/  UMOV UR23, UR66 ;  /* 0x0000004200177c82 */ /* 0x004fe20008000000 */
[----:B------:R-:W-:Y:S01]  /*26b0*/  UMOV UR13, UR48 ;  /* 0x00000030000d7c82 */ /* 0x000fe20008000000 */
[----:B-1--4-:R-:W-:Y:S05]  /*26c0*/  BRA.U UP0, `(.L_x_28) ;  /* 0xfffffff900947547 */ /* 0x012fea000b83ffff */
.L_x_22:
[----:B------:R-:W-:Y:S01]  /*26d0*/  ULEA UR4, UR48, UR38, 0x3 ;  /* 0x0000002630047291 */ /* 0x000fe2000f8e18ff */
[----:B------:R-:W-:Y:S01]  /*26e0*/  MOV R3, UR35 ;  /* 0x0000002300037c02 */ /* 0x000fe20008000f00 */
[----:B------:R-:W-:Y:S01]  /*26f0*/  @!P1 SYNCS.ARRIVE.TRANS64.A1T0 RZ, [UR38+0x88], RZ ;  /* 0x000088ffffff99a7 */ /* 0x000fe20008100026 */
[----:B------:R-:W-:Y:S02]  /*2700*/  UISETP.GT.AND UP0, UPT, UR77, UR76, UPT ;  /* 0x0000004c4d00728c */ /* 0x000fe4000bf04270 */
[----:B------:R-:W-:-:S04]  /*2710*/  SHF.L.U32 R3, R3, 0x1f, RZ ;  /* 0x0000001f03037819 */ /* 0x000fc800000006ff */
[----:B------:R1:W4:Y:S03]  /*2720*/  SYNCS.PHASECHK.TRANS64.TRYWAIT P0, [UR4+0x20], R3 ;  /* 0x00002003ff0075a7 */ /* 0x0003260008001104 */
[----:B------:R-:W-:Y:S05]  /*2730*/  BRA.U !UP0, `(.L_x_29) ;  /* 0x0000000508d47547 */ /* 0x000fea000b800000 */
[----:B------:R-:W2:Y:S01]  /*2740*/  LDCU.64 UR6, c[0x0][0x5c0] ;  /* 0x0000b800ff0677ac */ /* 0x000ea20008000a00 */
[----:B------:R-:W2:Y:S01]  /*2750*/  LDCU.64 UR4, c[0x0][0x5f8] ;  /* 0x0000bf00ff0477ac */ /* 0x000ea20008000a00 */
[----:B------:R-:W3:Y:S01]  /*2760*/  LDCU UR8, c[0x0][0x5c8] ;  /* 0x0000b900ff0877ac */ /* 0x000ee20008000800 */
[----:B------:R-:W3:Y:S01]  /*2770*/  LDCU UR47, c[0x0][0x600] ;  /* 0x0000c000ff2f77ac */ /* 0x000ee20008000800 */
[----:B------:R-:W-:Y:S01]  /*2780*/  UIADD3 UR9, UPT, UPT, UR77, -UR76, URZ ;  /* 0x8000004c4d097290 */ /* 0x000fe2000fffe0ff */
[----:B------:R-:W1:Y:S01]  /*2790*/  LDCU UR30, c[0x0][0x5a8] ;  /* 0x0000b500ff1e77ac */ /* 0x000e620008000800 */
[----:B--2---:R-:W-:Y:S02]  /*27a0*/  UIMAD UR65, UR65, UR6, UR4 ;  /* 0x00000006414172a4 */ /* 0x004fe4000f8e0204 */
[----:B------:R-:W-:Y:S02]  /*27b0*/  UIMAD UR49, UR64, UR7, UR5 ;  /* 0x00000007403172a4 */ /* 0x000fe4000f8e0205 */
[----:B------:R-:W-:Y:S01]  /*27c0*/  UIADD3 UR64, UPT, UPT, UR9, UR23, URZ ;  /* 0x0000001709407290 */ /* 0x000fe2000fffe0ff */
[----:B------:R-:W2:Y:S01]  /*27d0*/  LDCU UR29, c[0x0][0x59c] ;  /* 0x0000b380ff1d77ac */ /* 0x000ea20008000800 */
        /* <DEDUP_REMOVED lines=14> */
[----:B---3--:R-:W-:Y:S01]  /*28c0*/  UIMAD UR47, UR70, UR8, UR47 ;  /* 0x00000008462f72a4 */ /* 0x008fe2000f8e022f */
[----:B--2---:R-:W-:-:S11]  /*28d0*/  UMOV UR11, UR48 ;  /* 0x00000030000b7c82 */ /* 0x004fd60008000000 */
.L_x_35:
[----:B------:R-:W-:Y:S01]  /*28e0*/  @!P3 MOV R4, 0x18000 ;  /* 0x000180000004b802 */ /* 0x000fe20000000f00 */
[----:B------:R-:W-:Y:S01]  /*28f0*/  ULEA UR8, UR11, UR38, 0x3 ;  /* 0x000000260b087291 */ /* 0x000fe2000f8e18ff */
[----:B----4-:R-:W-:Y:S11]  /*2900*/  @P0 BRA `(.L_x_30) ;  /* 0x0000000000100947 */ /* 0x010ff60003800000 */
[----:B-1----:R-:W-:Y:S04]  /*2910*/  MOV R3, UR35 ;  /* 0x0000002300037c02 */ /* 0x002fe80008000f00 */
[----:B------:R-:W-:Y:S04]  /*2920*/  SHF.L.U32 R6, R3, 0x1f, RZ ;  /* 0x0000001f03067819 */ /* 0x000fe800000006ff */
[----:B------:R-:W1:Y:S02]  /*2930*/  SYNCS.PHASECHK.TRANS64.TRYWAIT P0, [UR8+0x20], R6 ;  /* 0x00002006ff0075a7 */ /* 0x000e640008001108 */
[----:B-1----:R-:W-:Y:S05]  /*2940*/  @!P0 BRA `(.L_x_31) ;  /* 0x000000a8005c8947 */ /* 0x002fea0003800000 */
.L_x_30:
[----:B------:R2:W-:Y:S01]  /*2950*/  @!P3 SYNCS.ARRIVE.TRANS64 RZ, [UR8], R4 ;  /* 0x00000004ffffb9a7 */ /* 0x0005e20008000008 */
[----:B------:R-:W-:Y:S04]  /*2960*/  ULOP3.LUT UR9, UR67, 0x2, URZ, 0xfc, !UPT ;  /* 0x0000000243097892 */ /* 0x000fe8000f8efcff */
[----:B------:R-:W-:Y:S09]  /*2970*/  UISETP.NE.AND UP0, UPT, UR9, 0x2, UPT ;  /* 0x000000020900788c */ /* 0x000ff2000bf05270 */
[----:B------:R-:W-:Y:S05]  /*2980*/  BRA.U UP0, `(.L_x_32) ;  /* 0x0000000100047547 */ /* 0x000fea000b800000 */
[----:B-1----:R-:W-:Y:S05]  /*2990*/  BPT.TRAP 0x1 ;  /* 0x000000040000795c */ /* 0x002fea0000300000 */
.L_x_32:
[----:B------:R-:W-:Y:S04]  /*29a0*/  BSSY.RECONVERGENT B0, `(.L_x_33) ;  /* 0x0000003000007945 */ /* 0x000fe80003800200 */
[----:B------:R-:W-:Y:S05]  /*29b0*/  @P2 BRA `(.L_x_34) ;  /* 0x0000000000042947 */ /* 0x000fea0003800000 */
[----:B-1----:R-:W-:Y:S05]  /*29c0*/  BPT.TRAP 0x1 ;  /* 0x000000040000795c */ /* 0x002fea0000300000 */
.L_x_34:
[----:B-1----:R-:W-:Y:S05]  /*29d0*/  BSYNC.RECONVERGENT B0 ;  /* 0x0000000000007941 */ /* 0x002fea0003800200 */
.L_x_33:
[----:B------:R-:W-:Y:S02]  /*29e0*/  UIADD3 UR9, UPT, UPT, UR11, 0x1, URZ ;  /* 0x000000010b097890 */ /* 0x000fe4000fffe0ff */
[----:B------:R-:W-:Y:S02]  /*29f0*/  USHF.L.U32 UR43, UR23, 0x6, URZ ;  /* 0x00000006172b7899 */ /* 0x000fe400080006ff */
[----:B------:R-:W-:Y:S02]  /*2a00*/  UISETP.NE.AND UP0, UPT, UR9, 0x4, UPT ;  /* 0x000000040900788c */ /* 0x000fe4000bf05270 */
[----:B------:R-:W-:Y:S02]  /*2a10*/  ULOP3.LUT UR41, UR8, 0xfefffff8, URZ, 0xc0, !UPT ;  /* 0xfefffff808297892 */ /* 0x000fe4000f8ec0ff */
[----:B------:R-:W-:Y:S02]  /*2a20*/  USEL UR12, URZ, 0x1, UP0 ;  /* 0x00000001ff0c7887 */ /* 0x000fe40008000000 */
[----:B------:R-:W-:Y:S02]  /*2a30*/  USEL UR48, UR9, URZ, UP0 ;  /* 0x000000ff09307287 */ /* 0x000fe40008000000 */
[----:B------:R-:W-:Y:S02]  /*2a40*/  ULOP3.LUT UR35, UR35, UR12, URZ, 0x3c, !UPT ;  /* 0x0000000c23237292 */ /* 0x000fe4000f8e3cff */
[----:B------:R-:W-:Y:S02]  /*2a50*/  ULEA UR9, UR48, UR38, 0x3 ;  /* 0x0000002630097291 */ /* 0x000fe4000f8e18ff */
[----:B------:R-:W-:Y:S02]  /*2a60*/  ULEA UR12, UR11, UR38, 0xf ;  /* 0x000000260b0c7291 */ /* 0x000fe4000f8e78ff */
[----:B------:R-:W-:Y:S01]  /*2a70*/  ULEA UR20, UR11, UR38, 0xe ;  /* 0x000000260b147291 */ /* 0x000fe2000f8e70ff */
[----:B------:R-:W-:Y:S01]  /*2a80*/  MOV R3, UR35 ;  /* 0x0000002300037c02 */ /* 0x000fe20008000f00 */
[----:B------:R-:W-:Y:S02]  /*2a90*/  UISETP.NE.AND UP2, UPT, UR28, 0x1, UPT ;  /* 0x000000011c00788c */ /* 0x000fe4000bf45270 */
[----:B------:R-:W-:Y:S01]  /*2aa0*/  UIADD3 UR36, UP1, UPT, UR68, 0x80, URZ ;  /* 0x0000008044247890 */ /* 0x000fe2000ff3e0ff */
[----:B--2---:R-:W-:Y:S01]  /*2ab0*/  SHF.L.U32 R4, R3, 0x1f, RZ ;  /* 0x0000001f03047819 */ /* 0x004fe200000006ff */
[----:B------:R-:W-:Y:S02]  /*2ac0*/  UISETP.NE.AND UP3, UPT, UR29, 0x1, UPT ;  /* 0x000000011d00788c */ /* 0x000fe4000bf65270 */
[----:B------:R-:W-:Y:S01]  /*2ad0*/  UIADD3.X UR37, UPT, UPT, URZ, UR69, URZ, UP1, !UPT ;  /* 0x00000045ff257290 */ /* 0x000fe20008ffe4ff */
[----:B------:R1:W2:Y:S01]  /*2ae0*/  SYNCS.PHASECHK.TRANS64.TRYWAIT P0, [UR9+0x20], R4 ;  /* 0x00002004ff0075a7 */ /* 0x0002a20008001109 */
[----:B------:R-:W-:Y:S02]  /*2af0*/  UIMAD.WIDE.U32 UR8, UR43, UR34, URZ ;  /* 0x000000222b0872a5 */ /* 0x000fe4000f8e00ff */
[----:B------:R-:W-:Y:S02]  /*2b00*/  UIADD3 UR40, UPT, UPT, UR12, 0x8400, URZ ;  /* 0x000084000c287890 */ /* 0x000fe4000fffe0ff */
[----:B------:R-:W-:Y:S02]  /*2b10*/  UIADD3 UR60, UPT, UPT, UR12, 0xa400, URZ ;  /* 0x0000a4000c3c7890 */ /* 0x000fe4000fffe0ff */
[----:B------:R-:W-:Y:S02]  /*2b20*/  UIADD3 UR56, UPT, UPT, UR12, 0xc400, URZ ;  /* 0x0000c4000c387890 */ /* 0x000fe4000fffe0ff */
[----:B------:R-:W-:Y:S02]  /*2b30*/  UIADD3 UR52, UPT, UPT, UR12, 0xe400, URZ ;  /* 0x0000e4000c347890 */ /* 0x000fe4000fffe0ff */
[----:B------:R-:W-:Y:S02]  /*2b40*/  ULEA UR13, UR49, UR65, 0x5 ;  /* 0x00000041310d7291 */ /* 0x000fe4000f8e28ff */
[----:B------:R-:W-:Y:S02]  /*2b50*/  UISETP.NE.AND UP4, UPT, UR30, 0x1, UPT ;  /* 0x000000011e00788c */ /* 0x000fe4000bf85270 */
[----:B------:R-:W-:Y:S02]  /*2b60*/  ULEA UR21, UR47, UR13, 0xa ;  /* 0x0000000d2f157291 */ /* 0x000fe4000f8e50ff */
[----:B------:R-:W-:Y:S02]  /*2b70*/  UIADD3 UR44, UP0, UPT, UR68, 0x180, URZ ;  /* 0x00000180442c7890 */ /* 0x000fe4000ff1e0ff */
[----:B------:R-:W-:Y:S02]  /*2b80*/  UIADD3 UR16, UPT, UPT, UR20, 0x28400, URZ ;  /* 0x0002840014107890 */ /* 0x000fe4000fffe0ff */
[----:B------:R-:W-:Y:S02]  /*2b90*/  UIADD3.X UR45, UPT, UPT, URZ, UR69, URZ, UP0, !UPT ;  /* 0x00000045ff2d7290 */ /* 0x000fe400087fe4ff */
[----:B------:R-:W-:Y:S01]  /*2ba0*/  UIADD3 UR23, UPT, UPT, UR23, 0x1, URZ ;  /* 0x0000000117177890 */ /* 0x000fe2000fffe0ff */
[----:B------:R-:W-:Y:S01]  /*2bb0*/  UMOV UR50, 0x0 ;  /* 0x0000000000327882 */ /* 0x000fe20000000000 */
[----:B------:R-:W-:Y:S02]  /*2bc0*/  UMOV UR51, 0x10000000 ;  /* 0x1000000000337882 */ /* 0x000fe40000000000 */
[----:B------:R-:W-:Y:S01]  /*2bd0*/  UISETP.NE.AND UP0, UPT, UR23, UR64, UPT ;  /* 0x000000401700728c */ /* 0x000fe2000bf05270 */
[----:B------:R-:W-:Y:S01]  /*2be0*/  UMOV UR42, UR46 ;  /* 0x0000002e002a7c82 */ /* 0x000fe20008000000 */
[----:B------:R-:W-:Y:S01]  /*2bf0*/  UMOV UR61, UR41 ;  /* 0x00000029003d7c82 */ /* 0x000fe20008000000 */
        /* <DEDUP_REMOVED lines=9> */
[----:B------:R-:W-:Y:S04]  /*2c90*/  USHF.R.U32.HI UR11, URZ, UR33, UR8 ;  /* 0x00000021ff0b7299 */ /* 0x000fe80008011608 */
[----:B------:R-:W-:Y:S01]  /*2ca0*/  USEL UR11, UR43, UR11, !UP2 ;  /* 0x0000000b2b0b7287 */ /* 0x000fe2000d000000 */
[----:B------:R-:W-:Y:S03]  /*2cb0*/  UTMALDG.2D.2CTA [UR56], [UR36], desc[UR50] ;  /* 0x00003238240075b4 */ /* 0x000fe60008209000 */
[----:B------:R-:W-:Y:S01]  /*2cc0*/  UIMAD.WIDE.U32 UR8, UR11, UR26, URZ ;  /* 0x0000001a0b0872a5 */ /* 0x000fe2000f8e00ff */
[----:B------:R-:W-:Y:S06]  /*2cd0*/  UTMALDG.2D.2CTA [UR52], [UR36], desc[UR50] ;  /* 0x00003234240075b4 */ /* 0x000fec0008209000 */
[----:B------:R-:W-:Y:S01]  /*2ce0*/  UMOV UR8, UR9 ;  /* 0x0000000900087c82 */ /* 0x000fe20008000000 */
[----:B------:R-:W-:Y:S01]  /*2cf0*/  UMOV UR9, UR41 ;  /* 0x0000002900097c82 */ /* 0x000fe20008000000 */
[----:B------:R-:W-:Y:S04]  /*2d00*/  USHF.R.U32.HI UR8, URZ, UR27, UR8 ;  /* 0x0000001bff087299 */ /* 0x000fe80008011608 */
[----:B------:R-:W-:Y:S02]  /*2d10*/  USEL UR12, UR11, UR8, !UP3 ;  /* 0x000000080b0c7287 */ /* 0x000fe4000d800000 */
[----:B------:R-:W-:Y:S02]  /*2d20*/  UIADD3 UR8, UPT, UPT, -UR11, URZ, URZ ;  /* 0x000000ff0b087290 */ /* 0x000fe4000fffe1ff */
[----:B------:R-:W-:Y:S02]  /*2d30*/  UIMAD.WIDE.U32 UR14, UR12, UR32, URZ ;  /* 0x000000200c0e72a5 */ /* 0x000fe4000f8e00ff */
[----:B------:R-:W-:Y:S04]  /*2d40*/  UIMAD UR19, UR28, UR8, UR43 ;  /* 0x000000081c1372a4 */ /* 0x000fe8000f8e022b */
[----:B------:R-:W-:Y:S01]  /*2d50*/  UIMAD UR19, UR19, UR5, UR4 ;  /* 0x00000005131372a4 */ /* 0x000fe2000f8e0204 */
[----:B------:R-:W-:Y:S01]  /*2d60*/  UMOV UR8, UR15 ;  /* 0x0000000f00087c82 */ /* 0x000fe20008000000 */
[----:B------:R-:W-:Y:S02]  /*2d70*/  UPRMT UR15, UR21, 0x5410, URZ ;  /* 0x00005410150f7896 */ /* 0x000fe400080000ff */
[----:B------:R-:W-:Y:S02]  /*2d80*/  USHF.R.U32.HI UR13, URZ, UR31, UR8 ;  /* 0x0000001fff0d7299 */ /* 0x000fe40008011608 */
[----:B------:R-:W-:Y:S02]  /*2d90*/  UIADD3 UR8, UPT, UPT, UR20, 0x2a400, URZ ;  /* 0x0002a40014087890 */ /* 0x000fe4000fffe0ff */
[----:B------:R-:W-:Y:S02]  /*2da0*/  USEL UR22, UR12, UR13, !UP4 ;  /* 0x0000000d0c167287 */ /* 0x000fe4000e000000 */
[----:B------:R-:W-:Y:S02]  /*2db0*/  UIADD3 UR13, UPT, UPT, -UR12, URZ, URZ ;  /* 0x000000ff0c0d7290 */ /* 0x000fe4000fffe1ff */
[----:B------:R-:W-:Y:S02]  /*2dc0*/  UIADD3 UR14, UPT, UPT, -UR22, URZ, URZ ;  /* 0x000000ff160e7290 */ /* 0x000fe4000fffe1ff */
[----:B------:R-:W-:Y:S02]  /*2dd0*/  UIMAD UR11, UR29, UR13, UR11 ;  /* 0x0000000d1d0b72a4 */ /* 0x000fe4000f8e020b */
[----:B------:R-:W-:Y:S02]  /*2de0*/  UIMAD UR12, UR30, UR14, UR12 ;  /* 0x0000000e1e0c72a4 */ /* 0x000fe4000f8e020c */
[----:B------:R-:W-:Y:S02]  /*2df0*/  UIMAD UR20, UR11, UR24, UR6 ;  /* 0x000000180b1472a4 */ /* 0x000fe4000f8e0206 */
[----:B------:R-:W-:Y:S01]  /*2e00*/  UIMAD UR21, UR12, UR25, UR7 ;  /* 0x000000190c1572a4 */ /* 0x000fe2000f8e0207 */
[----:B------:R-:W-:Y:S01]  /*2e10*/  UMOV UR11, UR19 ;  /* 0x00000013000b7c82 */ /* 0x000fe20008000000 */
[----:B------:R-:W-:Y:S03]  /*2e20*/  UMOV UR14, UR22 ;  /* 0x00000016000e7c82 */ /* 0x000fe60008000000 */
[----:B------:R-:W-:Y:S02]  /*2e30*/  UMOV UR12, UR20 ;  /* 0x00000014000c7c82 */ /* 0x000fe40008000000 */
[----:B------:R-:W-:Y:S02]  /*2e40*/  UMOV UR13, UR21 ;  /* 0x00000015000d7c82 */ /* 0x000fe40008000000 */
[----:B------:R-:W-:Y:S01]  /*2e50*/  UTMALDG.5D.IM2COL.2CTA [UR16], [UR44], UR15, desc[UR50] ;  /* 0x000032102c0073b4 */ /* 0x000fe2000826100f */
[----:B------:R3:W-:Y:S02]  /*2e60*/  UTMALDG.5D.IM2COL.2CTA [UR8], [UR44], UR15, desc[UR50] ;  /* 0x000032082c0073b4 */ /* 0x0007e4000826100f */
[----:B---3--:R-:W-:Y:S01]  /*2e70*/  UMOV UR11, UR48 ;  /* 0x00000030000b7c82 */ /* 0x008fe20008000000 */
[----:B-12---:R-:W-:Y:S05]  /*2e80*/  BRA.U UP0, `(.L_x_35) ;  /* 0xfffffff900947547 */ /* 0x006fea000b83ffff */
.L_x_29:
[----:B------:R-:W-:Y:S01]  /*2e90*/  SHF.L.U32 R4, R9, 0x1f, RZ ;  /* 0x0000001f09047819 */ /* 0x000fe200000006ff */
[----:B------:R-:W-:-:S03]  /*2ea0*/  NOP ;  /* 0x0000000000007918 */ /* 0x000fc60000000000 */
[----:B----4-:R-:W4:Y:S02]  /*2eb0*/  SYNCS.PHASECHK.TRANS64.TRYWAIT P0, [UR38+0x90], R4 ;  /* 0x00009004ff0075a7 */ /* 0x010f240008001126 */
[----:B----4-:R-:W-:Y:S05]  /*2ec0*/  @!P0 BRA `(.L_x_36) ;  /* 0x000000a400148947 */ /* 0x010fea0003800000 */
.L_x_181:
[----:B-1----:R-:W1:Y:S01]  /*2ed0*/  LDS.128 R4, [UR38+0xd0] ;  /* 0x0000d026ff047984 */ /* 0x002e620008000c00 */
[----:B------:R-:W-:Y:S02]  /*2ee0*/  UIADD3 UR4, UPT, UPT, UR38, 0x98, URZ ;  /* 0x0000009826047890 */ /* 0x000fe4000fffe0ff */
[----:B------:R-:W-:Y:S01]  /*2ef0*/  UISETP.GE.AND UP0, UPT, UR39, 0x1, UPT ;  /* 0x000000012700788c */ /* 0x000fe2000bf06270 */
[----:B------:R-:W-:Y:S01]  /*2f00*/  @!PT LDS RZ, [RZ] ;  /* 0x00000000fffff984 */ /* 0x000fe20000000800 */
[----:B------:R-:W-:Y:S01]  /*2f10*/  @!PT LDS RZ, [RZ] ;  /* 0x00000000fffff984 */ /* 0x000fe20000000800 */
[----:B------:R-:W-:Y:S01]  /*2f20*/  @!PT LDS RZ, [RZ] ;  /* 0x00000000fffff984 */ /* 0x000fe20000000800 */
[----:B------:R-:W-:Y:S01]  /*2f30*/  @!PT LDS RZ, [RZ] ;  /* 0x00000000fffff984 */ /* 0x000fe20000000800 */
[----:B------:R4:W-:Y:S06]  /*2f40*/  MEMBAR.ALL.CTA ;  /* 0x0000000000007992 */ /* 0x0009ec0000008000 */
[----:B----4-:R-:W4:Y:S01]  /*2f50*/  FENCE.VIEW.ASYNC.S ;  /* 0x00000000000073c6 */ /* 0x010f220000000000 */
[----:B------:R-:W-:-:S09]  /*2f60*/  UPRMT UR4, URZ, 0x654, UR4 ;  /* 0x00000654ff047896 */ /* 0x000fd20008000004 */
[----:B----4-:R-:W-:Y:S01]  /*2f70*/  SYNCS.ARRIVE.TRANS64.RED.A1T0 RZ, [UR4], RZ ;  /* 0x000000ffffff79a7 */ /* 0x010fe20008100404 */
[----:B-1----:R-:W-:-:S13]  /*2f80*/  LOP3.LUT P0, RZ, R6, 0x1, RZ, 0xc0, !PT ;  /* 0x0000000106ff7812 */ /* 0x002fda000780c0ff */
[----:B------:R-:W-:Y:S01]  /*2f90*/  VOTEU.ANY UP1, P0 ;  /* 0x0000000000ff7886 */ /* 0x000fe20000020100 */
[----:B------:R-:W-:-:S13]  /*2fa0*/  PLOP3.LUT P0, PT, PT, PT, UP1, 0x80, 0x8 ;  /* 0x000000000008781c */ /* 0x000fda0003f0f018 */
[----:B------:R-:W-:Y:S02]  /*2fb0*/  @P0 MOV R3, R4 ;  /* 0x0000000400030202 */ /* 0x000fe40000000f00 */
[----:B------:R-:W-:Y:S02]  /*2fc0*/  @P0 LOP3.LUT R4, R5, 0xffff, RZ, 0xc0, !PT ;  /* 0x0000ffff05040812 */ /* 0x000fe400078ec0ff */
[----:B------:R-:W-:Y:S02]  /*2fd0*/  @P0 R2UR UR6, R3 ;  /* 0x00000000030602ca */ /* 0x000fe400000e0000 */
[----:B------:R-:W-:-:S11]  /*2fe0*/  @P0 R2UR UR5, R4 ;  /* 0x00000000040502ca */ /* 0x000fd600000e0000 */
[----:B------:R-:W-:Y:S02]  /*2ff0*/  @UP1 UMOV UR72, UR6 ;  /* 0x0000000600481c82 */ /* 0x000fe40008000000 */
[----:B------:R-:W-:Y:S01]  /*3000*/  @UP1 UMOV UR71, UR5 ;  /* 0x0000000500471c82 */ /* 0x000fe20008000000 */
[----:B------:R-:W-:Y:S05]  /*3010*/  BRA.U !UP0, `(.L_x_37) ;  /* 0x0000000108d47547 */ /* 0x000fea000b800000 */
[----:B------:R-:W3:Y:S01]  /*3020*/  LDCU.128 UR16, c[0x0][0xc10] ;  /* 0x00018200ff1077ac */ /* 0x000ee20008000c00 */
[----:B------:R-:W1:Y:S01]  /*3030*/  LDCU UR20, c[0x0][0xc20] ;  /* 0x00018400ff1477ac */ /* 0x000e620008000800 */
[----:B------:R-:W4:Y:S01]  /*3040*/  LDCU UR13, c[0x0][0xc0c] ;  /* 0x00018180ff0d77ac */ /* 0x000f220008000800 */
[----:B------:R-:W2:Y:S01]  /*3050*/  LDCU.64 UR14, c[0x0][0xc28] ;  /* 0x00018500ff0e77ac */ /* 0x000ea20008000a00 */
[----:B------:R-:W-:Y:S02]  /*3060*/  UISETP.NE.AND UP3, UPT, UR39, 0x1, UPT ;  /* 0x000000012700788c */ /* 0x000fe4000bf65270 */
[----:B---3--:R-:W-:Y:S02]  /*3070*/  UIMAD.WIDE.U32 UR4, UR74, UR19, URZ ;  /* 0x000000134a0472a5 */ /* 0x008fe4000f8e00ff */
[----:B------:R-:W-:Y:S02]  /*3080*/  UIMAD.WIDE.U32 UR6, UR75, UR16, URZ ;  /* 0x000000104b0672a5 */ /* 0x000fe4000f8e00ff */
[----:B------:R-:W-:-:S02]  /*3090*/  UISETP.NE.AND UP0, UPT, UR18, 0x1, UPT ;  /* 0x000000011200788c */ /* 0x000fc4000bf05270 */
[----:B------:R-:W-:Y:S01]  /*30a0*/  UIMAD.WIDE.U32 UR10, UR71, UR19, URZ ;  /* 0x00000013470a72a5 */ /* 0x000fe2000f8e00ff */
[----:B------:R-:W-:Y:S01]  /*30b0*/  UMOV UR4, UR5 ;  /* 0x0000000500047c82 */ /* 0x000fe20008000000 */
[----:B----4-:R-:W-:Y:S02]  /*30c0*/  UISETP.NE.AND UP2, UPT, UR13, 0x1, UPT ;  /* 0x000000010d00788c */ /* 0x010fe4000bf45270 */
[----:B-1----:R-:W-:Y:S02]  /*30d0*/  USHF.R.U32.HI UR5, URZ, UR20, UR4 ;  /* 0x00000014ff057299 */ /* 0x002fe40008011604 */
[----:B------:R-:W-:Y:S01]  /*30e0*/  UIMAD.WIDE.U32 UR8, UR72, UR16, URZ ;  /* 0x00000010480872a5 */ /* 0x000fe2000f8e00ff */
[----:B------:R-:W-:Y:S01]  /*30f0*/  UMOV UR4, UR7 ;  /* 0x0000000700047c82 */ /* 0x000fe20008000000 */
[----:B------:R-:W-:Y:S02]  /*3100*/  USEL UR5, UR74, UR5, !UP0 ;  /* 0x000000054a057287 */ /* 0x000fe4000c000000 */
[----:B------:R-:W-:-:S02]  /*3110*/  USHF.R.U32.HI UR4, URZ, UR17, UR4 ;  /* 0x00000011ff047299 */ /* 0x000fc40008011604 */
[----:B--2---:R-:W-:Y:S02]  /*3120*/  UIMAD.WIDE.U32 UR6, UR5, UR14, URZ ;  /* 0x0000000e050672a5 */ /* 0x004fe4000f8e00ff */
[----:B------:R-:W-:Y:S01]  /*3130*/  USEL UR12, UR75, UR4, !UP2 ;  /* 0x000000044b0c7287 */ /* 0x000fe2000d000000 */
[----:B------:R-:W-:Y:S02]  /*3140*/  UMOV UR8, UR9 ;  /* 0x0000000900087c82 */ /* 0x000fe40008000000 */
[----:B------:R-:W-:Y:S01]  /*3150*/  UMOV UR4, UR11 ;  /* 0x0000000b00047c82 */ /* 0x000fe20008000000 */
[----:B------:R-:W-:Y:S01]  /*3160*/  UIMAD.WIDE.U32 UR10, UR12, UR14, URZ ;  /* 0x0000000e0c0a72a5 */ /* 0x000fe2000f8e00ff */
[----:B------:R-:W-:Y:S01]  /*3170*/  UMOV UR6, UR7 ;  /* 0x0000000700067c82 */ /* 0x000fe20008000000 */
[----:B------:R-:W-:Y:S02]  /*3180*/  USHF.R.U32.HI UR4, URZ, UR20, UR4 ;  /* 0x00000014ff047299 */ /* 0x000fe40008011604 */
[----:B------:R-:W-:-:S02]  /*3190*/  @UP3 USHF.R.U32.HI UR5, URZ, UR15, UR6 ;  /* 0x0000000fff053299 */ /* 0x000fc40008011606 */
[----:B------:R-:W-:Y:S01]  /*31a0*/  USHF.R.U32.HI UR17, URZ, UR17, UR8 ;  /* 0x00000011ff117299 */ /* 0x000fe20008011608 */
[----:B------:R-:W-:Y:S01]  /*31b0*/  UMOV UR6, UR11 ;  /* 0x0000000b00067c82 */ /* 0x000fe20008000000 */
[----:B------:R-:W-:Y:S02]  /*31c0*/  USEL UR4, UR71, UR4, !UP0 ;  /* 0x0000000447047287 */ /* 0x000fe4000c000000 */
[----:B------:R-:W-:Y:S02]  /*31d0*/  @UP3 USHF.R.U32.HI UR12, URZ, UR15, UR6 ;  /* 0x0000000fff0c3299 */ /* 0x000fe40008011606 */
[----:B------:R-:W-:Y:S02]  /*31e0*/  UIMAD UR6, UR39, UR5, URZ ;  /* 0x00000005270672a4 */ /* 0x000fe4000f8e02ff */
[----:B------:R-:W-:Y:S02]  /*31f0*/  USEL UR5, UR72, UR17, !UP2 ;  /* 0x0000001148057287 */ /* 0x000fe4000d000000 */
[----:B------:R-:W-:-:S02]  /*3200*/  UIMAD UR8, UR39, UR12, URZ ;  /* 0x0000000c270872a4 */ /* 0x000fc4000f8e02ff */
[----:B------:R-:W-:Y:S02]  /*3210*/  UISETP.GE.AND UP0, UPT, UR4, UR6, UPT ;  /* 0x000000060400728c */ /* 0x000fe4000bf06270 */
[----:B------:R-:W-:Y:S02]  /*3220*/  UIMAD.WIDE.U32 UR6, UR4, UR14, URZ ;  /* 0x0000000e040672a5 */ /* 0x000fe4000f8e00ff */
[----:B------:R-:W-:Y:S02]  /*3230*/  UISETP.GE.OR UP0, UPT, UR5, UR8, UP0 ;  /* 0x000000080500728c */ /* 0x000fe40008706670 */
[----:B------:R-:W-:Y:S02]  /*3240*/  UIMAD.WIDE.U32 UR8, UR5, UR14, URZ ;  /* 0x0000000e050872a5 */ /* 0x000fe4000f8e00ff */
[----:B------:R-:W-:Y:S01]  /*3250*/  UIADD3 UR10, UPT, UPT, -UR4, URZ, URZ ;  /* 0x000000ff040a7290 */ /* 0x000fe2000fffe1ff */
[----:B------:R-:W-:Y:S02]  /*3260*/  UMOV UR6, UR7 ;  /* 0x0000000700067c82 */ /* 0x000fe40008000000 */
[----:B------:R-:W-:-:S02]  /*3270*/  USHF.R.U32.HI UR6, URZ, UR15, UR6 ;  /* 0x0000000fff067299 */ /* 0x000fc40008011606 */
[----:B------:R-:W-:Y:S02]  /*3280*/  UIMAD UR10, UR18, UR10, UR71 ;  /* 0x0000000a120a72a4 */ /* 0x000fe4000f8e0247 */
[----:B------:R-:W-:Y:S01]  /*3290*/  USEL UR6, UR4, UR6, !UP3 ;  /* 0x0000000604067287 */ /* 0x000fe2000d800000 */
[----:B------:R-:W-:Y:S01]  /*32a0*/  @!UP0 UMOV UR7, UR9 ;  /* 0x0000000900078c82 */ /* 0x000fe20008000000 */
[----:B------:R-:W-:Y:S02]  /*32b0*/  UIADD3 UR9, UPT, UPT, -UR5, URZ, URZ ;  /* 0x000000ff05097290 */ /* 0x000fe4000fffe1ff */
[----:B------:R-:W-:Y:S02]  /*32c0*/  @!UP0 USHF.R.U32.HI UR7, URZ, UR15, UR7 ;  /* 0x0000000fff078299 */ /* 0x000fe40008011607 */
[----:B------:R-:W-:Y:S02]  /*32d0*/  UIADD3 UR8, UPT, UPT, -UR6, URZ, URZ ;  /* 0x000000ff06087290 */ /* 0x000fe4000fffe1ff */
[----:B------:R-:W-:-:S02]  /*32e0*/  @!UP0 USEL UR7, UR5, UR7, !UP3 ;  /* 0x0000000705078287 */ /* 0x000fc4000d800000 */
[----:B------:R-:W-:Y:S02]  /*32f0*/  UIMAD UR8, UR39, UR8, UR4 ;  /* 0x00000008270872a4 */ /* 0x000fe4000f8e0204 */
[----:B------:R-:W-:Y:S02]  /*3300*/  @!UP0 UIADD3 UR6, UPT, UPT, UR6, -UR7, URZ ;  /* 0x8000000706068290 */ /* 0x000fe4000fffe0ff */
[----:B------:R-:W-:Y:S02]  /*3310*/  @!UP0 UIMAD UR7, UR8, UR12, UR7 ;  /* 0x0000000c080782a4 */ /* 0x000fe4000f8e0207 */
[----:B------:R-:W-:Y:S02]  /*3320*/  @!UP0 UIMAD UR4, UR39, UR6, UR5 ;  /* 0x00000006270482a4 */ /* 0x000fe4000f8e0205 */
[----:B------:R-:W-:Y:S02]  /*3330*/  UIMAD UR6, UR13, UR9, UR72 ;  /* 0x000000090d0672a4 */ /* 0x000fe4000f8e0248 */
[----:B------:R-:W-:Y:S01]  /*3340*/  UIMAD UR71, UR4, UR18, UR10 ;  /* 0x00000012044772a4 */ /* 0x000fe2000f8e020a */
[----:B------:R-:W-:-:S02]  /*3350*/  @!UP0 UMOV UR5, UR7 ;  /* 0x0000000700058c82 */ /* 0x000fc40008000000 */
[----:B------:R-:W-:-:S12]  /*3360*/  UIMAD UR72, UR5, UR13, UR6 ;  /* 0x0000000d054872a4 */ /* 0x000fd8000f8e0206 */
.L_x_37:
[----:B------:R-:W1:Y:S02]  /*3370*/  LDCU UR4, c[0x0][0xc30] ;  /* 0x00018600ff0477ac */ /* 0x000e640008000800 */
[----:B-1----:R-:W-:-:S09]  /*3380*/  UISETP.NE.AND UP0, UPT, UR4, 0x1, UPT ;  /* 0x000000010400788c */ /* 0x002fd2000bf05270 */
[----:B------:R-:W-:Y:S05]  /*3390*/  BRA.U UP0, `(.L_x_38) ;  /* 0x0000000100447547 */ /* 0x000fea000b800000 */
[----:B------:R-:W1:Y:S01]  /*33a0*/  LDCU.128 UR8, c[0x0][0xc10] ;  /* 0x00018200ff0877ac */ /* 0x000e620008000c00 */
[----:B------:R-:W4:Y:S01]  /*33b0*/  LDCU UR12, c[0x0][0xc0c] ;  /* 0x00018180ff0c77ac */ /* 0x000f220008000800 */
[----:B------:R-:W2:Y:S01]  /*33c0*/  LDCU UR13, c[0x0][0xc20] ;  /* 0x00018400ff0d77ac */ /* 0x000ea20008000800 */
[----:B-1----:R-:W-:Y:S02]  /*33d0*/  UIMAD.WIDE.U32 UR6, UR72, UR8, URZ ;  /* 0x00000008480672a5 */ /* 0x002fe4000f8e00ff */
[----:B------:R-:W-:Y:S02]  /*33e0*/  UIMAD.WIDE.U32 UR4, UR71, UR11, URZ ;  /* 0x0000000b470472a5 */ /* 0x000fe4000f8e00ff */
[----:B----4-:R-:W-:Y:S02]  /*33f0*/  UISETP.NE.AND UP2, UPT, UR12, 0x1, UPT ;  /* 0x000000010c00788c */ /* 0x010fe4000bf45270 */
[----:B------:R-:W-:Y:S01]  /*3400*/  UISETP.NE.AND UP0, UPT, UR10, 0x1, UPT ;  /* 0x000000010a00788c */ /* 0x000fe2000bf05270 */
[----:B------:R-:W-:-:S02]  /*3410*/  UMOV UR6, UR7 ;  /* 0x0000000700067c82 */ /* 0x000fc40008000000 */
[----:B------:R-:W-:Y:S01]  /*3420*/  UMOV UR4, UR5 ;  /* 0x0000000500047c82 */ /* 0x000fe20008000000 */
[----:B------:R-:W-:Y:S02]  /*3430*/  USHF.R.U32.HI UR6, URZ, UR9, UR6 ;  /* 0x00000009ff067299 */ /* 0x000fe40008011606 */
[----:B--2---:R-:W-:Y:S02]  /*3440*/  USHF.R.U32.HI UR4, URZ, UR13, UR4 ;  /* 0x0000000dff047299 */ /* 0x004fe40008011604 */
[----:B------:R-:W-:Y:S02]  /*3450*/  USEL UR5, UR72, UR6, !UP2 ;  /* 0x0000000648057287 */ /* 0x000fe4000d000000 */
[----:B------:R-:W-:-:S04]  /*3460*/  USEL UR4, UR71, UR4, !UP0 ;  /* 0x0000000447047287 */ /* 0x000fc8000c000000 */
[----:B------:R-:W-:Y:S02]  /*3470*/  UIADD3 UR6, UPT, UPT, UR5, -UR4, URZ ;  /* 0x8000000405067290 */ /* 0x000fe4000fffe0ff */
[----:B------:R-:W-:Y:S02]  /*3480*/  UIADD3 UR4, UPT, UPT, -UR5, UR4, URZ ;  /* 0x0000000405047290 */ /* 0x000fe4000fffe1ff */
[----:B------:R-:W-:Y:S02]  /*3490*/  UIMAD UR71, UR6, UR10, UR71 ;  /* 0x0000000a064772a4 */ /* 0x000fe4000f8e0247 */
[----:B------:R-:W-:-:S12]  /*34a0*/  UIMAD UR72, UR4, UR12, UR72 ;  /* 0x0000000c044872a4 */ /* 0x000fd8000f8e0248 */
.L_x_38:
[----:B------:R-:W-:Y:S02]  /*34b0*/  R2UR UR5, R76 ;  /* 0x000000004c0572ca */ /* 0x000fe400000e0000 */
[----:B------:R-:W-:Y:S02]  /*34c0*/  R2UR UR4, R75 ;  /* 0x000000004b0472ca */ /* 0x000fe400000e0000 */
[----:B------:R-:W-:Y:S02]  /*34d0*/  PLOP3.LUT P1, PT, PT, PT, PT, 0x80, 0x8 ;  /* 0x000000000008781c */ /* 0x000fe40003f2f070 */
[----:B------:R-:W-:-:S07]  /*34e0*/  LOP3.LUT R9, R9, 0x1, RZ, 0x3c, !PT ;  /* 0x0000000109097812 */ /* 0x000fce00078e3cff */
[----:B------:R-:W-:Y:S02]  /*34f0*/  UIADD3 UR21, UPT, UPT, UR72, UR5, URZ ;  /* 0x0000000548157290 */ /* 0x000fe4000fffe0ff */
[----:B------:R-:W-:Y:S01]  /*3500*/  UIADD3 UR16, UPT, UPT, UR71, UR4, URZ ;  /* 0x0000000447107290 */ /* 0x000fe2000fffe0ff */
[----:B------:R-:W-:Y:S11]  /*3510*/  BRA.U UP1, `(.L_x_39) ;  /* 0xffffffe101b87547 */ /* 0x000ff6000b83ffff */
[----:B------:R-:W-:Y:S01]  /*3520*/  UIADD3 UR38, UPT, UPT, UR38, 0x20, URZ ;  /* 0x0000002026267890 */ /* 0x000fe2000fffe0ff */
[----:B------:R-:W-:-:S03]  /*3530*/  MOV R3, UR35 ;  /* 0x0000002300037c02 */ /* 0x000fc60008000f00 */
[----:B------:R-:W-:Y:S01]  /*3540*/  ULEA UR4, UR48, UR38, 0x3 ;  /* 0x0000002630047291 */ /* 0x000fe2000f8e18ff */
[----:B------:R-:W-:-:S08]  /*3550*/  SHF.L.U32 R3, R3, 0x1f, RZ ;  /* 0x0000001f03037819 */ /* 0x000fd000000006ff */
[----:B------:R-:W1:Y:S02]  /*3560*/  SYNCS.PHASECHK.TRANS64.TRYWAIT P0, [UR4], R3 ;  /* 0x00000003ff0075a7 */ /* 0x000e640008001104 */
[----:B-1----:R-:W-:Y:S05]  /*3570*/  @!P0 BRA `(.L_x_40) ;  /* 0x0000009c00808947 */ /* 0x002fea0003800000 */
.L_x_183:
[----:B------:R-:W-:-:S04]  /*3580*/  UIADD3 UR4, UPT, UPT, UR48, 0x1, URZ ;  /* 0x0000000130047890 */ /* 0x000fc8000fffe0ff */
[----:B------:R-:W-:-:S04]  /*3590*/  UISETP.NE.AND UP0, UPT, UR4, 0x4, UPT ;  /* 0x000000040400788c */ /* 0x000fc8000bf05270 */
[----:B------:R-:W-:Y:S02]  /*35a0*/  USEL UR5, URZ, 0x1, UP0 ;  /* 0x00000001ff057887 */ /* 0x000fe40008000000 */
[----:B------:R-:W-:Y:S02]  /*35b0*/  USEL UR4, UR4, URZ, UP0 ;  /* 0x000000ff04047287 */ /* 0x000fe40008000000 */
[----:B------:R-:W-:Y:S02]  /*35c0*/  ULOP3.LUT UR35, UR35, UR5, URZ, 0x3c, !UPT ;  /* 0x0000000523237292 */ /* 0x000fe4000f8e3cff */
[----:B------:R-:W-:-:S04]  /*35d0*/  ULEA UR5, UR4, UR38, 0x3 ;  /* 0x0000002604057291 */ /* 0x000fc8000f8e18ff */
[----:B-1----:R-:W-:-:S04]  /*35e0*/  MOV R3, UR35 ;  /* 0x0000002300037c02 */ /* 0x002fc80008000f00 */
[----:B------:R-:W-:-:S04]  /*35f0*/  SHF.L.U32 R3, R3, 0x1f, RZ ;  /* 0x0000001f03037819 */ /* 0x000fc800000006ff */
[----:B------:R-:W1:Y:S02]  /*3600*/  SYNCS.PHASECHK.TRANS64.TRYWAIT P0, [UR5], R3 ;  /* 0x00000003ff0075a7 */ /* 0x000e640008001105 */
[----:B-1----:R-:W-:Y:S05]  /*3610*/  @!P0 BRA `(.L_x_41) ;  /* 0x0000009c00708947 */ /* 0x002fea0003800000 */
.L_x_185:
        /* <DEDUP_REMOVED lines=10> */
.L_x_187:
[----:B------:R-:W-:-:S04]  /*36c0*/  UIADD3 UR4, UPT, UPT, UR4, 0x1, URZ ;  /* 0x0000000104047890 */ /* 0x000fc8000fffe0ff */
[----:B------:R-:W-:-:S04]  /*36d0*/  UISETP.NE.AND UP0, UPT, UR4, 0x4, UPT ;  /* 0x000000040400788c */ /* 0x000fc8000bf05270 */
[----:B------:R-:W-:Y:S02]  /*36e0*/  USEL UR5, URZ, 0x1, UP0 ;  /* 0x00000001ff057887 */ /* 0x000fe40008000000 */
[----:B------:R-:W-:Y:S02]  /*36f0*/  USEL UR4, UR4, URZ, UP0 ;  /* 0x000000ff04047287 */ /* 0x000fe40008000000 */
[----:B------:R-:W-:Y:S02]  /*3700*/  ULOP3.LUT UR5, UR35, UR5, URZ, 0x3c, !UPT ;  /* 0x0000000523057292 */ /* 0x000fe4000f8e3cff */
[----:B------:R-:W-:-:S04]  /*3710*/  ULEA UR4, UR4, UR38, 0x3 ;  /* 0x0000002604047291 */ /* 0x000fc8000f8e18ff */
[----:B------:R-:W-:Y:S02]  /*3720*/  IMAD.U32 R2, RZ, RZ, UR5 ;  /* 0x00000005ff027e24 */ /* 0x000fe4000f8e00ff */
[----:B-1----:R-:W-:-:S03]  /*3730*/  MOV R0, UR4 ;  /* 0x0000000400007c02 */ /* 0x002fc60008000f00 */
[----:B------:R-:W-:-:S07]  /*3740*/  SHF.L.U32 R3, R2, 0x1f, RZ ;  /* 0x0000001f02037819 */ /* 0x000fce00000006ff */
.L_x_43:
[----:B-1----:R1:W4:Y:S02]  /*3750*/  SYNCS.PHASECHK.TRANS64.TRYWAIT P0, [R0+URZ], R3 ;  /* 0x00000003000075a7 */ /* 0x00232400080011ff */
[----:B----4-:R-:W-:Y:S05]  /*3760*/  @!P0 NANOSLEEP.SYNCS 0x989680 ;  /* 0x009896800000895d */ /* 0x010fea0003900000 */
[----:B------:R-:W4:Y:S02]  /*3770*/  @!P0 SYNCS.PHASECHK.TRANS64 P0, [R0+URZ], R3 ;  /* 0x00000003000085a7 */ /* 0x000f2400080010ff */
[----:B--234-:R-:W-:Y:S05]  /*3780*/  @P0 EXIT ;  /* 0x000000000000094d */ /* 0x01cfea0003800000 */
[----:B------:R-:W-:Y:S05]  /*3790*/  BRA `(.L_x_43) ;  /* 0xfffffffc00ec7947 */ /* 0x000fea000383ffff */
.L_x_21:
[----:B------:R-:W2:Y:S02]  /*37a0*/  S2UR UR4, SR_CgaCtaId ;  /* 0x00000000000479c3 */ /* 0x000ea40000008800 */
[----:B--2---:R-:W-:-:S04]  /*37b0*/  UISETP.NE.AND UP0, UPT, UR4, URZ, UPT ;  /* 0x000000ff0400728c */ /* 0x004fc8000bf05270 */
[----:B------:R-:W-:-:S09]  /*37c0*/  UISETP.NE.OR UP0, UPT, UR17, 0x1, UP0 ;  /* 0x000000011100788c */ /* 0x000fd20008705670 */
[----:B------:R-:W-:Y:S05]  /*37d0*/  BRA.U UP0, `(.L_x_44) ;  /* 0x0000000100b47547 */ /* 0x000fea000b800000 */
[----:B------:R-:W2:Y:S01]  /*37e0*/  S2UR UR5, SR_CgaCtaId ;  /* 0x00000000000579c3 */ /* 0x000ea20000008800 */
[----:B------:R-:W-:Y:S01]  /*37f0*/  UMOV UR4, 0x400 ;  /* 0x0000040000047882 */ /* 0x000fe20000000000 */
[----:B------:R-:W-:Y:S01]  /*3800*/  HFMA2 R2, -RZ, RZ, 0, 5.9604644775390625e-08 ;  /* 0x00000001ff027431 */ /* 0x000fe200000001ff */
[----:B------:R-:W-:Y:S01]  /*3810*/  ISETP.GE.U32.AND P0, PT, R3, 0x2, PT ;  /* 0x000000020300780c */ /* 0x000fe20003f06070 */
[----:B------:R-:W-:Y:S01]  /*3820*/  IMAD.MOV.U32 R8, RZ, RZ, RZ ;  /* 0x000000ffff087224 */ /* 0x000fe200078e00ff */
[----:B--2---:R-:W-:-:S04]  /*3830*/  ULEA UR4, UR5, UR4, 0x18 ;  /* 0x0000000405047291 */ /* 0x004fc8000f8ec0ff */
[----:B------:R-:W-:Y:S02]  /*3840*/  UIADD3 UR5, UPT, UPT, UR4, 0x98, URZ ;  /* 0x0000009804057890 */ /* 0x000fe4000fffe0ff */
[----:B------:R-:W-:Y:S02]  /*3850*/  UIADD3 UR8, UPT, UPT, UR4, 0x90, URZ ;  /* 0x0000009004087890 */ /* 0x000fe4000fffe0ff */
[----:B------:R-:W-:-:S12]  /*3860*/  UPRMT UR5, URZ, 0x654, UR5 ;  /* 0x00000654ff057896 */ /* 0x000fd80008000005 */
.L_x_47:
[----:B------:R-:W-:Y:S01]  /*3870*/  SHF.L.U32 R7, R2, 0x1f, RZ ;  /* 0x0000001f02077819 */ /* 0x000fe200000006ff */
[----:B------:R-:W-:Y:S02]  /*3880*/  IMAD.U32 R4, RZ, RZ, UR8 ;  /* 0x00000008ff047e24 */ /* 0x000fe4000f8e00ff */
[----:B------:R-:W-:Y:S01]  /*3890*/  @!P0 IMAD.MOV.U32 R5, RZ, RZ, 0x10 ;  /* 0x00000010ff058424 */ /* 0x000fe200078e00ff */
[----:B------:R-:W2:Y:S02]  /*38a0*/  SYNCS.PHASECHK.TRANS64.TRYWAIT P1, [UR4+0x98], R7 ;  /* 0x00009807ff0075a7 */ /* 0x000ea40008021104 */
[----:B------:R-:W-:-:S04]  /*38b0*/  PRMT R9, R3, 0x654, R4 ;  /* 0x0000065403097816 */ /* 0x000fc80000000004 */
[----:B------:R-:W-:Y:S01]  /*38c0*/  SEL R0, R9, R0, !P0 ;  /* 0x0000000009007207 */ /* 0x000fe20004000000 */
[----:B--2---:R-:W-:Y:S06]  /*38d0*/  @!P1 BRA `(.L_x_45) ;  /* 0x0000009800f09947 */ /* 0x004fec0003800000 */
.L_x_189:
[----:B------:R-:W-:Y:S01]  /*38e0*/  UIADD3 UR6, UPT, UPT, UR4, 0xd0, URZ ;  /* 0x000000d004067890 */ /* 0x000fe2000fffe0ff */
[----:B------:R3:W-:Y:S01]  /*38f0*/  @!P0 SYNCS.ARRIVE.TRANS64.RED RZ, [R0+URZ], R5 ;  /* 0x0000000500ff89a7 */ /* 0x0007e200080004ff */
[----:B------:R-:W-:Y:S01]  /*3900*/  UIADD3 UR7, UPT, UPT, UR4, 0x90, URZ ;  /* 0x0000009004077890 */ /* 0x000fe2000fffe0ff */
[----:B------:R-:W-:-:S08]  /*3910*/  LOP3.LUT R2, R2, 0x1, RZ, 0x3c, !PT ;  /* 0x0000000102027812 */ /* 0x000fd000078e3cff */
[----:B------:R-:W-:Y:S06]  /*3920*/  UGETNEXTWORKID.BROADCAST [UR6], [UR7] ;  /* 0x00000000060073ca */ /* 0x000fec0008000100 */
[----:B---3--:R-:W-:-:S04]  /*3930*/  SHF.L.U32 R5, R8, 0x1f, RZ ;  /* 0x0000001f08057819 */ /* 0x008fc800000006ff */
[----:B------:R-:W3:Y:S02]  /*3940*/  SYNCS.PHASECHK.TRANS64.TRYWAIT P1, [UR4+0x90], R5 ;  /* 0x00009005ff0075a7 */ /* 0x000ee40008021104 */
[----:B---3--:R-:W-:Y:S05]  /*3950*/  @!P1 BRA `(.L_x_46) ;  /* 0x0000009800e89947 */ /* 0x008fea0003800000 */
.L_x_191:
[----:B--2---:R-:W2:Y:S01]  /*3960*/  LDS.128 R4, [UR4+0xd0] ;  /* 0x0000d004ff047984 */ /* 0x004ea20008000c00 */
[----:B------:R-:W-:Y:S01]  /*3970*/  LOP3.LUT R8, R8, 0x1, RZ, 0x3c, !PT ;  /* 0x0000000108087812 */ /* 0x000fe200078e3cff */
[----:B------:R-:W-:Y:S01]  /*3980*/  @!PT LDS RZ, [RZ] ;  /* 0x00000000fffff984 */ /* 0x000fe20000000800 */
[----:B------:R-:W-:Y:S01]  /*3990*/  @!PT LDS RZ, [RZ] ;  /* 0x00000000fffff984 */ /* 0x000fe20000000800 */
[----:B------:R-:W-:Y:S01]  /*39a0*/  @!PT LDS RZ, [RZ] ;  /* 0x00000000fffff984 */ /* 0x000fe20000000800 */
[----:B------:R-:W-:Y:S01]  /*39b0*/  @!PT LDS RZ, [RZ] ;  /* 0x00000000fffff984 */ /* 0x000fe20000000800 */
[----:B------:R3:W-:Y:S06]  /*39c0*/  MEMBAR.ALL.CTA ;  /* 0x0000000000007992 */ /* 0x0007ec0000008000 */
[----:B---3--:R-:W3:Y:S02]  /*39d0*/  FENCE.VIEW.ASYNC.S ;  /* 0x00000000000073c6 */ /* 0x008ee40000000000 */
[----:B---3--:R-:W-:Y:S01]  /*39e0*/  SYNCS.ARRIVE.TRANS64.RED.A1T0 RZ, [UR5], RZ ;  /* 0x000000ffffff79a7 */ /* 0x008fe20008100405 */
[----:B--2---:R-:W-:-:S13]  /*39f0*/  LOP3.LUT P1, RZ, R6, 0x1, RZ, 0xc0, !PT ;  /* 0x0000000106ff7812 */ /* 0x004fda000782c0ff */
[----:B------:R-:W-:Y:S05]  /*3a00*/  @P1 BRA `(.L_x_47) ;  /* 0xfffffffc00981947 */ /* 0x000fea000383ffff */
[----:B------:R-:W-:-:S04]  /*3a10*/  SHF.L.U32 R0, R2, 0x1f, RZ ;  /* 0x0000001f02007819 */ /* 0x000fc800000006ff */
[----:B------:R-:W2:Y:S02]  /*3a20*/  SYNCS.PHASECHK.TRANS64 P0, [UR4+0x98], R0 ;  /* 0x00009800ff0075a7 */ /* 0x000ea40008001004 */
[----:B-12---:R-:W-:Y:S05]  /*3a30*/  @P0 EXIT ;  /* 0x000000000000094d */ /* 0x006fea0003800000 */
[----:B------:R-:W-:-:S07]  /*3a40*/  MOV R0, UR4 ;  /* 0x0000000400007c02 */ /* 0x000fce0008000f00 */
.L_x_48:
[----:B-1----:R-:W-:-:S04]  /*3a50*/  SHF.L.U32 R3, R2, 0x1f, RZ ;  /* 0x0000001f02037819 */ /* 0x002fc800000006ff */
[----:B------:R1:W2:Y:S03]  /*3a60*/  SYNCS.PHASECHK.TRANS64.TRYWAIT P0, [R0+URZ+0x98], R3 ;  /* 0x00009803000075a7 */ /* 0x0002a600080011ff */
[----:B--2---:R-:W-:Y:S05]  /*3a70*/  @!P0 NANOSLEEP.SYNCS 0x989680 ;  /* 0x009896800000895d */ /* 0x004fea0003900000 */
[----:B------:R-:W2:Y:S02]  /*3a80*/  @!P0 SYNCS.PHASECHK.TRANS64 P0, [R0+URZ+0x98], R3 ;  /* 0x00009803000085a7 */ /* 0x000ea400080010ff */
[----:B--2---:R-:W-:Y:S05]  /*3a90*/  @P0 EXIT ;  /* 0x000000000000094d */ /* 0x004fea0003800000 */
[----:B------:R-:W-:Y:S05]  /*3aa0*/  BRA `(.L_x_48) ;  /* 0xfffffffc00e87947 */ /* 0x000fea000383ffff */
.L_x_44:
[----:B------:R-:W-:Y:S05]  /*3ab0*/  BRA.U UP4, `(.L_x_49) ;  /* 0x0000001504247547 */ /* 0x000fea000b800000 */
[----:B------:R-:W2:Y:S01]  /*3ac0*/  S2UR UR4, SR_CgaCtaId ;  /* 0x00000000000479c3 */ /* 0x000ea20000008800 */
[----:B------:R-:W-:Y:S01]  /*3ad0*/  UMOV UR5, 0x40 ;  /* 0x0000004000057882 */ /* 0x000fe20000000000 */
[----:B------:R-:W-:Y:S01]  /*3ae0*/  NOP ;  /* 0x0000000000007918 */ /* 0x000fe20000000000 */
[----:B------:R-:W-:Y:S01]  /*3af0*/  UMOV UR6, 0x400 ;  /* 0x0000040000067882 */ /* 0x000fe20000000000 */
[----:B--2---:R-:W-:Y:S02]  /*3b00*/  ULEA UR5, UR4, UR5, 0x18 ;  /* 0x0000000504057291 */ /* 0x004fe4000f8ec0ff */
[----:B------:R-:W-:-:S07]  /*3b10*/  ULEA UR6, UR4, UR6, 0x18 ;  /* 0x0000000604067291 */ /* 0x000fce000f8ec0ff */
[----:B------:R-:W2:Y:S02]  /*3b20*/  LDS.U8 R3, [UR5+0x1c] ;  /* 0x00001c05ff037984 */ /* 0x000ea40008000000 */
[----:B--2---:R-:W-:-:S13]  /*3b30*/  ISETP.NE.AND P0, PT, R3, RZ, PT ;  /* 0x000000ff0300720c */ /* 0x004fda0003f05270 */
[----:B------:R-:W-:Y:S05]  /*3b40*/  @P0 BRA `(.L_x_50) ;  /* 0x0000000400080947 */ /* 0x000fea0003800000 */
[----:B------:R-:W-:Y:S02]  /*3b50*/  UISETP.NE.U32.AND UP1, UPT, UR52, 0x1, UPT ;  /* 0x000000013400788c */ /* 0x000fe4000bf25070 */
[----:B------:R-:W-:-:S07]  /*3b60*/  UIADD3 UR7, UPT, UPT, UR5, 0x8, URZ ;  /* 0x0000000805077890 */ /* 0x000fce000fffe0ff */
[----:B------:R-:W-:Y:S05]  /*3b70*/  BRA.U !UP1, `(.L_x_51) ;  /* 0x00000001099c7547 */ /* 0x000fea000b800000 */
[----:B------:R-:W-:Y:S01]  /*3b80*/  ELECT P0, URZ, PT ;  /* 0x0000000000ff782f */ /* 0x000fe20003800000 */
[----:B------:R-:W-:-:S12]  /*3b90*/  BSSY B0, `(.L_x_51) ;  /* 0x0000025000007945 */ /* 0x000fd80003800000 */
[----:B------:R-:W-:Y:S05]  /*3ba0*/  @!P0 BRA `(.L_x_52) ;  /* 0x00000000008c8947 */ /* 0x000fea0003800000 */
[----:B------:R-:W-:-:S05]  /*3bb0*/  UMOV UR4, 0x10 ;  /* 0x0000001000047882 */ /* 0x000fca0000000000 */
[----:B------:R-:W-:Y:S04]  /*3bc0*/  DEPBAR.LE SB2, 0x36 ;  /* 0x0000ad800000791a */ /* 0x000fe80000000000 */
[----:B------:R-:W2:Y:S02]  /*3bd0*/  UTCATOMSWS.2CTA.FIND_AND_SET.ALIGN UP0, UR4, UR4 ;  /* 0x00000004000475e3 */ /* 0x000ea40008200800 */
[----:B--2---:R-:W-:Y:S01]  /*3be0*/  MOV R10, UR4 ;  /* 0x00000004000a7c02 */ /* 0x004fe20008000f00 */
[----:B------:R-:W-:Y:S06]  /*3bf0*/  BRA.U UP0, `(.L_x_53) ;  /* 0x0000000100187547 */ /* 0x000fec000b800000 */
.L_x_54:
[----:B------:R-:W-:Y:S05]  /*3c00*/  NANOSLEEP 0x64 ;  /* 0x000000640000795d */ /* 0x000fea0003800000 */
[----:B------:R-:W-:-:S05]  /*3c10*/  UMOV UR4, 0x10 ;  /* 0x0000001000047882 */ /* 0x000fca0000000000 */
[----:B------:R-:W-:Y:S04]  /*3c20*/  DEPBAR.LE SB2, 0x36 ;  /* 0x0000ad800000791a */ /* 0x000fe80000000000 */
[----:B------:R-:W2:Y:S02]  /*3c30*/  UTCATOMSWS.2CTA.FIND_AND_SET.ALIGN UP0, UR4, UR4 ;  /* 0x00000004000475e3 */ /* 0x000ea40008200800 */
[----:B--2---:R-:W-:Y:S01]  /*3c40*/  MOV R10, UR4 ;  /* 0x00000004000a7c02 */ /* 0x004fe20008000f00 */
[----:B------:R-:W-:Y:S05]  /*3c50*/  BRA.U !UP0, `(.L_x_54) ;  /* 0xfffffffd08e87547 */ /* 0x000fea000b83ffff */
.L_x_53:
[----:B------:R-:W2:Y:S01]  /*3c60*/  LDS R6, [UR5+0x10] ;  /* 0x00001005ff067984 */ /* 0x000ea20008000800 */
[----:B------:R-:W-:Y:S01]  /*3c70*/  IMAD.U32 R3, RZ, RZ, UR6 ;  /* 0x00000006ff037e24 */ /* 0x000fe2000f8e00ff */
[----:B------:R-:W-:-:S03]  /*3c80*/  MOV R4, UR50 ;  /* 0x0000003200047c02 */ /* 0x000fc60008000f00 */
[----:B------:R-:W-:Y:S01]  /*3c90*/  VIADD R3, R3, 0xe0 ;  /* 0x000000e003037836 */ /* 0x000fe20000000000 */
[----:B--2---:R-:W-:-:S04]  /*3ca0*/  SHF.L.U32 R6, R6, 0x1f, RZ ;  /* 0x0000001f06067819 */ /* 0x004fc800000006ff */
[----:B------:R-:W2:Y:S02]  /*3cb0*/  SYNCS.PHASECHK.TRANS64.TRYWAIT P0, [UR5+0x8], R6 ;  /* 0x00000806ff0075a7 */ /* 0x000ea40008001105 */
[----:B--2---:R-:W-:Y:S05]  /*3cc0*/  @P0 BRA `(.L_x_55) ;  /* 0x0000000000080947 */ /* 0x004fea0003800000 */
[----:B------:R-:W2:Y:S02]  /*3cd0*/  SYNCS.PHASECHK.TRANS64.TRYWAIT P0, [UR5+0x8], R6 ;  /* 0x00000806ff0075a7 */ /* 0x000ea40008001105 */
[----:B--2---:R-:W-:Y:S05]  /*3ce0*/  @!P0 BRA `(.L_x_56) ;  /* 0x00000098001c8947 */ /* 0x004fea0003800000 */
.L_x_55:
[----:B------:R-:W-:Y:S01]  /*3cf0*/  PRMT R4, R4, 0x654, R3 ;  /* 0x0000065404047816 */ /* 0x000fe20000000003 */
[----:B------:R-:W-:Y:S01]  /*3d00*/  HFMA2 R3, -RZ, RZ, 0, 5.9604644775390625e-08 ;  /* 0x00000001ff037431 */ /* 0x000fe200000001ff */
[----:B------:R-:W-:Y:S01]  /*3d10*/  UPRMT UR4, UR50, 0x654, UR7 ;  /* 0x0000065432047896 */ /* 0x000fe20008000007 */
[----:B------:R-:W-:Y:S02]  /*3d20*/  IMAD.MOV.U32 R7, RZ, RZ, 0xffff ;  /* 0x0000ffffff077424 */ /* 0x000fe400078e00ff */
[----:B--2---:R-:W-:Y:S02]  /*3d30*/  IMAD.MOV.U32 R6, RZ, RZ, 0x4 ;  /* 0x00000004ff067424 */ /* 0x004fe400078e00ff */
[----:B------:R-:W-:Y:S01]  /*3d40*/  IMAD.SHL.U32 R9, R10, 0x20, RZ ;  /* 0x000000200a097824 */ /* 0x000fe200078e00ff */
[----:B------:R-:W-:Y:S02]  /*3d50*/  MOV R5, UR4 ;  /* 0x0000000400057c02 */ /* 0x000fe40008000f00 */
[-C--:B------:R-:W-:Y:S01]  /*3d60*/  SHF.L.U32 R8, R7, R10.reuse, RZ ;  /* 0x0000000a07087219 */ /* 0x080fe200000006ff */
[----:B------:R2:W-:Y:S01]  /*3d70*/  SYNCS.ARRIVE.TRANS64.RED RZ, [UR4], R6 ;  /* 0x00000006ffff79a7 */ /* 0x0005e20008000404 */
[----:B------:R-:W-:Y:S01]  /*3d80*/  SHF.L.U32 R7, R3, R10, RZ ;  /* 0x0000000a03077219 */ /* 0x000fe200000006ff */
[----:B------:R2:W-:Y:S04]  /*3d90*/  STS [UR6+0xe0], R9 ;  /* 0x0000e009ff007988 */ /* 0x0005e80008000806 */
[----:B------:R2:W-:Y:S04]  /*3da0*/  STAS [R4.64], R10 ;  /* 0x0000000a04007dbd */ /* 0x0005e8000c0008ff */
[----:B------:R2:W-:Y:S04]  /*3db0*/  ATOMS.OR RZ, [UR5+0x14], R8 ;  /* 0x00001408ffff798c */ /* 0x0005e8000b000005 */
[----:B------:R2:W-:Y:S04]  /*3dc0*/  ATOMS.OR RZ, [UR5+0x18], R7 ;  /* 0x00001807ffff798c */ /* 0x0005e8000b000005 */
[----:B------:R2:W-:Y:S02]  /*3dd0*/  ATOMS.XOR RZ, [UR5+0x10], R3 ;  /* 0x00001003ffff798c */ /* 0x0005e4000b800005 */
.L_x_52:
[----:B-1----:R-:W-:Y:S05]  /*3de0*/  BSYNC B0 ;  /* 0x0000000000007941 */ /* 0x002fea0003800000 */
.L_x_51:
[----:B------:R-:W-:Y:S05]  /*3df0*/  BRA.U UP1, `(.L_x_57) ;  /* 0x00000001016c7547 */ /* 0x000fea000b800000 */
[----:B------:R-:W-:-:S03]  /*3e00*/  UMOV UR4, 0xffffffff ;  /* 0xffffffff00047882 */ /* 0x000fc60000000000 */
[----:B------:R-:W-:Y:S05]  /*3e10*/  BRA.DIV UR4, `(.L_x_58) ;  /* 0x0000009604e87947 */ /* 0x000fea000b800000 */
[----:B------:R-:W-:-:S13]  /*3e20*/  ELECT P0, URZ, PT ;  /* 0x0000000000ff782f */ /* 0x000fda0003800000 */
.L_x_194:
[----:B------:R-:W-:Y:S05]  /*3e30*/  @!P0 BRA `(.L_x_57) ;  /* 0x00000000005c8947 */ /* 0x000fea0003800000 */
[----:B--2---:R-:W2:Y:S02]  /*3e40*/  LDS R4, [UR5+0x10] ;  /* 0x00001005ff047984 */ /* 0x004ea40008000800 */
[----:B--2---:R-:W-:-:S04]  /*3e50*/  SHF.L.U32 R4, R4, 0x1f, RZ ;  /* 0x0000001f04047819 */ /* 0x004fc800000006ff */
[----:B------:R-:W2:Y:S02]  /*3e60*/  SYNCS.PHASECHK.TRANS64.TRYWAIT P0, [UR5+0x8], R4 ;  /* 0x00000804ff0075a7 */ /* 0x000ea40008001105 */
[----:B--2---:R-:W-:Y:S05]  /*3e70*/  @P0 BRA `(.L_x_59) ;  /* 0x0000000000080947 */ /* 0x004fea0003800000 */
[----:B------:R-:W2:Y:S02]  /*3e80*/  SYNCS.PHASECHK.TRANS64.TRYWAIT P0, [UR5+0x8], R4 ;  /* 0x00000804ff0075a7 */ /* 0x000ea40008001105 */
[----:B--2---:R-:W-:Y:S05]  /*3e90*/  @!P0 BRA `(.L_x_60) ;  /* 0x0000009400ec8947 */ /* 0x004fea0003800000 */
.L_x_59:
[----:B------:R-:W3:Y:S01]  /*3ea0*/  LDS R6, [UR6+0xe0] ;  /* 0x0000e006ff067984 */ /* 0x000ee20008000800 */
[----:B--2---:R-:W-:Y:S02]  /*3eb0*/  HFMA2 R3, -RZ, RZ, 0, 5.9604644775390625e-08 ;  /* 0x00000001ff037431 */ /* 0x004fe400000001ff */
[----:B------:R-:W-:Y:S01]  /*3ec0*/  IMAD.MOV.U32 R4, RZ, RZ, 0xffff ;  /* 0x0000ffffff047424 */ /* 0x000fe200078e00ff */
[----:B------:R-:W-:Y:S01]  /*3ed0*/  UPRMT UR4, UR50, 0x654, UR7 ;  /* 0x0000065432047896 */ /* 0x000fe20008000007 */
[----:B---3--:R-:W-:-:S03]  /*3ee0*/  IMAD.SHL.U32 R5, R6, 0x20, RZ ;  /* 0x0000002006057824 */ /* 0x008fc600078e00ff */
[-C--:B------:R-:W-:Y:S02]  /*3ef0*/  SHF.L.U32 R4, R4, R6.reuse, RZ ;  /* 0x0000000604047219 */ /* 0x080fe400000006ff */
[----:B------:R-:W-:Y:S01]  /*3f00*/  SHF.L.U32 R6, R3, R6, RZ ;  /* 0x0000000603067219 */ /* 0x000fe200000006ff */
[----:B------:R3:W-:Y:S04]  /*3f10*/  STS [UR6+0xe0], R5 ;  /* 0x0000e005ff007988 */ /* 0x0007e80008000806 */
[----:B------:R3:W-:Y:S04]  /*3f20*/  ATOMS.OR RZ, [UR5+0x14], R4 ;  /* 0x00001404ffff798c */ /* 0x0007e8000b000005 */
[----:B------:R3:W-:Y:S01]  /*3f30*/  ATOMS.OR RZ, [UR5+0x18], R6 ;  /* 0x00001806ffff798c */ /* 0x0007e2000b000005 */
[----:B------:R-:W-:Y:S03]  /*3f40*/  SYNCS.ARRIVE.TRANS64.RED.A1T0 RZ, [UR4], RZ ;  /* 0x000000ffffff79a7 */ /* 0x000fe60008100404 */
[----:B------:R3:W-:Y:S01]  /*3f50*/  ATOMS.XOR RZ, [UR5+0x10], R3 ;  /* 0x00001003ffff798c */ /* 0x0007e2000b800005 */
[----:B------:R-:W-:Y:S05]  /*3f60*/  BRA `(.L_x_57) ;  /* 0x0000000000107947 */ /* 0x000fea0003800000 */
.L_x_50:
[----:B------:R-:W-:Y:S02]  /*3f70*/  MOV R3, 0xffffffff ;  /* 0xffffffff00037802 */ /* 0x000fe40000000f00 */
[----:B------:R-:W-:-:S03]  /*3f80*/  MOV R4, 0x3fb0 ;  /* 0x00003fb000047802 */ /* 0x000fc60000000f00 */
[----:B------:R2:W-:Y:S04]  /*3f90*/  STS [UR6+0xe0], R3 ;  /* 0x0000e003ff007988 */ /* 0x0005e80008000806 */
[----:B-12--5:R-:W-:Y:S05]  /*3fa0*/  CALL.REL.NOINC `($__internal_1_$__cuda_sm10x_tcgen05_guardrail_trap_phase_invalid_during_alloc) ;  /* 0x000000a0004c7944 */ /* 0x026fea0003c00000 */
.L_x_57:
[----:B------:R-:W-:Y:S05]  /*3fb0*/  WARPSYNC.ALL ;  /* 0x0000000000007948 */ /* 0x000fea0003800000 */
[----:B------:R-:W4:Y:S01]  /*3fc0*/  S2UR UR23, SR_CgaCtaId ;  /* 0x00000000001779c3 */ /* 0x000f220000008800 */
[----:B------:R-:W-:Y:S01]  /*3fd0*/  UMOV UR4, 0x400 ;  /* 0x0000040000047882 */ /* 0x000fe20000000000 */
[----:B------:R-:W-:-:S06]  /*3fe0*/  NOP ;  /* 0x0000000000007918 */ /* 0x000fcc0000000000 */
[----:B------:R-:W-:Y:S06]  /*3ff0*/  BAR.ARV 0x6, 0xa0 ;  /* 0x0182800000007b1d */ /* 0x000fec0000002000 */
[----:B------:R-:W1:Y:S01]  /*4000*/  LDCU UR7, c[0x0][0x394] ;  /* 0x00007280ff0777ac */ /* 0x000e620008000800 */
[----:B------:R-:W-:Y:S01]  /*4010*/  LOP3.LUT R2, R2, 0xffff, RZ, 0xc0, !PT ;  /* 0x0000ffff02027812 */ /* 0x000fe200078ec0ff */
[----:B--2---:R-:W-:Y:S01]  /*4020*/  IMAD.MOV.U32 R8, RZ, RZ, 0x1 ;  /* 0x00000001ff087424 */ /* 0x004fe200078e00ff */
[----:B------:R-:W-:Y:S01]  /*4030*/  LOP3.LUT R0, R0, 0xffff, RZ, 0xc0, !PT ;  /* 0x0000ffff00007812 */ /* 0x000fe200078ec0ff */
[----:B------:R-:W-:Y:S01]  /*4040*/  UMOV UR27, URZ ;  /* 0x000000ff001b7c82 */ /* 0x000fe20008000000 */
[----:B------:R-:W-:Y:S01]  /*4050*/  R2UR UR24, R2 ;  /* 0x00000000021872ca */ /* 0x000fe200000e0000 */
[----:B------:R-:W-:Y:S01]  /*4060*/  IMAD.MOV.U32 R2, RZ, RZ, RZ ;  /* 0x000000ffff027224 */ /* 0x000fe200078e00ff */
[----:B------:R-:W-:Y:S01]  /*4070*/  R2UR UR47, R0 ;  /* 0x00000000002f72ca */ /* 0x000fe200000e0000 */
[----:B------:R-:W-:Y:S01]  /*4080*/  IMAD.MOV.U32 R0, RZ, RZ, RZ ;  /* 0x000000ffff007224 */ /* 0x000fe200078e00ff */
[----:B------:R-:W-:Y:S01]  /*4090*/  UMOV UR20, URZ ;  /* 0x000000ff00147c82 */ /* 0x000fe20008000000 */
[----:B----4-:R-:W-:-:S02]  /*40a0*/  ULEA UR23, UR23, UR4, 0x18 ;  /* 0x0000000417177291 */ /* 0x010fc4000f8ec0ff */
[----:B------:R-:W-:Y:S02]  /*40b0*/  UISETP.NE.AND UP4, UPT, UR52, URZ, UPT ;  /* 0x000000ff3400728c */ /* 0x000fe4000bf85270 */
[----:B------:R-:W-:Y:S02]  /*40c0*/  UIADD3 UR6, UPT, UPT, UR23, 0x8400, URZ ;  /* 0x0000840017067890 */ /* 0x000fe4000fffe0ff */
[----:B------:R-:W-:Y:S02]  /*40d0*/  UIADD3 UR5, UPT, UPT, UR23, 0x28400, URZ ;  /* 0x0002840017057890 */ /* 0x000fe4000fffe0ff */
[----:B-1----:R-:W-:Y:S01]  /*40e0*/  UIADD3 UR7, UPT, UPT, UR7, 0x3f, URZ ;  /* 0x0000003f07077890 */ /* 0x002fe2000fffe0ff */
[----:B---3--:R-:W1:Y:S01]  /*40f0*/  LDS R3, [UR23+0xe0] ;  /* 0x0000e017ff037984 */ /* 0x008e620008000800 */
[----:B------:R-:W-:Y:S02]  /*4100*/  USHF.R.U32.HI UR6, URZ, 0x4, UR6 ;  /* 0x00000004ff067899 */ /* 0x000fe40008011606 */
[----:B------:R-:W-:-:S02]  /*4110*/  USHF.R.S32.HI UR4, URZ, 0x1f, UR7 ;  /* 0x0000001fff047899 */ /* 0x000fc40008011407 */
[----:B------:R-:W-:Y:S02]  /*4120*/  USHF.R.U32.HI UR5, URZ, 0x4, UR5 ;  /* 0x00000004ff057899 */ /* 0x000fe40008011605 */
[----:B------:R-:W-:Y:S02]  /*4130*/  ULEA.HI UR4, UR4, UR7, URZ, 0x6 ;  /* 0x0000000704047291 */ /* 0x000fe4000f8f30ff */
[----:B------:R-:W-:Y:S02]  /*4140*/  UIADD3 UR46, UPT, UPT, UR23, 0x98, URZ ;  /* 0x00000098172e7890 */ /* 0x000fe4000fffe0ff */
[----:B------:R-:W-:Y:S02]  /*4150*/  USHF.R.S32.HI UR29, URZ, 0x6, UR4 ;  /* 0x00000006ff1d7899 */ /* 0x000fe40008011404 */
[----:B------:R-:W-:Y:S02]  /*4160*/  ULOP3.LUT UR25, UR6, 0x3fff, URZ, 0xc0, !UPT ;  /* 0x00003fff06197892 */ /* 0x000fe4000f8ec0ff */
[----:B------:R-:W-:-:S02]  /*4170*/  UISETP.LT.AND UP0, UPT, UR29, 0x1, UPT ;  /* 0x000000011d00788c */ /* 0x000fc4000bf01270 */
[----:B------:R-:W-:Y:S02]  /*4180*/  ULOP3.LUT UR26, UR5, 0x3fff, URZ, 0xc0, !UPT ;  /* 0x00003fff051a7892 */ /* 0x000fe4000f8ec0ff */
[----:B------:R-:W-:Y:S01]  /*4190*/  USEL UR48, UR29, 0x1, !UP0 ;  /* 0x000000011d307887 */ /* 0x000fe2000c000000 */
[----:B------:R-:W-:Y:S01]  /*41a0*/  UMOV UR44, 0x0 ;  /* 0x00000000002c7882 */ /* 0x000fe20000000000 */
[----:B------:R-:W-:Y:S01]  /*41b0*/  UMOV UR45, 0x10218910 ;  /* 0x10218910002d7882 */ /* 0x000fe20000000000 */
[----:B------:R-:W-:Y:S01]  /*41c0*/  UMOV UR42, 0x0 ;  /* 0x00000000002a7882 */ /* 0x000fe20000000000 */
[----:B------:R-:W-:Y:S01]  /*41d0*/  UMOV UR43, 0x10218910 ;  /* 0x10218910002b7882 */ /* 0x000fe20000000000 */
[----:B------:R-:W-:Y:S01]  /*41e0*/  UMOV UR40, 0x0 ;  /* 0x0000000000287882 */ /* 0x000fe20000000000 */
[----:B------:R-:W-:Y:S01]  /*41f0*/  UMOV UR41, 0x10218910 ;  /* 0x1021891000297882 */ /* 0x000fe20000000000 */
[----:B------:R-:W-:Y:S01]  /*4200*/  UMOV UR38, 0x0 ;  /* 0x0000000000267882 */ /* 0x000fe20000000000 */
[----:B------:R-:W-:Y:S01]  /*4210*/  UMOV UR39, 0x10218910 ;  /* 0x1021891000277882 */ /* 0x000fe20000000000 */
[----:B------:R-:W-:-:S02]  /*4220*/  UPRMT UR46, URZ, 0x654, UR46 ;  /* 0x00000654ff2e7896 */ /* 0x000fc4000800002e */
[----:B------:R-:W-:Y:S02]  /*4230*/  ULOP3.LUT UR25, UR25, 0x2000000, URZ, 0xfc, !UPT ;  /* 0x0200000019197892 */ /* 0x000fe4000f8efcff */
[----:B------:R-:W-:Y:S02]  /*4240*/  ULOP3.LUT UR26, UR26, 0x2000000, URZ, 0xfc, !UPT ;  /* 0x020000001a1a7892 */ /* 0x000fe4000f8efcff */
[----:B------:R-:W-:Y:S01]  /*4250*/  UIADD3 UR48, UPT, UPT, -UR48, URZ, URZ ;  /* 0x000000ff30307290 */ /* 0x000fe2000fffe1ff */
[----:B------:R-:W-:Y:S01]  /*4260*/  UMOV UR36, 0x0 ;  /* 0x0000000000247882 */ /* 0x000fe20000000000 */
[----:B------:R-:W-:Y:S01]  /*4270*/  UMOV UR37, 0x10218910 ;  /* 0x1021891000257882 */ /* 0x000fe20000000000 */
[----:B------:R-:W-:Y:S01]  /*4280*/  UMOV UR34, 0x0 ;  /* 0x0000000000227882 */ /* 0x000fe20000000000 */
[C---:B-1----:R-:W-:Y:S01]  /*4290*/  VIADD R5, R3.reuse, 0x80 ;  /* 0x0000008003057836 */ /* 0x042fe20000000000 */
[----:B------:R-:W-:Y:S01]  /*42a0*/  LOP3.LUT R4, R3, 0xffff, RZ, 0xc0, !PT ;  /* 0x0000ffff03047812 */ /* 0x000fe200078ec0ff */
[----:B------:R-:W-:Y:S01]  /*42b0*/  UMOV UR35, 0x10218910 ;  /* 0x1021891000237882 */ /* 0x000fe20000000000 */
[----:B------:R-:W-:Y:S01]  /*42c0*/  UMOV UR32, 0x0 ;  /* 0x0000000000207882 */ /* 0x000fe20000000000 */
[----:B------:R-:W-:Y:S01]  /*42d0*/  UMOV UR33, 0x10218910 ;  /* 0x1021891000217882 */ /* 0x000fe20000000000 */
[----:B------:R-:W-:Y:S01]  /*42e0*/  LOP3.LUT R5, R5, 0xffff, RZ, 0xc0, !PT ;  /* 0x0000ffff05057812 */ /* 0x000fe200078ec0ff */
[----:B------:R-:W-:Y:S01]  /*42f0*/  UMOV UR30, 0x0 ;  /* 0x00000000001e7882 */ /* 0x000fe20000000000 */
[----:B------:R-:W-:-:S03]  /*4300*/  UMOV UR31, 0x10218910 ;  /* 0x10218910001f7882 */ /* 0x000fc60000000000 */
[----:B------:R1:W-:Y:S02]  /*4310*/  STL.64 [R1], R4 ;  /* 0x0000000401007387 */ /* 0x0003e40000100a00 */
.L_x_69:
[----:B-1----:R-:W-:-:S04]  /*4320*/  SHF.L.U32 R5, R2, 0x1f, RZ ;  /* 0x0000001f02057819 */ /* 0x002fc800000006ff */
[----:B------:R-:W1:Y:S02]  /*4330*/  SYNCS.PHASECHK.TRANS64.TRYWAIT P0, [UR23+0x90], R5 ;  /* 0x00009005ff0075a7 */ /* 0x000e640008001117 */
[----:B-1-3--:R-:W-:Y:S05]  /*4340*/  @!P0 BRA `(.L_x_61) ;  /* 0x0000009000d88947 */ /* 0x00afea0003800000 */
.L_x_196:
[----:B-1----:R-:W1:Y:S01]  /*4350*/  LDS.128 R4, [UR23+0xd0] ;  /* 0x0000d017ff047984 */ /* 0x002e620008000c00 */
[----:B------:R-:W-:Y:S01]  /*4360*/  ULEA UR28, UR27, UR23, 0x3 ;  /* 0x000000171b1c7291 */ /* 0x000fe2000f8e18ff */
[----:B------:R-:W-:Y:S01]  /*4370*/  @!PT LDS RZ, [RZ] ;  /* 0x00000000fffff984 */ /* 0x000fe20000000800 */
[----:B------:R-:W-:Y:S01]  /*4380*/  @!PT LDS RZ, [RZ] ;  /* 0x00000000fffff984 */ /* 0x000fe20000000800 */
[----:B------:R-:W-:Y:S01]  /*4390*/  @!PT LDS RZ, [RZ] ;  /* 0x00000000fffff984 */ /* 0x000fe20000000800 */
[----:B------:R-:W-:Y:S01]  /*43a0*/  @!PT LDS RZ, [RZ] ;  /* 0x00000000fffff984 */ /* 0x000fe20000000800 */
[----:B------:R2:W-:Y:S06]  /*43b0*/  MEMBAR.ALL.CTA ;  /* 0x0000000000007992 */ /* 0x0005ec0000008000 */
[----:B--2---:R-:W2:Y:S02]  /*43c0*/  FENCE.VIEW.ASYNC.S ;  /* 0x00000000000073c6 */ /* 0x004ea40000000000 */
[----:B--2---:R-:W-:Y:S01]  /*43d0*/  SYNCS.ARRIVE.TRANS64.RED.A1T0 RZ, [UR46], RZ ;  /* 0x000000ffffff79a7 */ /* 0x004fe2000810042e */
[----:B-1----:R-:W-:Y:S01]  /*43e0*/  LOP3.LUT P3, RZ, R6, 0x1, RZ, 0xc0, !PT ;  /* 0x0000000106ff7812 */ /* 0x002fe2000786c0ff */
[----:B------:R-:W-:-:S12]  /*43f0*/  BRA.U UP4, `(.L_x_62) ;  /* 0x00000001040c7547 */ /* 0x000fd8000b800000 */
[----:B------:R-:W-:-:S04]  /*4400*/  SHF.L.U32 R5, R8, 0x1f, RZ ;  /* 0x0000001f08057819 */ /* 0x000fc800000006ff */
[----:B------:R-:W1:Y:S02]  /*4410*/  SYNCS.PHASECHK.TRANS64.TRYWAIT P0, [UR28+0xb0], R5 ;  /* 0x0000b005ff0075a7 */ /* 0x000e64000800111c */
[----:B-1----:R-:W-:Y:S05]  /*4420*/  @!P0 BRA `(.L_x_63) ;  /* 0x0000009000b88947 */ /* 0x002fea0003800000 */
.L_x_62:
[----:B------:R-:W-:Y:S05]  /*4430*/  BRA.U UP4, `(.L_x_64) ;  /* 0x00000005046c7547 */ /* 0x000fea000b800000 */
[----:B------:R-:W2:Y:S02]  /*4440*/  LDCU UR4, c[0x0][0x394] ;  /* 0x00007280ff0477ac */ /* 0x000ea40008000800 */
[----:B--2---:R-:W-:-:S09]  /*4450*/  UISETP.GE.AND UP0, UPT, UR4, 0x1, UPT ;  /* 0x000000010400788c */ /* 0x004fd2000bf06270 */
[----:B------:R-:W-:Y:S05]  /*4460*/  BRA.U !UP0, `(.L_x_65) ;  /* 0x0000000508547547 */ /* 0x000fea000b800000 */
[----:B------:R-:W-:Y:S01]  /*4470*/  ULEA UR4, UR27, UR49, 0x2 ;  /* 0x000000311b047291 */ /* 0x000fe2000f8e10ff */
[----:B-1----:R-:W-:-:S08]  /*4480*/  SHF.L.U32 R4, R0, 0x1f, RZ ;  /* 0x0000001f00047819 */ /* 0x002fd000000006ff */
[----:B------:R-:W5:Y:S01]  /*4490*/  LDL R5, [UR4] ;  /* 0x00000004ff057983 */ /* 0x000f620008100800 */
[----:B------:R-:W-:Y:S02]  /*44a0*/  ULEA UR4, UR20, UR23, 0x3 ;  /* 0x0000001714047291 */ /* 0x000fe4000f8e18ff */
[----:B------:R-:W-:Y:S01]  /*44b0*/  UPLOP3.LUT UP2, UPT, UPT, UPT, UPT, 0x40, 0x4 ;  /* 0x000000000004789c */ /* 0x000fe20003f4e870 */
[----:B------:R-:W-:Y:S01]  /*44c0*/  UMOV UR22, UR48 ;  /* 0x0000003000167c82 */ /* 0x000fe20008000000 */
[----:B------:R-:W-:-:S05]  /*44d0*/  UMOV UR21, UR29 ;  /* 0x0000001d00157c82 */ /* 0x000fca0008000000 */
[----:B------:R1:W2:Y:S01]  /*44e0*/  SYNCS.PHASECHK.TRANS64.TRYWAIT P2, [UR4], R4 ;  /* 0x00000004ff0075a7 */ /* 0x0002a20008041104 */
[----:B------:R-:W-:-:S05]  /*44f0*/  UMOV UR4, UR20 ;  /* 0x0000001400047c82 */ /* 0x000fca0008000000 */
.L_x_68:
[----:B------:R-:W-:Y:S02]  /*4500*/  UIADD3 UR22, UPT, UPT, UR22, 0x1, URZ ;  /* 0x0000000116167890 */ /* 0x000fe4000fffe0ff */
[----:B------:R-:W-:Y:S02]  /*4510*/  ULEA UR19, UR4, UR23, 0x3 ;  /* 0x0000001704137291 */ /* 0x000fe4000f8e18ff */
[----:B------:R-:W-:Y:S01]  /*4520*/  UISETP.NE.AND UP3, UPT, UR22, URZ, UPT ;  /* 0x000000ff1600728c */ /* 0x000fe2000bf65270 */
[----:B--23--:R-:W-:Y:S10]  /*4530*/  @P2 BRA `(.L_x_66) ;  /* 0x00000000000c2947 */ /* 0x00cff40003800000 */
[----:B------:R-:W-:Y:S04]  /*4540*/  SHF.L.U32 R7, R0, 0x1f, RZ ;  /* 0x0000001f00077819 */ /* 0x000fe800000006ff */
[----:B------:R-:W2:Y:S02]  /*4550*/  SYNCS.PHASECHK.TRANS64.TRYWAIT P0, [UR19], R7 ;  /* 0x00000007ff0075a7 */ /* 0x000ea40008001113 */
[----:B--2---:R-:W-:Y:S05]  /*4560*/  @!P0 BRA `(.L_x_67) ;  /* 0x0000009000808947 */ /* 0x004fea0003800000 */
.L_x_66:
[----:B------:R-:W-:Y:S01]  /*4570*/  UISETP.NE.AND UP0, UPT, UR21, 0x1, UPT ;  /* 0x000000011500788c */ /* 0x000fe2000bf05270 */
[----:B------:R-:W-:Y:S01]  /*4580*/  PLOP3.LUT P2, PT, PT, PT, PT, 0x80, 0x8 ;  /* 0x000000000008781c */ /* 0x000fe20003f4f070 */
[----:B------:R-:W-:Y:S02]  /*4590*/  UIADD3 UR5, UPT, UPT, UR4, 0x1, URZ ;  /* 0x0000000104057890 */ /* 0x000fe4000fffe0ff */
[----:B------:R-:W-:Y:S02]  /*45a0*/  ULEA UR16, UR4, UR26, 0xa ;  /* 0x0000001a04107291 */ /* 0x000fe4000f8e50ff */
[----:B------:R-:W-:Y:S01]  /*45b0*/  UISETP.NE.AND UP1, UPT, UR5, 0x4, UPT ;  /* 0x000000040500788c */ /* 0x000fe2000bf25270 */
[----:B------:R-:W-:Y:S01]  /*45c0*/  PLOP3.LUT P0, PT, PT, PT, UP0, 0x80, 0x8 ;  /* 0x000000000008781c */ /* 0x000fe20003f0f008 */
[----:B------:R-:W-:Y:S02]  /*45d0*/  ULEA UR14, UR4, UR25, 0xb ;  /* 0x00000019040e7291 */ /* 0x000fe4000f8e58ff */
[----:B------:R-:W-:Y:S02]  /*45e0*/  USEL UR6, URZ, 0x1, UP1 ;  /* 0x00000001ff067887 */ /* 0x000fe40008800000 */
[----:B------:R-:W-:Y:S01]  /*45f0*/  USEL UR20, UR5, URZ, UP1 ;  /* 0x000000ff05147287 */ /* 0x000fe20008800000 */
[----:B------:R-:W-:Y:S11]  /*4600*/  ELECT P1, URZ, PT ;  /* 0x0000000000ff782f */ /* 0x000ff60003820000 */
[----:B------:R-:W-:Y:S02]  /*4610*/  @!UPT UIADD3 URZ, UPT, UPT, URZ, URZ, URZ ;  /* 0x000000fffffff290 */ /* 0x000fe4000fffe0ff */
[C---:B-----5:R-:W-:Y:S01]  /*4620*/  @P1 R2UR.BROADCAST UR4, R5.reuse ;  /* 0x00000000050412ca */ /* 0x060fe200008e0000 */
[----:B------:R-:W-:Y:S01]  /*4630*/  @UP0 ULEA UR5, UR20, UR23, 0x3 ;  /* 0x0000001714050291 */ /* 0x000fe2000f8e18ff */
[----:B------:R-:W-:Y:S01]  /*4640*/  LOP3.LUT R0, R0, UR6, RZ, 0x3c, !PT ;  /* 0x0000000600007c12 */ /* 0x000fe2000f8e3cff */
[----:B------:R-:W-:Y:S02]  /*4650*/  UIADD3 UR10, UPT, UPT, UR16, 0x40, URZ ;  /* 0x00000040100a7890 */ /* 0x000fe4000fffe0ff */
[----:B------:R-:W-:Y:S01]  /*4660*/  UIADD3 UR6, UPT, UPT, UR14, 0x40, URZ ;  /* 0x000000400e067890 */ /* 0x000fe2000fffe0ff */
[----:B-1----:R-:W-:Y:S01]  /*4670*/  @P0 SHF.L.U32 R4, R0, 0x1f, RZ ;  /* 0x0000001f00040819 */ /* 0x002fe200000006ff */
[----:B------:R-:W-:Y:S02]  /*4680*/  UIADD3 UR8, UPT, UPT, UR16, 0x80, URZ ;  /* 0x0000008010087890 */ /* 0x000fe4000fffe0ff */
[----:B------:R-:W-:Y:S01]  /*4690*/  UIADD3 UR12, UPT, UPT, UR16, 0xc0, URZ ;  /* 0x000000c0100c7890 */ /* 0x000fe2000fffe0ff */
[----:B------:R3:W4:Y:S01]  /*46a0*/  @P0 SYNCS.PHASECHK.TRANS64.TRYWAIT P2, [UR5], R4 ;  /* 0x00000004ff0005a7 */ /* 0x0007220008041105 */
[----:B------:R-:W-:Y:S11]  /*46b0*/  ELECT P0, URZ, PT ;  /* 0x0000000000ff782f */ /* 0x000ff60003800000 */
[----:B------:R-:W-:Y:S02]  /*46c0*/  @!UPT UIADD3 URZ, UPT, UPT, URZ, URZ, URZ ;  /* 0x000000fffffff290 */ /* 0x000fe4000fffe0ff */
[C---:B------:R-:W-:Y:S02]  /*46d0*/  @P0 R2UR.BROADCAST UR18, R5.reuse ;  /* 0x00000000051202ca */ /* 0x040fe400008e0000 */
[----:B------:R-:W-:Y:S01]  /*46e0*/  ELECT P0, URZ, PT ;  /* 0x0000000000ff782f */ /* 0x000fe20003800000 */
[----:B------:R-:W-:Y:S01]  /*46f0*/  UIADD3 UR21, UPT, UPT, UR21, -0x1, URZ ;  /* 0xffffffff15157890 */ /* 0x000fe2000fffe0ff */
[----:B------:R-:W-:Y:S01]  /*4700*/  UMOV UR17, 0x20004020 ;  /* 0x2000402000117882 */ /* 0x000fe20000000000 */
[----:B------:R-:W-:Y:S01]  /*4710*/  UMOV UR15, 0x20004020 ;  /* 0x20004020000f7882 */ /* 0x000fe20000000000 */
[----:B------:R-:W-:Y:S01]  /*4720*/  UMOV UR11, 0x20004020 ;  /* 0x20004020000b7882 */ /* 0x000fe20000000000 */
[----:B------:R1:W-:Y:S01]  /*4730*/  UTCHMMA.2CTA gdesc[UR14], gdesc[UR16], tmem[UR4], tmem[UR44], idesc[UR45], UP2 ;  /* 0x00ff2c100e0075ea */ /* 0x0003e20009200004 */
[----:B------:R-:W-:Y:S01]  /*4740*/  UPLOP3.LUT UP2, UPT, UPT, UPT, UPT, 0x80, 0x8 ;  /* 0x000000000008789c */ /* 0x000fe20003f4f070 */
[----:B------:R-:W-:Y:S01]  /*4750*/  UMOV UR7, 0x20004020 ;  /* 0x2000402000077882 */ /* 0x000fe20000000000 */
[----:B------:R-:W-:Y:S03]  /*4760*/  UMOV UR9, 0x20004020 ;  /* 0x2000402000097882 */ /* 0x000fe60000000000 */
[----:B------:R2:W-:Y:S01]  /*4770*/  UTCHMMA.2CTA gdesc[UR6], gdesc[UR10], tmem[UR18], tmem[UR42], idesc[UR43], UPT ;  /* 0x00ff2a0a060075ea */ /* 0x0005e2000ba00012 */
[----:B------:R-:W-:Y:S01]  /*4780*/  UMOV UR5, 0x20004020 ;  /* 0x2000402000057882 */ /* 0x000fe20000000000 */
[----:B------:R-:W-:Y:S01]  /*4790*/  UMOV UR13, 0x20004020 ;  /* 0x20004020000d7882 */ /* 0x000fe20000000000 */
[----:B-1----:R-:W-:Y:S01]  /*47a0*/  UIADD3 UR4, UPT, UPT, UR14, 0x80, URZ ;  /* 0x000000800e047890 */ /* 0x002fe2000fffe0ff */
[C---:B------:R-:W-:Y:S02]  /*47b0*/  @P0 R2UR.BROADCAST UR15, R5.reuse ;  /* 0x00000000050f02ca */ /* 0x040fe400008e0000 */
[----:B------:R-:W-:Y:S11]  /*47c0*/  ELECT P0, URZ, PT ;  /* 0x0000000000ff782f */ /* 0x000ff60003800000 */
[----:B------:R-:W-:Y:S02]  /*47d0*/  @!UPT UIADD3 URZ, UPT, UPT, URZ, URZ, URZ ;  /* 0x000000fffffff290 */ /* 0x000fe4000fffe0ff */
[C---:B------:R-:W-:Y:S02]  /*47e0*/  @P0 R2UR.BROADCAST UR17, R5.reuse ;  /* 0x00000000051102ca */ /* 0x040fe400008e0000 */
[----:B------:R-:W-:Y:S01]  /*47f0*/  ELECT P0, URZ, PT ;  /* 0x0000000000ff782f */ /* 0x000fe20003800000 */
[----:B--2---:R-:W-:Y:S02]  /*4800*/  UIADD3 UR6, UPT, UPT, UR14, 0xc0, URZ ;  /* 0x000000c00e067890 */ /* 0x004fe4000fffe0ff */
[----:B------:R-:W-:Y:S01]  /*4810*/  UIADD3 UR10, UPT, UPT, UR16, 0x100, URZ ;  /* 0x00000100100a7890 */ /* 0x000fe2000fffe0ff */
[----:B------:R1:W-:Y:S07]  /*4820*/  UTCHMMA.2CTA gdesc[UR4], gdesc[UR8], tmem[UR15], tmem[UR40], idesc[UR41], UPT ;  /* 0x00ff2808040075ea */ /* 0x0003ee000ba0000f */
[----:B------:R2:W-:Y:S01]  /*4830*/  UTCHMMA.2CTA gdesc[UR6], gdesc[UR12], tmem[UR17], tmem[UR38], idesc[UR39], UPT ;  /* 0x00ff260c060075ea */ /* 0x0005e2000ba00011 */
[----:B-1----:R-:W-:Y:S01]  /*4840*/  UIADD3 UR4, UPT, UPT, UR14, 0x100, URZ ;  /* 0x000001000e047890 */ /* 0x002fe2000fffe0ff */
[C---:B------:R-:W-:Y:S02]  /*4850*/  @P0 R2UR.BROADCAST UR15, R5.reuse ;  /* 0x00000000050f02ca */ /* 0x040fe400008e0000 */
[----:B------:R-:W-:Y:S11]  /*4860*/  ELECT P0, URZ, PT ;  /* 0x0000000000ff782f */ /* 0x000ff60003800000 */
[----:B------:R-:W-:Y:S02]  /*4870*/  @!UPT UIADD3 URZ, UPT, UPT, URZ, URZ, URZ ;  /* 0x000000fffffff290 */ /* 0x000fe4000fffe0ff */
[C---:B--2---:R-:W-:Y:S01]  /*4880*/  @P0 R2UR.BROADCAST UR17, R5.reuse ;  /* 0x00000000051102ca */ /* 0x044fe200008e0000 */
[----:B------:R-:W-:Y:S02]  /*4890*/  UIADD3 UR8, UPT, UPT, UR16, 0x140, URZ ;  /* 0x0000014010087890 */ /* 0x000fe4000fffe0ff */
[----:B------:R-:W-:Y:S01]  /*48a0*/  UIADD3 UR6, UPT, UPT, UR14, 0x140, URZ ;  /* 0x000001400e067890 */ /* 0x000fe2000fffe0ff */
[----:B------:R-:W-:Y:S01]  /*48b0*/  ELECT P0, URZ, PT ;  /* 0x0000000000ff782f */ /* 0x000fe20003800000 */
[----:B------:R-:W-:Y:S01]  /*48c0*/  UIADD3 UR12, UPT, UPT, UR16, 0x180, URZ ;  /* 0x00000180100c7890 */ /* 0x000fe2000fffe0ff */
[----:B------:R1:W-:Y:S07]  /*48d0*/  UTCHMMA.2CTA gdesc[UR4], gdesc[UR10], tmem[UR15], tmem[UR36], idesc[UR37], UPT ;  /* 0x00ff240a040075ea */ /* 0x0003ee000ba0000f */
[----:B------:R2:W-:Y:S01]  /*48e0*/  UTCHMMA.2CTA gdesc[UR6], gdesc[UR8], tmem[UR17], tmem[UR34], idesc[UR35], UPT ;  /* 0x00ff2208060075ea */ /* 0x0005e2000ba00011 */
[----:B-1----:R-:W-:Y:S03]  /*48f0*/  UIADD3 UR4, UPT, UPT, UR14, 0x180, URZ ;  /* 0x000001800e047890 */ /* 0x002fe6000fffe0ff */
[C---:B------:R-:W-:Y:S02]  /*4900*/  @P0 R2UR.BROADCAST UR15, R5.reuse ;  /* 0x00000000050f02ca */ /* 0x040fe400008e0000 */
[----:B------:R-:W-:Y:S11]  /*4910*/  ELECT P0, URZ, PT ;  /* 0x0000000000ff782f */ /* 0x000ff60003800000 */
[----:B------:R-:W-:Y:S02]  /*4920*/  @!UPT UIADD3 URZ, UPT, UPT, URZ, URZ, URZ ;  /* 0x000000fffffff290 */ /* 0x000fe4000fffe0ff */
[----:B--2---:R-:W-:Y:S01]  /*4930*/  @P0 R2UR.BROADCAST UR9, R5 ;  /* 0x00000000050902ca */ /* 0x004fe200008e0000 */
[----:B------:R-:W-:Y:S02]  /*4940*/  UIADD3 UR10, UPT, UPT, UR16, 0x1c0, URZ ;  /* 0x000001c0100a7890 */ /* 0x000fe4000fffe0ff */
[----:B------:R-:W-:Y:S02]  /*4950*/  UIADD3 UR6, UPT, UPT, UR14, 0x1c0, URZ ;  /* 0x000001c00e067890 */ /* 0x000fe4000fffe0ff */
[----:B------:R-:W-:Y:S01]  /*4960*/  UIADD3 UR8, UPT, UPT, UR19, 0x20, URZ ;  /* 0x0000002013087890 */ /* 0x000fe2000fffe0ff */
[----:B------:R1:W-:Y:S07]  /*4970*/  UTCHMMA.2CTA gdesc[UR4], gdesc[UR12], tmem[UR15], tmem[UR32], idesc[UR33], UPT ;  /* 0x00ff200c040075ea */ /* 0x0003ee000ba0000f */
[----:B------:R3:W-:Y:S01]  /*4980*/  UTCHMMA.2CTA gdesc[UR6], gdesc[UR10], tmem[UR9], tmem[UR30], idesc[UR31], UPT ;  /* 0x00ff1e0a060075ea */ /* 0x0007e2000ba00009 */
[----:B------:R3:W-:Y:S01]  /*4990*/  UTCBAR.2CTA.MULTICAST [UR8], URZ, UR24 ;  /* 0x000000ff080073e9 */ /* 0x0007e20008200818 */
[----:B-1----:R-:W-:Y:S01]  /*49a0*/  UMOV UR4, UR20 ;  /* 0x0000001400047c82 */ /* 0x002fe20008000000 */
[----:B----4-:R-:W-:Y:S05]  /*49b0*/  BRA.U UP3, `(.L_x_68) ;  /* 0xfffffff903d07547 */ /* 0x010fea000b83ffff */
.L_x_65:
[----:B------:R-:W-:-:S09]  /*49c0*/  UIADD3 UR4, UPT, UPT, UR28, 0xa0, URZ ;  /* 0x000000a01c047890 */ /* 0x000fd2000fffe0ff */
[----:B------:R2:W-:Y:S01]  /*49d0*/  UTCBAR.2CTA.MULTICAST [UR4], URZ, UR47 ;  /* 0x000000ff040073e9 */ /* 0x0005e2000820082f */
[----:B------:R-:W-:Y:S02]  /*49e0*/  NOP ;  /* 0x0000000000007918 */ /* 0x000fe40000000000 */
.L_x_64:
[----:B--2---:R-:W-:Y:S01]  /*49f0*/  UIADD3 UR4, UPT, UPT, UR27, 0x1, URZ ;  /* 0x000000011b047890 */ /* 0x004fe2000fffe0ff */
[----:B------:R-:W-:-:S03]  /*4a00*/  LOP3.LUT R2, R2, 0x1, RZ, 0x3c, !PT ;  /* 0x0000000102027812 */ /* 0x000fc600078e3cff */
[----:B------:R-:W-:-:S04]  /*4a10*/  UISETP.NE.AND UP0, UPT, UR4, 0x2, UPT ;  /* 0x000000020400788c */ /* 0x000fc8000bf05270 */
[----:B------:R-:W-:Y:S02]  /*4a20*/  USEL UR5, URZ, 0x1, UP0 ;  /* 0x00000001ff057887 */ /* 0x000fe40008000000 */
[----:B------:R-:W-:-:S04]  /*4a30*/  USEL UR27, UR4, URZ, UP0 ;  /* 0x000000ff041b7287 */ /* 0x000fc80008000000 */
[----:B------:R-:W-:Y:S01]  /*4a40*/  LOP3.LUT R8, R8, UR5, RZ, 0x3c, !PT ;  /* 0x0000000508087c12 */ /* 0x000fe2000f8e3cff */
[----:B------:R-:W-:Y:S07]  /*4a50*/  @P3 BRA `(.L_x_69) ;  /* 0xfffffff800303947 */ /* 0x000fee000383ffff */
[----:B---3--:R-:W2:Y:S01]  /*4a60*/  S2UR UR8, SR_CgaCtaId ;  /* 0x00000000000879c3 */ /* 0x008ea20000008800 */
[----:B------:R-:W-:Y:S01]  /*4a70*/  ELECT P0, URZ, PT ;  /* 0x0000000000ff782f */ /* 0x000fe20003800000 */
[----:B------:R-:W-:Y:S01]  /*4a80*/  HFMA2 R0, -RZ, RZ, 0, 5.9604644775390625e-08 ;  /* 0x00000001ff007431 */ /* 0x000fe200000001ff */
[----:B------:R-:W-:-:S05]  /*4a90*/  UMOV UR4, 0x40 ;  /* 0x0000004000047882 */ /* 0x000fca0000000000 */
[----:B------:R-:W-:Y:S01]  /*4aa0*/  UVIRTCOUNT.DEALLOC.SMPOOL 0x80 ;  /* 0x000000800000784c */ /* 0x000fe20000000000 */
[----:B------:R-:W-:Y:S02]  /*4ab0*/  UISETP.NE.AND UP0, UPT, UR52, URZ, UPT ;  /* 0x000000ff3400728c */ /* 0x000fe4000bf05270 */
[----:B--2---:R-:W-:-:S09]  /*4ac0*/  ULEA UR8, UR8, UR4, 0x18 ;  /* 0x0000000408087291 */ /* 0x004fd2000f8ec0ff */
[----:B------:R2:W-:Y:S01]  /*4ad0*/  @P0 STS.U8 [UR8+0x1c], R0 ;  /* 0x00001c00ff000988 */ /* 0x0005e20008000008 */
[----:B------:R-:W-:Y:S05]  /*4ae0*/  BRA.U UP0, `(.L_x_70) ;  /* 0x0000000100587547 */ /* 0x000fea000b800000 */
[----:B------:R-:W-:Y:S01]  /*4af0*/  UIADD3 UR5, UPT, UPT, UR23, 0xb0, URZ ;  /* 0x000000b017057890 */ /* 0x000fe2000fffe0ff */
[----:B-1----:R-:W-:-:S03]  /*4b00*/  SHF.L.U32 R5, R8, 0x1f, RZ ;  /* 0x0000001f08057819 */ /* 0x002fc600000006ff */
[----:B------:R-:W-:-:S09]  /*4b10*/  ULEA UR4, UR27, UR5, 0x3 ;  /* 0x000000051b047291 */ /* 0x000fd2000f8e18ff */
[----:B------:R-:W1:Y:S02]  /*4b20*/  SYNCS.PHASECHK.TRANS64.TRYWAIT P0, [UR4], R5 ;  /* 0x00000005ff0075a7 */ /* 0x000e640008001104 */
[----:B-1----:R-:W-:Y:S05]  /*4b30*/  @!P0 BRA `(.L_x_71) ;  /* 0x0000008c00248947 */ /* 0x002fea0003800000 */
.L_x_200:
[----:B------:R-:W-:-:S04]  /*4b40*/  UIADD3 UR4, UPT, UPT, UR27, 0x1, URZ ;  /* 0x000000011b047890 */ /* 0x000fc8000fffe0ff */
[----:B------:R-:W-:-:S04]  /*4b50*/  UISETP.NE.AND UP1, UPT, UR4, 0x2, UPT ;  /* 0x000000020400788c */ /* 0x000fc8000bf25270 */
[----:B------:R-:W-:Y:S02]  /*4b60*/  USEL UR6, URZ, 0x1, UP1 ;  /* 0x00000001ff067887 */ /* 0x000fe40008800000 */
[----:B------:R-:W-:-:S04]  /*4b70*/  USEL UR4, UR4, URZ, UP1 ;  /* 0x000000ff04047287 */ /* 0x000fc80008800000 */
[----:B------:R-:W-:Y:S01]  /*4b80*/  ULEA UR4, UR4, UR5, 0x3 ;  /* 0x0000000504047291 */ /* 0x000fe2000f8e18ff */
[----:B-1----:R-:W-:-:S04]  /*4b90*/  LOP3.LUT R5, R8, UR6, RZ, 0x3c, !PT ;  /* 0x0000000608057c12 */ /* 0x002fc8000f8e3cff */
[----:B------:R-:W-:Y:S01]  /*4ba0*/  SHF.L.U32 R5, R5, 0x1f, RZ ;  /* 0x0000001f05057819 */ /* 0x000fe200000006ff */
[----:B--2---:R-:W-:-:S04]  /*4bb0*/  IMAD.U32 R0, RZ, RZ, UR4 ;  /* 0x00000004ff007e24 */ /* 0x004fc8000f8e00ff */
[----:B------:R1:W2:Y:S03]  /*4bc0*/  SYNCS.PHASECHK.TRANS64.TRYWAIT P0, [R0+URZ], R5 ;  /* 0x00000005000075a7 */ /* 0x0002a600080011ff */
[----:B--2---:R-:W-:Y:S05]  /*4bd0*/  @!P0 NANOSLEEP.SYNCS 0x989680 ;  /* 0x009896800000895d */ /* 0x004fea0003900000 */
[----:B------:R-:W2:Y:S02]  /*4be0*/  @!P0 SYNCS.PHASECHK.TRANS64 P0, [R0+URZ], R5 ;  /* 0x00000005000085a7 */ /* 0x000ea400080010ff */
[----:B--2---:R-:W-:Y:S05]  /*4bf0*/  @P0 BRA `(.L_x_72) ;  /* 0x0000000000200947 */ /* 0x004fea0003800000 */
.L_x_73:
[----:B--2---:R2:W3:Y:S02]  /*4c00*/  SYNCS.PHASECHK.TRANS64.TRYWAIT P0, [R0+URZ], R5 ;  /* 0x00000005000075a7 */ /* 0x0044e400080011ff */
[----:B---3--:R-:W-:Y:S05]  /*4c10*/  @!P0 NANOSLEEP.SYNCS 0x989680 ;  /* 0x009896800000895d */ /* 0x008fea0003900000 */
[----:B------:R-:W3:Y:S02]  /*4c20*/  @!P0 SYNCS.PHASECHK.TRANS64 P0, [R0+URZ], R5 ;  /* 0x00000005000085a7 */ /* 0x000ee400080010ff */
[----:B---3--:R-:W-:Y:S05]  /*4c30*/  @!P0 BRA `(.L_x_73) ;  /* 0xfffffffc00f08947 */ /* 0x008fea000383ffff */
[----:B------:R-:W-:Y:S05]  /*4c40*/  BRA `(.L_x_72) ;  /* 0x00000000000c7947 */ /* 0x000fea0003800000 */
.L_x_70:
[----:B------:R-:W-:-:S04]  /*4c50*/  UIADD3 UR4, UPT, UPT, UR23, 0xc0, URZ ;  /* 0x000000c017047890 */ /* 0x000fc8000fffe0ff */
[----:B------:R-:W-:-:S09]  /*4c60*/  UPRMT UR4, UR50, 0x654, UR4 ;  /* 0x0000065432047896 */ /* 0x000fd20008000004 */
[----:B------:R-:W-:Y:S03]  /*4c70*/  SYNCS.ARRIVE.TRANS64.RED.A1T0 RZ, [UR4], RZ ;  /* 0x000000ffffff79a7 */ /* 0x000fe60008100404 */
.L_x_72:
[----:B-12---:R-:W-:Y:S01]  /*4c80*/  SHF.L.U32 R5, RZ, 0x1f, RZ ;  /* 0x0000001fff057819 */ /* 0x006fe200000006ff */
[----:B------:R-:W-:Y:S01]  /*4c90*/  UIADD3 UR4, UPT, UPT, UR23, 0xc0, URZ ;  /* 0x000000c017047890 */ /* 0x000fe2000fffe0ff */
[----:B------:R-:W-:Y:S02]  /*4ca0*/  PLOP3.LUT P0, PT, PT, PT, UP0, 0x80, 0x8 ;  /* 0x000000000008781c */ /* 0x000fe40003f0f008 */
[----:B------:R-:W1:Y:S02]  /*4cb0*/  SYNCS.PHASECHK.TRANS64.TRYWAIT P1, [UR23+0xc0], R5 ;  /* 0x0000c005ff0075a7 */ /* 0x000e640008021117 */
[----:B-1----:R-:W-:Y:S09]  /*4cc0*/  @!P1 BRA `(.L_x_74) ;  /* 0x0000008800d89947 */ /* 0x002ff20003800000 */
.L_x_202:
[----:B------:R-:W-:Y:S01]  /*4cd0*/  @!UP0 UPRMT UR4, UR50, 0x654, UR4 ;  /* 0x0000065432048896 */ /* 0x000fe20008000004 */
[----:B------:R-:W-:Y:S01]  /*4ce0*/  LOP3.LUT R2, R3, 0xffff, RZ, 0xc0, !PT ;  /* 0x0000ffff03027812 */ /* 0x000fe200078ec0ff */
[----:B------:R-:W-:Y:S02]  /*4cf0*/  IMAD.MOV.U32 R3, RZ, RZ, 0xffff ;  /* 0x0000ffffff037424 */ /* 0x000fe400078e00ff */
[----:B-1----:R-:W-:Y:S01]  /*4d00*/  IMAD.MOV.U32 R5, RZ, RZ, 0x1 ;  /* 0x00000001ff057424 */ /* 0x002fe200078e00ff */
[----:B------:R-:W-:-:S04]  /*4d10*/  SHF.R.U32.HI R2, RZ, 0x5, R2 ;  /* 0x00000005ff027819 */ /* 0x000fc80000011602 */
[----:B------:R-:W-:Y:S01]  /*4d20*/  @!P0 SYNCS.ARRIVE.TRANS64.RED.A1T0 RZ, [UR4], RZ ;  /* 0x000000ffffff89a7 */ /* 0x000fe20008100404 */
[----:B------:R-:W-:Y:S01]  /*4d30*/  NOP ;  /* 0x0000000000007918 */ /* 0x000fe20000000000 */
[----:B------:R-:W1:Y:S01]  /*4d40*/  LDS R0, [UR8+0x14] ;  /* 0x00001408ff007984 */ /* 0x000e620008000800 */
[-C--:B------:R-:W-:Y:S02]  /*4d50*/  SHF.L.U32 R3, R3, R2.reuse, RZ ;  /* 0x0000000203037219 */ /* 0x080fe400000006ff */
[----:B------:R-:W-:Y:S02]  /*4d60*/  SHF.L.U32 R5, R5, R2, RZ ;  /* 0x0000000205057219 */ /* 0x000fe400000006ff */
[----:B-1----:R-:W-:-:S04]  /*4d70*/  LOP3.LUT R0, R0, R3, RZ, 0xc0, !PT ;  /* 0x0000000300007212 */ /* 0x002fc800078ec0ff */
[----:B------:R-:W-:-:S13]  /*4d80*/  ISETP.NE.AND P0, PT, R0, R3, PT ;  /* 0x000000030000720c */ /* 0x000fda0003f05270 */
[----:B------:R-:W-:Y:S05]  /*4d90*/  @P0 BRA `(.L_x_75) ;  /* 0x00000000005c0947 */ /* 0x000fea0003800000 */
[----:B------:R-:W1:Y:S02]  /*4da0*/  LDS R0, [UR8+0x18] ;  /* 0x00001808ff007984 */ /* 0x000e640008000800 */
[----:B-1----:R-:W-:-:S04]  /*4db0*/  LOP3.LUT R0, R0, R5, RZ, 0xc0, !PT ;  /* 0x0000000500007212 */ /* 0x002fc800078ec0ff */
[----:B------:R-:W-:-:S13]  /*4dc0*/  ISETP.NE.AND P0, PT, R0, R5, PT ;  /* 0x000000050000720c */ /* 0x000fda0003f05270 */
[----:B------:R-:W-:Y:S05]  /*4dd0*/  @P0 BRA `(.L_x_76) ;  /* 0x0000000000400947 */ /* 0x000fea0003800000 */
[----:B------:R-:W-:Y:S01]  /*4de0*/  R2UR UR4, R3 ;  /* 0x00000000030472ca */ /* 0x000fe200000e0000 */
[----:B------:R-:W1:Y:S01]  /*4df0*/  S2R R2, SR_LANEID ;  /* 0x0000000000027919 */ /* 0x000e620000000000 */
[----:B------:R-:W-:-:S04]  /*4e00*/  LOP3.LUT R5, RZ, R5, RZ, 0x33, !PT ;  /* 0x00000005ff057212 */ /* 0x000fc800078e33ff */
[----:B------:R-:W2:Y:S07]  /*4e10*/  REDUX UR6, R5 ;  /* 0x00000000050673c4 */ /* 0x000eae0000000000 */
[----:B------:R-:W-:-:S03]  /*4e20*/  ULOP3.LUT UR5, URZ, UR4, URZ, 0x33, !UPT ;  /* 0x00000004ff057292 */ /* 0x000fc6000f8e33ff */
[----:B------:R-:W-:Y:S02]  /*4e30*/  VOTEU.ANY UR4, UPT, PT ;  /* 0x0000000000047886 */ /* 0x000fe400038e0100 */
[----:B------:R-:W-:Y:S01]  /*4e40*/  UFLO.U32 UR4, UR4 ;  /* 0x00000004000472bd */ /* 0x000fe200080e0000 */
[----:B------:R-:W-:-:S04]  /*4e50*/  IMAD.U32 R0, RZ, RZ, UR5 ;  /* 0x00000005ff007e24 */ /* 0x000fc8000f8e00ff */
[----:B------:R-:W3:Y:S02]  /*4e60*/  REDUX UR7, R0 ;  /* 0x00000000000773c4 */ /* 0x000ee40000000000 */
[----:B------:R4:W-:Y:S01]  /*4e70*/  UTCATOMSWS.AND URZ, UR5 ;  /* 0x0000000500ff79e3 */ /* 0x0009e20008000000 */
[----:B-1----:R-:W-:Y:S01]  /*4e80*/  ISETP.EQ.U32.AND P0, PT, R2, UR4, PT ;  /* 0x0000000402007c0c */ /* 0x002fe2000bf02070 */
[----:B--2---:R-:W-:Y:S02]  /*4e90*/  IMAD.U32 R2, RZ, RZ, UR6 ;  /* 0x00000006ff027e24 */ /* 0x004fe4000f8e00ff */
[----:B---3--:R-:W-:-:S10]  /*4ea0*/  IMAD.U32 R3, RZ, RZ, UR7 ;  /* 0x00000007ff037e24 */ /* 0x008fd4000f8e00ff */
[----:B------:R4:W-:Y:S04]  /*4eb0*/  @P0 ATOMS.AND RZ, [UR8+0x14], R3 ;  /* 0x00001403ffff098c */ /* 0x0009e8000a800008 */
[----:B------:R4:W-:Y:S01]  /*4ec0*/  @P0 ATOMS.AND RZ, [UR8+0x18], R2 ;  /* 0x00001802ffff098c */ /* 0x0009e2000a800008 */
[----:B------:R-:W-:Y:S05]  /*4ed0*/  BRA `(.L_x_77) ;  /* 0x0000000000147947 */ /* 0x000fea0003800000 */
.L_x_76:
[----:B------:R-:W-:Y:S02]  /*4ee0*/  MOV R2, 0x4f00 ;  /* 0x00004f0000027802 */ /* 0x000fe40000000f00 */
[----:B-----5:R-:W-:Y:S05]  /*4ef0*/  CALL.REL.NOINC `($__internal_0_$__cuda_sm10x_tcgen05_guardrail_trap_col_being_dealloced_not_returned_by_alloc) ;  /* 0x00000090006c7944 */ /* 0x020fea0003c00000 */
[----:B------:R-:W-:Y:S05]  /*4f00*/  BRA `(.L_x_77) ;  /* 0x0000000000087947 */ /* 0x000fea0003800000 */
.L_x_75:
[----:B------:R-:W-:Y:S02]  /*4f10*/  MOV R2, 0x4f30 ;  /* 0x00004f3000027802 */ /* 0x000fe40000000f00 */
[----:B-----5:R-:W-:Y:S05]  /*4f20*/  CALL.REL.NOINC `($__internal_2_$__cuda_sm10x_tcgen05_guardrail_trap_unallocated_columns_being_dealloced) ;  /* 0x0000009000787944 */ /* 0x020fea0003c00000 */
.L_x_77:
[----:B------:R-:W-:Y:S01]  /*4f30*/  NOP ;  /* 0x0000000000007918 */ /* 0x000fe20000000000 */
[----:B----4-:R-:W-:Y:S05]  /*4f40*/  EXIT ;  /* 0x000000000000794d */ /* 0x010fea0003800000 */
.L_x_49:
[----:B------:R-:W2:Y:S01]  /*4f50*/  LDCU UR5, c[0x0][0x384] ;  /* 0x00007080ff0577ac */ /* 0x000ea20008000800 */
[----:B------:R-:W-:Y:S02]  /*4f60*/  UISETP.NE.OR UP0, UPT, UR17, 0x3, !UP3 ;  /* 0x000000031100788c */ /* 0x000fe4000df05670 */
[----:B--2---:R-:W-:-:S07]  /*4f70*/  UIADD3 UR5, UPT, UPT, UR5, 0x7f, URZ ;  /* 0x0000007f05057890 */ /* 0x004fce000fffe0ff */
[----:B------:R-:W-:Y:S05]  /*4f80*/  BRA.U UP0, `(.L_x_78) ;  /* 0x0000001d007c7547 */ /* 0x000fea000b800000 */
[----:B------:R-:W2:Y:S01]  /*4f90*/  LDCU UR68, c[0x0][0x388] ;  /* 0x00007100ff4477ac */ /* 0x000ea20008000800 */
[----:B------:R-:W3:Y:S01]  /*4fa0*/  S2UR UR12, SR_CgaCtaId ;  /* 0x00000000000c79c3 */ /* 0x000ee20000008800 */
[----:B------:R-:W-:Y:S01]  /*4fb0*/  IMAD.MOV.U32 R8, RZ, RZ, RZ ;  /* 0x000000ffff087224 */ /* 0x000fe200078e00ff */
[----:B------:R-:W-:Y:S01]  /*4fc0*/  USHF.R.S32.HI UR4, URZ, 0x1f, UR5 ;  /* 0x0000001fff047899 */ /* 0x000fe20008011405 */
[----:B------:R-:W4:Y:S05]  /*4fd0*/  LDCU UR60, c[0x0][0x370] ;  /* 0x00006e00ff3c77ac */ /* 0x000f2a0008000800 */
[----:B------:R-:W1:Y:S01]  /*4fe0*/  LDC.64 R12, c[0x0][0x348] ;  /* 0x0000d200ff0c7b82 */ /* 0x000e620000000a00 */
[----:B------:R-:W-:Y:S01]  /*4ff0*/  ULEA.HI UR4, UR4, UR5, URZ, 0x7 ;  /* 0x0000000504047291 */ /* 0x000fe2000f8f38ff */
[----:B------:R-:W4:Y:S03]  /*5000*/  LDCU.128 UR56, c[0x0][0xc10] ;  /* 0x00018200ff3877ac */ /* 0x000f260008000c00 */
[----:B------:R-:W-:Y:S01]  /*5010*/  USHF.R.S32.HI UR45, URZ, 0x7, UR4 ;  /* 0x00000007ff2d7899 */ /* 0x000fe20008011404 */
[----:B--2---:R-:W-:Y:S01]  /*5020*/  IMAD.U32 R0, RZ, RZ, UR68 ;  /* 0x00000044ff007e24 */ /* 0x004fe2000f8e00ff */
[----:B------:R-:W2:Y:S04]  /*5030*/  LDCU UR55, c[0x0][0x374] ;  /* 0x00006e80ff3777ac */ /* 0x000ea80008000800 */
[----:B------:R-:W-:Y:S01]  /*5040*/  IMAD.U32 R3, RZ, RZ, UR45 ;  /* 0x0000002dff037e24 */ /* 0x000fe2000f8e00ff */
[----:B------:R-:W-:Y:S01]  /*5050*/  IABS R0, R0 ;  /* 0x0000000000007213 */ /* 0x000fe20000000000 */
[----:B------:R-:W4:Y:S03]  /*5060*/  LDCU.64 UR4, c[0x0][0x988] ;  /* 0x00013100ff0477ac */ /* 0x000f260008000a00 */
[----:B------:R-:W-:Y:S01]  /*5070*/  R2UR UR43, R0 ;  /* 0x00000000002b72ca */ /* 0x000fe200000e0000 */
[----:B------:R-:W2:Y:S01]  /*5080*/  LDCU.64 UR52, c[0x0][0x990] ;  /* 0x00013200ff3477ac */ /* 0x000ea20008000a00 */
[----:B------:R-:W-:Y:S01]  /*5090*/  IABS R0, R3 ;  /* 0x0000000300007213 */ /* 0x000fe20000000000 */
[----:B------:R-:W-:-:S03]  /*50a0*/  UMOV UR42, 0x400 ;  /* 0x00000400002a7882 */ /* 0x000fc60000000000 */
[----:B------:R-:W-:Y:S01]  /*50b0*/  R2UR UR44, R0 ;  /* 0x00000000002c72ca */ /* 0x000fe200000e0000 */
[----:B---3--:R-:W-:Y:S01]  /*50c0*/  ULEA UR42, UR12, UR42, 0x18 ;  /* 0x0000002a0c2a7291 */ /* 0x008fe2000f8ec0ff */
[----:B------:R-:W3:Y:S05]  /*50d0*/  LDCU UR31, c[0x0][0xc0c] ;  /* 0x00018180ff1f77ac */ /* 0x000eea0008000800 */
[----:B------:R-:W2:Y:S01]  /*50e0*/  I2F.RP R0, UR43 ;  /* 0x0000002b00007d06 */ /* 0x000ea20008209400 */
[----:B------:R-:W1:Y:S01]  /*50f0*/  LDCU UR69, c[0x0][0xc20] ;  /* 0x00018400ff4577ac */ /* 0x000e620008000800 */
[----:B----4-:R-:W-:Y:S01]  /*5100*/  UISETP.NE.U32.AND UP0, UPT, UR4, URZ, UPT ;  /* 0x000000ff0400728c */ /* 0x010fe2000bf05070 */
[----:B------:R-:W4:Y:S05]  /*5110*/  LDCU UR4, c[0x0][0xc30] ;  /* 0x00018600ff0477ac */ /* 0x000f2a0008000800 */
[----:B------:R-:W3:Y:S01]  /*5120*/  I2F.RP R2, UR44 ;  /* 0x0000002c00027d06 */ /* 0x000ee20008209400 */
[----:B------:R-:W4:Y:S01]  /*5130*/  LDCU UR54, c[0x0][0x38c] ;  /* 0x00007180ff3677ac */ /* 0x000f220008000800 */
[----:B------:R-:W-:-:S06]  /*5140*/  UISETP.NE.AND.EX UP0, UPT, UR5, URZ, UPT, UP0 ;  /* 0x000000ff0500728c */ /* 0x000fcc000bf05300 */
[----:B--2---:R-:W2:Y:S01]  /*5150*/  MUFU.RCP R0, R0 ;  /* 0x0000000000007308 */ /* 0x004ea20000001000 */
[----:B------:R-:W-:Y:S02]  /*5160*/  UIADD3 UR46, UPT, UPT, UR42, 0x40, URZ ;  /* 0x000000402a2e7890 */ /* 0x000fe4000fffe0ff */
[----:B------:R-:W-:Y:S02]  /*5170*/  UIADD3 UR33, UPT, UPT, UR42, 0x48, URZ ;  /* 0x000000482a217890 */ /* 0x000fe4000fffe0ff */
[----:B------:R-:W-:Y:S02]  /*5180*/  UIADD3 UR25, UPT, UPT, UR42, 0x50, URZ ;  /* 0x000000502a197890 */ /* 0x000fe4000fffe0ff */
[----:B------:R-:W-:Y:S01]  /*5190*/  UIADD3 UR17, UPT, UPT, UR42, 0x58, URZ ;  /* 0x000000582a117890 */ /* 0x000fe2000fffe0ff */
[----:B---3--:R-:W3:Y:S01]  /*51a0*/  MUFU.RCP R2, R2 ;  /* 0x0000000200027308 */ /* 0x008ee20000001000 */
[----:B------:R-:W-:Y:S02]  /*51b0*/  UPRMT UR50, UR12, 0x654, UR46 ;  /* 0x000006540c327896 */ /* 0x000fe4000800002e */
[----:B------:R-:W-:-:S02]  /*51c0*/  UPRMT UR49, UR12, 0x654, UR33 ;  /* 0x000006540c317896 */ /* 0x000fc40008000021 */
[----:B------:R-:W-:Y:S02]  /*51d0*/  UPRMT UR48, UR12, 0x654, UR25 ;  /* 0x000006540c307896 */ /* 0x000fe40008000019 */
[----:B------:R-:W-:Y:S01]  /*51e0*/  UPRMT UR47, UR12, 0x654, UR17 ;  /* 0x000006540c2f7896 */ /* 0x000fe20008000011 */
[----:B--2---:R-:W-:Y:S01]  /*51f0*/  VIADD R0, R0, 0xffffffe ;  /* 0x0ffffffe00007836 */ /* 0x004fe20000000000 */
[----:B------:R-:W-:Y:S02]  /*5200*/  UIMAD.WIDE.U32 UR10, UR60, UR56, URZ ;  /* 0x000000383c0a72a5 */ /* 0x000fe4000f8e00ff */
[----:B------:R-:W-:Y:S01]  /*5210*/  UIMAD.WIDE.U32 UR14, UR55, UR59, URZ ;  /* 0x0000003b370e72a5 */ /* 0x000fe2000f8e00ff */
[----:B------:R-:W-:Y:S02]  /*5220*/  UMOV UR8, URZ ;  /* 0x000000ff00087c82 */ /* 0x000fe40008000000 */
[----:B------:R-:W2:Y:S01]  /*5230*/  F2I.FTZ.U32.TRUNC.NTZ R0, R0 ;  /* 0x0000000000007305 */ /* 0x000ea2000021f000 */
[----:B------:R-:W-:Y:S01]  /*5240*/  UP2UR UR67, UPR, URZ, 0x1 ;  /* 0x00000001ff437883 */ /* 0x000fe20008000000 */
[----:B---3--:R-:W-:Y:S01]  /*5250*/  VIADD R2, R2, 0xffffffe ;  /* 0x0ffffffe02027836 */ /* 0x008fe20000000000 */
[----:B------:R-:W-:-:S02]  /*5260*/  UISETP.NE.AND UP0, UPT, UR39, 0x1, UPT ;  /* 0x000000012700788c */ /* 0x000fc4000bf05270 */
[----:B------:R-:W-:Y:S02]  /*5270*/  UISETP.NE.U32.AND UP0, UPT, UR52, URZ, UPT ;  /* 0x000000ff3400728c */ /* 0x000fe4000bf05070 */
[----:B------:R-:W-:Y:S01]  /*5280*/  UIADD3 UR65, UPT, UPT, UR42, 0x98, URZ ;  /* 0x000000982a417890 */ /* 0x000fe2000fffe0ff */
[----:B------:R-:W3:Y:S01]  /*5290*/  F2I.FTZ.U32.TRUNC.NTZ R2, R2 ;  /* 0x0000000200027305 */ /* 0x000ee2000021f000 */
[----:B------:R-:W-:Y:S02]  /*52a0*/  UISETP.GE.AND UP3, UPT, UR39, 0x1, UPT ;  /* 0x000000012700788c */ /* 0x000fe4000bf66270 */
[----:B------:R-:W-:Y:S01]  /*52b0*/  UISETP.NE.AND.EX UP5, UPT, UR53, URZ, UPT, UP0 ;  /* 0x000000ff3500728c */ /* 0x000fe2000bfa5300 */
[----:B------:R-:W-:Y:S01]  /*52c0*/  UMOV UR64, UR11 ;  /* 0x0000000b00407c82 */ /* 0x000fe20008000000 */
[----:B------:R-:W-:Y:S01]  /*52d0*/  UMOV UR63, UR15 ;  /* 0x0000000f003f7c82 */ /* 0x000fe20008000000 */
[----:B--2---:R-:W-:Y:S01]  /*52e0*/  R2UR UR7, R0 ;  /* 0x00000000000772ca */ /* 0x004fe200000e0000 */
[----:B------:R-:W-:Y:S01]  /*52f0*/  UISETP.NE.AND UP3, UPT, UR31, 0x1, UPT ;  /* 0x000000011f00788c */ /* 0x000fe2000bf65270 */
[----:B------:R-:W-:Y:S01]  /*5300*/  IABS R0, R3 ;  /* 0x0000000300007213 */ /* 0x000fe20000000000 */
[----:B------:R-:W-:-:S02]  /*5310*/  UISETP.NE.AND UP0, UPT, UR58, 0x1, UPT ;  /* 0x000000013a00788c */ /* 0x000fc4000bf05270 */
[----:B------:R-:W-:Y:S02]  /*5320*/  UPLOP3.LUT UP1, UPT, UPT, UPT, UPT, 0x40, 0x4 ;  /* 0x000000000004789c */ /* 0x000fe40003f2e870 */
[----:B------:R-:W-:Y:S01]  /*5330*/  IMAD.MOV R0, RZ, RZ, -R0 ;  /* 0x000000ffff007224 */ /* 0x000fe200078e0a00 */
[----:B---3--:R-:W-:Y:S01]  /*5340*/  R2UR UR9, R2 ;  /* 0x00000000020972ca */ /* 0x008fe200000e0000 */
[----:B------:R-:W-:Y:S01]  /*5350*/  IMAD.MOV.U32 R2, RZ, RZ, 0x2000 ;  /* 0x00002000ff027424 */ /* 0x000fe200078e00ff */
[----:B------:R-:W2:Y:S02]  /*5360*/  LDCU.64 UR40, c[0x0][0xc28] ;  /* 0x00018500ff2877ac */ /* 0x000ea40008000a00 */
[----:B------:R-:W-:Y:S01]  /*5370*/  R2UR UR66, R0 ;  /* 0x00000000004272ca */ /* 0x000fe200000e0000 */
[----:B------:R-:W-:Y:S02]  /*5380*/  UIADD3 UR5, UPT, UPT, URZ, -UR7, URZ ;  /* 0x80000007ff057290 */ /* 0x000fe4000fffe0ff */
[----:B------:R-:W-:-:S02]  /*5390*/  UPRMT UR65, URZ, 0x654, UR65 ;  /* 0x00000654ff417896 */ /* 0x000fc40008000041 */
[----:B------:R-:W-:Y:S02]  /*53a0*/  UIMAD UR5, UR5, UR43, URZ ;  /* 0x0000002b050572a4 */ /* 0x000fe4000f8e02ff */
[----:B------:R-:W-:Y:S02]  /*53b0*/  USHF.R.U32.HI UR64, URZ, UR57, UR64 ;  /* 0x00000039ff407299 */ /* 0x000fe40008011640 */
[----:B------:R-:W-:Y:S02]  /*53c0*/  UIADD3 UR6, UPT, UPT, URZ, -UR9, URZ ;  /* 0x80000009ff067290 */ /* 0x000fe4000fffe0ff */
[----:B-1----:R-:W-:Y:S02]  /*53d0*/  USHF.R.U32.HI UR63, URZ, UR69, UR63 ;  /* 0x00000045ff3f7299 */ /* 0x002fe4000801163f */
[----:B------:R-:W-:Y:S02]  /*53e0*/  UIMAD UR12, UR6, UR44, URZ ;  /* 0x0000002c060c72a4 */ /* 0x000fe4000f8e02ff */
[----:B----4-:R-:W-:Y:S01]  /*53f0*/  UISETP.NE.AND UP4, UPT, UR4, 0x1, UPT ;  /* 0x000000010400788c */ /* 0x010fe2000bf85270 */
[----:B------:R-:W-:Y:S01]  /*5400*/  UMOV UR6, URZ ;  /* 0x000000ff00067c82 */ /* 0x000fe20008000000 */
[----:B------:R-:W-:-:S02]  /*5410*/  UIMAD.WIDE.U32 UR8, UR9, UR12, UR8 ;  /* 0x0000000c090872a5 */ /* 0x000fc4000f8e0008 */
[----:B------:R-:W-:Y:S02]  /*5420*/  UIMAD.WIDE.U32 UR6, UR7, UR5, UR6 ;  /* 0x00000005070672a5 */ /* 0x000fe4000f8e0006 */
[----:B------:R-:W-:Y:S02]  /*5430*/  UISETP.NE.AND UP3, UPT, UR68, URZ, UPT ;  /* 0x000000ff4400728c */ /* 0x000fe4000bf65270 */
[----:B------:R-:W-:Y:S01]  /*5440*/  UISETP.NE.AND UP0, UPT, UR54, URZ, UPT ;  /* 0x000000ff3600728c */ /* 0x000fe2000bf05270 */
[----:B------:R-:W-:Y:S02]  /*5450*/  UMOV UR62, UR9 ;  /* 0x00000009003e7c82 */ /* 0x000fe40008000000 */
[----:B------:R-:W-:Y:S01]  /*5460*/  UMOV UR61, UR7 ;  /* 0x00000007003d7c82 */ /* 0x000fe20008000000 */
[----:B--2---:R-:W-:-:S11]  /*5470*/  UISETP.NE.AND UP6, UPT, UR45, URZ, UPT ;  /* 0x000000ff2d00728c */ /* 0x004fd6000bfc5270 */
.L_x_93:
[----:B------:R-:W-:Y:S04]  /*5480*/  SHF.L.U32 R3, R8, 0x1f, RZ ;  /* 0x0000001f08037819 */ /* 0x000fe800000006ff */
[----:B-1----:R-:W1:Y:S02]  /*5490*/  SYNCS.PHASECHK.TRANS64.TRYWAIT P0, [UR42+0x90], R3 ;  /* 0x00009003ff0075a7 */ /* 0x002e64000800112a */
[----:B-1----:R-:W-:Y:S05]  /*54a0*/  @!P0 BRA `(.L_x_79) ;  /* 0x0000008000f88947 */ /* 0x002fea0003800000 */
.L_x_204:
[----:B------:R-:W2:Y:S01]  /*54b0*/  LDS.128 R4, [UR42+0xd0] ;  /* 0x0000d02aff047984 */ /* 0x000ea20008000c00 */
[----:B------:R-:W-:Y:S01]  /*54c0*/  UISETP.GE.AND UP0, UPT, UR39, 0x1, UPT ;  /* 0x000000012700788c */ /* 0x000fe2000bf06270 */
[----:B------:R-:W-:Y:S01]  /*54d0*/  @!PT LDS RZ, [RZ] ;  /* 0x00000000fffff984 */ /* 0x000fe20000000800 */
[----:B------:R-:W-:Y:S01]  /*54e0*/  @!PT LDS RZ, [RZ] ;  /* 0x00000000fffff984 */ /* 0x000fe20000000800 */
[----:B------:R-:W-:Y:S01]  /*54f0*/  @!PT LDS RZ, [RZ] ;  /* 0x00000000fffff984 */ /* 0x000fe20000000800 */
[----:B------:R-:W-:Y:S01]  /*5500*/  @!PT LDS RZ, [RZ] ;  /* 0x00000000fffff984 */ /* 0x000fe20000000800 */
[----:B------:R3:W-:Y:S06]  /*5510*/  MEMBAR.ALL.CTA ;  /* 0x0000000000007992 */ /* 0x0007ec0000008000 */
[----:B---3--:R-:W3:Y:S02]  /*5520*/  FENCE.VIEW.ASYNC.S ;  /* 0x00000000000073c6 */ /* 0x008ee40000000000 */
[----:B---3--:R-:W-:Y:S01]  /*5530*/  SYNCS.ARRIVE.TRANS64.RED.A1T0 RZ, [UR65], RZ ;  /* 0x000000ffffff79a7 */ /* 0x008fe20008100441 */
[----:B--2---:R-:W-:Y:S11]  /*5540*/  LOP3.LUT P0, RZ, R6, 0x1, RZ, 0xc0, !PT ;  /* 0x0000000106ff7812 */ /* 0x004ff6000780c0ff */
[----:B------:R-:W-:Y:S02]  /*5550*/  @!UPT UIADD3 URZ, UPT, UPT, URZ, URZ, URZ ;  /* 0x000000fffffff290 */ /* 0x000fe4000fffe0ff */
[----:B------:R-:W-:Y:S01]  /*5560*/  VOTEU.ANY UP3, P0 ;  /* 0x0000000000ff7886 */ /* 0x000fe20000060100 */
[----:B------:R-:W-:Y:S11]  /*5570*/  PLOP3.LUT P0, PT, PT, PT, UP3, 0x80, 0x8 ;  /* 0x000000000008781c */ /* 0x000ff60003f0f038 */
[----:B------:R-:W-:Y:S02]  /*5580*/  @!UPT UIADD3 URZ, UPT, UPT, URZ, URZ, URZ ;  /* 0x000000fffffff290 */ /* 0x000fe4000fffe0ff */
[----:B-1----:R-:W-:Y:S02]  /*5590*/  @P0 MOV R3, R4 ;  /* 0x0000000400030202 */ /* 0x002fe40000000f00 */
[----:B------:R-:W-:Y:S02]  /*55a0*/  @P0 LOP3.LUT R0, R5, 0xffff, RZ, 0xc0, !PT ;  /* 0x0000ffff05000812 */ /* 0x000fe400078ec0ff */
[----:B------:R-:W-:Y:S02]  /*55b0*/  @P0 R2UR UR5, R3 ;  /* 0x00000000030502ca */ /* 0x000fe400000e0000 */
[----:B------:R-:W-:Y:S11]  /*55c0*/  @P0 R2UR UR4, R0 ;  /* 0x00000000000402ca */ /* 0x000ff600000e0000 */
[----:B------:R-:W-:Y:S02]  /*55d0*/  @UP3 UMOV UR23, UR5 ;  /* 0x0000000500173c82 */ /* 0x000fe40008000000 */
[----:B------:R-:W-:Y:S01]  /*55e0*/  @UP3 UMOV UR15, UR4 ;  /* 0x00000004000f3c82 */ /* 0x000fe20008000000 */
[----:B------:R-:W-:Y:S05]  /*55f0*/  BRA.U !UP0, `(.L_x_80) ;  /* 0x0000000108c07547 */ /* 0x000fea000b800000 */
[----:B------:R-:W-:Y:S02]  /*5600*/  UIMAD.WIDE.U32 UR8, UR15, UR59, URZ ;  /* 0x0000003b0f0872a5 */ /* 0x000fe4000f8e00ff */
[----:B------:R-:W-:Y:S02]  /*5610*/  UP2UR UR14, UPR, URZ, 0x4 ;  /* 0x00000004ff0e7883 */ /* 0x000fe40008000000 */
[----:B------:R-:W-:Y:S02]  /*5620*/  UISETP.NE.AND UP2, UPT, UR58, 0x1, UPT ;  /* 0x000000013a00788c */ /* 0x000fe4000bf45270 */
[----:B------:R-:W-:Y:S02]  /*5630*/  UIMAD.WIDE.U32 UR10, UR23, UR56, URZ ;  /* 0x00000038170a72a5 */ /* 0x000fe4000f8e00ff */
[----:B------:R-:W-:Y:S02]  /*5640*/  USEL UR4, UR55, UR63, !UP2 ;  /* 0x0000003f37047287 */ /* 0x000fe4000d000000 */
[----:B------:R-:W-:Y:S02]  /*5650*/  UISETP.NE.AND UP0, UPT, UR31, 0x1, UPT ;  /* 0x000000011f00788c */ /* 0x000fe4000bf05270 */
[----:B------:R-:W-:Y:S02]  /*5660*/  UP2UR UR20, UPR, URZ, 0x2 ;  /* 0x00000002ff147883 */ /* 0x000fe40008000000 */
[----:B------:R-:W-:Y:S02]  /*5670*/  UISETP.NE.AND UP1, UPT, UR39, 0x1, UPT ;  /* 0x000000012700788c */ /* 0x000fe4000bf25270 */
[----:B------:R-:W-:Y:S02]  /*5680*/  UIMAD.WIDE.U32 UR12, UR4, UR40, URZ ;  /* 0x00000028040c72a5 */ /* 0x000fe4000f8e00ff */
[----:B------:R-:W-:Y:S01]  /*5690*/  USEL UR7, UR60, UR64, !UP0 ;  /* 0x000000403c077287 */ /* 0x000fe2000c000000 */
[----:B------:R-:W-:Y:S02]  /*56a0*/  UMOV UR5, UR9 ;  /* 0x0000000900057c82 */ /* 0x000fe40008000000 */
[----:B------:R-:W-:Y:S02]  /*56b0*/  USHF.R.U32.HI UR6, URZ, UR69, UR5 ;  /* 0x00000045ff067299 */ /* 0x000fe40008011605 */
[----:B------:R-:W-:Y:S02]  /*56c0*/  UIMAD.WIDE.U32 UR18, UR7, UR40, URZ ;  /* 0x00000028071272a5 */ /* 0x000fe4000f8e00ff */
[----:B------:R-:W-:Y:S02]  /*56d0*/  USEL UR6, UR15, UR6, !UP2 ;  /* 0x000000060f067287 */ /* 0x000fe4000d000000 */
[----:B------:R-:W-:Y:S01]  /*56e0*/  UISETP.NE.AND UP2, UPT, UR14, URZ, UPT ;  /* 0x000000ff0e00728c */ /* 0x000fe2000bf45270 */
[----:B------:R-:W-:Y:S01]  /*56f0*/  UMOV UR5, UR11 ;  /* 0x0000000b00057c82 */ /* 0x000fe20008000000 */
[----:B------:R-:W-:Y:S02]  /*5700*/  UIMAD.WIDE.U32 UR10, UR6, UR40, URZ ;  /* 0x00000028060a72a5 */ /* 0x000fe4000f8e00ff */
[----:B------:R-:W-:Y:S03]  /*5710*/  USHF.R.U32.HI UR8, URZ, UR57, UR5 ;  /* 0x00000039ff087299 */ /* 0x000fe60008011605 */
[----:B------:R-:W-:Y:S02]  /*5720*/  UMOV UR5, UR13 ;  /* 0x0000000d00057c82 */ /* 0x000fe40008000000 */
[----:B------:R-:W-:Y:S03]  /*5730*/  @UP1 USHF.R.U32.HI UR4, URZ, UR41, UR5 ;  /* 0x00000029ff041299 */ /* 0x000fe60008011605 */
[----:B------:R-:W-:Y:S01]  /*5740*/  UMOV UR5, UR19 ;  /* 0x0000001300057c82 */ /* 0x000fe20008000000 */
[----:B------:R-:W-:Y:S02]  /*5750*/  UIMAD UR4, UR39, UR4, URZ ;  /* 0x00000004270472a4 */ /* 0x000fe4000f8e02ff */
[----:B------:R-:W-:Y:S02]  /*5760*/  @UP1 USHF.R.U32.HI UR7, URZ, UR41, UR5 ;  /* 0x00000029ff071299 */ /* 0x000fe40008011605 */
[----:B------:R-:W-:Y:S02]  /*5770*/  USEL UR5, UR23, UR8, !UP0 ;  /* 0x0000000817057287 */ /* 0x000fe4000c000000 */
[----:B------:R-:W-:Y:S02]  /*5780*/  UIMAD UR8, UR39, UR7, URZ ;  /* 0x00000007270872a4 */ /* 0x000fe4000f8e02ff */
[----:B------:R-:W-:Y:S03]  /*5790*/  UISETP.GE.AND UP0, UPT, UR6, UR4, UPT ;  /* 0x000000040600728c */ /* 0x000fe6000bf06270 */
[----:B------:R-:W-:Y:S01]  /*57a0*/  UMOV UR4, UR11 ;  /* 0x0000000b00047c82 */ /* 0x000fe20008000000 */
[----:B------:R-:W-:Y:S02]  /*57b0*/  UISETP.GE.OR UP0, UPT, UR5, UR8, UP0 ;  /* 0x000000080500728c */ /* 0x000fe40008706670 */
[----:B------:R-:W-:Y:S02]  /*57c0*/  USHF.R.U32.HI UR4, URZ, UR41, UR4 ;  /* 0x00000029ff047299 */ /* 0x000fe40008011604 */
[----:B------:R-:W-:Y:S02]  /*57d0*/  UIMAD.WIDE.U32 UR8, UR5, UR40, URZ ;  /* 0x00000028050872a5 */ /* 0x000fe4000f8e00ff */
[----:B------:R-:W-:Y:S04]  /*57e0*/  USEL UR10, UR6, UR4, !UP1 ;  /* 0x00000004060a7287 */ /* 0x000fe8000c800000 */
[----:B------:R-:W-:Y:S01]  /*57f0*/  UIADD3 UR11, UPT, UPT, -UR10, URZ, URZ ;  /* 0x000000ff0a0b7290 */ /* 0x000fe2000fffe1ff */
[----:B------:R-:W-:Y:S02]  /*5800*/  @!UP0 UMOV UR4, UR9 ;  /* 0x0000000900048c82 */ /* 0x000fe40008000000 */
[----:B------:R-:W-:Y:S02]  /*5810*/  @!UP0 USHF.R.U32.HI UR4, URZ, UR41, UR4 ;  /* 0x00000029ff048299 */ /* 0x000fe40008011604 */
[----:B------:R-:W-:Y:S02]  /*5820*/  UIMAD UR8, UR39, UR11, UR6 ;  /* 0x0000000b270872a4 */ /* 0x000fe4000f8e0206 */
[----:B------:R-:W-:Y:S02]  /*5830*/  @!UP0 USEL UR4, UR5, UR4, !UP1 ;  /* 0x0000000405048287 */ /* 0x000fe4000c800000 */
[----:B------:R-:W-:Y:S02]  /*5840*/  UISETP.NE.AND UP1, UPT, UR20, URZ, UPT ;  /* 0x000000ff1400728c */ /* 0x000fe4000bf25270 */
[----:B------:R-:W-:Y:S02]  /*5850*/  @!UP0 UIMAD UR7, UR7, UR8, UR4 ;  /* 0x00000008070782a4 */ /* 0x000fe4000f8e0204 */
[----:B------:R-:W-:Y:S02]  /*5860*/  @!UP0 UIADD3 UR9, UPT, UPT, UR10, -UR4, URZ ;  /* 0x800000040a098290 */ /* 0x000fe4000fffe0ff */
[----:B------:R-:W-:Y:S02]  /*5870*/  UIADD3 UR8, UPT, UPT, -UR6, URZ, URZ ;  /* 0x000000ff06087290 */ /* 0x000fe4000fffe1ff */
[----:B------:R-:W-:Y:S02]  /*5880*/  UIADD3 UR4, UPT, UPT, -UR5, URZ, URZ ;  /* 0x000000ff05047290 */ /* 0x000fe4000fffe1ff */
[----:B------:R-:W-:Y:S03]  /*5890*/  @!UP0 UIMAD UR6, UR9, UR39, UR5 ;  /* 0x00000027090682a4 */ /* 0x000fe6000f8e0205 */
[----:B------:R-:W-:Y:S01]  /*58a0*/  @!UP0 UMOV UR5, UR7 ;  /* 0x0000000700058c82 */ /* 0x000fe20008000000 */
[----:B------:R-:W-:Y:S02]  /*58b0*/  UIMAD UR7, UR31, UR4, UR23 ;  /* 0x000000041f0772a4 */ /* 0x000fe4000f8e0217 */
[----:B------:R-:W-:Y:S02]  /*58c0*/  UIMAD UR4, UR58, UR8, UR15 ;  /* 0x000000083a0472a4 */ /* 0x000fe4000f8e020f */
[----:B------:R-:W-:Y:S02]  /*58d0*/  UIMAD UR23, UR5, UR31, UR7 ;  /* 0x0000001f051772a4 */ /* 0x000fe4000f8e0207 */
[----:B------:R-:W-:Y:S11]  /*58e0*/  UIMAD UR15, UR6, UR58, UR4 ;  /* 0x0000003a060f72a4 */ /* 0x000ff6000f8e0204 */
[----:B------:R-:W-:Y:S01]  /*58f0*/  @!UPT UIADD3 URZ, UPT, UPT, URZ, URZ, URZ ;  /* 0x000000fffffff290 */ /* 0x000fe2000fffe0ff */
.L_x_80:
[----:B------:R-:W1:Y:S01]  /*5900*/  @!UP4 LDCU.128 UR8, c[0x0][0xc10] ;  /* 0x00018200ff08c7ac */ /* 0x000e620008000c00 */
[----:B------:R-:W-:Y:S04]  /*5910*/  MOV R0, UR16 ;  /* 0x0000001000007c02 */ /* 0x000fe80008000f00 */
[----:B------:R-:W-:Y:S01]  /*5920*/  IABS R0, R0 ;  /* 0x0000000000007213 */ /* 0x000fe20000000000 */
[----:B------:R-:W2:Y:S01]  /*5930*/  @!UP4 LDCU UR5, c[0x0][0xc0c] ;  /* 0x00018180ff05c7ac */ /* 0x000ea20008000800 */
[----:B------:R-:W3:Y:S01]  /*5940*/  @!UP4 LDCU UR4, c[0x0][0xc20] ;  /* 0x00018400ff04c7ac */ /* 0x000ee20008000800 */
[----:B-1----:R-:W-:Y:S04]  /*5950*/  UIMAD.WIDE.U32 UR6, UR23, UR8, URZ ;  /* 0x00000008170672a5 */ /* 0x002fe8000f8e00ff */
[----:B------:R-:W-:Y:S02]  /*5960*/  @!UP4 USHF.R.U32.HI UR7, URZ, UR9, UR7 ;  /* 0x00000009ff07c299 */ /* 0x000fe40008011607 */
[----:B------:R-:W-:Y:S02]  /*5970*/  UIMAD.WIDE.U32 UR8, UR15, UR11, URZ ;  /* 0x0000000b0f0872a5 */ /* 0x000fe4000f8e00ff */
[----:B--2---:R-:W-:Y:S04]  /*5980*/  @!UP4 UISETP.NE.AND UP0, UPT, UR5, 0x1, UPT ;  /* 0x000000010500c88c */ /* 0x004fe8000bf05270 */
[----:B------:R-:W-:Y:S02]  /*5990*/  @!UP4 USEL UR7, UR23, UR7, !UP0 ;  /* 0x000000071707c287 */ /* 0x000fe4000c000000 */
[----:B------:R-:W-:Y:S01]  /*59a0*/  @!UP4 UISETP.NE.AND UP0, UPT, UR10, 0x1, UPT ;  /* 0x000000010a00c88c */ /* 0x000fe2000bf05270 */
[----:B------:R-:W-:Y:S02]  /*59b0*/  @!UP4 UMOV UR6, UR9 ;  /* 0x000000090006cc82 */ /* 0x000fe40008000000 */
[----:B---3--:R-:W-:Y:S04]  /*59c0*/  @!UP4 USHF.R.U32.HI UR6, URZ, UR4, UR6 ;  /* 0x00000004ff06c299 */ /* 0x008fe80008011606 */
[----:B------:R-:W-:Y:S04]  /*59d0*/  @!UP4 USEL UR6, UR15, UR6, !UP0 ;  /* 0x000000060f06c287 */ /* 0x000fe8000c000000 */
[----:B------:R-:W-:Y:S02]  /*59e0*/  @!UP4 UIADD3 UR4, UPT, UPT, -UR7, UR6, URZ ;  /* 0x000000060704c290 */ /* 0x000fe4000fffe1ff */
[----:B------:R-:W-:Y:S02]  /*59f0*/  @!UP4 UIADD3 UR6, UPT, UPT, UR7, -UR6, URZ ;  /* 0x800000060706c290 */ /* 0x000fe4000fffe0ff */
[----:B------:R-:W-:Y:S02]  /*5a00*/  @!UP4 UIMAD UR23, UR4, UR5, UR23 ;  /* 0x000000050417c2a4 */ /* 0x000fe4000f8e0217 */
[----:B------:R-:W-:Y:S01]  /*5a10*/  @!UP4 UIMAD UR15, UR6, UR10, UR15 ;  /* 0x0000000a060fc2a4 */ /* 0x000fe2000f8e020f */
[----:B------:R-:W-:Y:S11]  /*5a20*/  BRA.U UP1, `(.L_x_81) ;  /* 0x0000000101107547 */ /* 0x000ff6000b800000 */
[----:B------:R-:W-:Y:S04]  /*5a30*/  MOV R3, UR70 ;  /* 0x0000004600037c02 */ /* 0x000fe80008000f00 */
[----:B------:R-:W-:Y:S04]  /*5a40*/  SHF.L.U32 R10, R3, 0x1f, RZ ;  /* 0x0000001f030a7819 */ /* 0x000fe800000006ff */
[----:B------:R-:W1:Y:S02]  /*5a50*/  SYNCS.PHASECHK.TRANS64.TRYWAIT P1, [UR42+0x88], R10 ;  /* 0x0000880aff0075a7 */ /* 0x000e64000802112a */
[----:B-1----:R-:W-:Y:S05]  /*5a60*/  @!P1 BRA `(.L_x_82) ;  /* 0x0000007c00a09947 */ /* 0x002fea0003800000 */
.L_x_81:
[----:B------:R-:W-:Y:S01]  /*5a70*/  UISETP.NE.AND UP1, UPT, UR68, URZ, UPT ;  /* 0x000000ff4400728c */ /* 0x000fe2000bf25270 */
[----:B------:R-:W-:Y:S01]  /*5a80*/  R2UR UR4, R0 ;  /* 0x00000000000472ca */ /* 0x000fe200000e0000 */
[----:B------:R-:W-:Y:S11]  /*5a90*/  USHF.L.U32 UR11, UR21, 0x7, URZ ;  /* 0x00000007150b7899 */ /* 0x000ff600080006ff */
[----:B------:R-:W-:Y:S01]  /*5aa0*/  @!UPT UIADD3 URZ, UPT, UPT, URZ, URZ, URZ ;  /* 0x000000fffffff290 */ /* 0x000fe2000fffe0ff */
[----:B------:R-:W-:Y:S07]  /*5ab0*/  UIMAD.WIDE.U32 UR6, UR62, UR4, URZ ;  /* 0x000000043e0672a5 */ /* 0x000fee000f8e00ff */
[----:B------:R-:W-:Y:S02]  /*5ac0*/  UMOV UR12, UR7 ;  /* 0x00000007000c7c82 */ /* 0x000fe40008000000 */
[----:B------:R-:W-:Y:S04]  /*5ad0*/  UIMAD UR4, UR12, UR66, UR4 ;  /* 0x000000420c0472a4 */ /* 0x000fe8000f8e0204 */
[----:B------:R-:W-:Y:S11]  /*5ae0*/  UISETP.GT.U32.AND UP0, UPT, UR44, UR4, UPT ;  /* 0x000000042c00728c */ /* 0x000ff6000bf04070 */
[----:B------:R-:W-:Y:S02]  /*5af0*/  @!UP0 UIADD3 UR4, UPT, UPT, UR4, -UR44, URZ ;  /* 0x8000002c04048290 */ /* 0x000fe4000fffe0ff */
[----:B------:R-:W-:Y:S02]  /*5b00*/  @!UP0 UIADD3 UR12, UPT, UPT, UR12, 0x1, URZ ;  /* 0x000000010c0c8890 */ /* 0x000fe4000fffe0ff */
[----:B------:R-:W-:Y:S02]  /*5b10*/  UISETP.GE.U32.AND UP0, UPT, UR4, UR44, UPT ;  /* 0x0000002c0400728c */ /* 0x000fe4000bf06070 */
[----:B------:R-:W-:Y:S09]  /*5b20*/  ULOP3.LUT UR4, UR16, UR45, URZ, 0x3c, !UPT ;  /* 0x0000002d10047292 */ /* 0x000ff2000f8e3cff */
[----:B------:R-:W-:Y:S02]  /*5b30*/  @UP0 UIADD3 UR12, UPT, UPT, UR12, 0x1, URZ ;  /* 0x000000010c0c0890 */ /* 0x000fe4000fffe0ff */
[----:B------:R-:W-:Y:S11]  /*5b40*/  UISETP.GE.AND UP0, UPT, UR4, URZ, UPT ;  /* 0x000000ff0400728c */ /* 0x000ff6000bf06270 */
[----:B------:R-:W-:Y:S02]  /*5b50*/  @!UP0 UIADD3 UR12, UPT, UPT, -UR12, URZ, URZ ;  /* 0x000000ff0c0c8290 */ /* 0x000fe4000fffe1ff */
[----:B------:R-:W-:Y:S06]  /*5b60*/  @!UP6 ULOP3.LUT UR12, URZ, UR45, URZ, 0x33, !UPT ;  /* 0x0000002dff0ce292 */ /* 0x000fec000f8e33ff */
[----:B------:R-:W-:Y:S05]  /*5b70*/  IMAD.U32 R0, RZ, RZ, UR12 ;  /* 0x0000000cff007e24 */ /* 0x000fea000f8e00ff */
[----:B------:R-:W-:Y:S04]  /*5b80*/  IABS R0, R0 ;  /* 0x0000000000007213 */ /* 0x000fe80000000000 */
[----:B------:R-:W-:Y:S01]  /*5b90*/  R2UR UR4, R0 ;  /* 0x00000000000472ca */ /* 0x000fe200000e0000 */
[----:B------:R-:W-:Y:S05]  /*5ba0*/  IMAD.U32 R0, RZ, RZ, UR54 ;  /* 0x00000036ff007e24 */ /* 0x000fea000f8e00ff */
[----:B------:R-:W-:Y:S04]  /*5bb0*/  IABS R9, R0 ;  /* 0x0000000000097213 */ /* 0x000fe80000000000 */
[----:B------:R-:W2:Y:S03]  /*5bc0*/  I2F.RP R15, R9 ;  /* 0x00000009000f7306 */ /* 0x000ea60000209400 */
[----:B------:R-:W-:Y:S07]  /*5bd0*/  UIMAD.WIDE.U32 UR6, UR61, UR4, URZ ;  /* 0x000000043d0672a5 */ /* 0x000fee000f8e00ff */
[----:B------:R-:W-:Y:S02]  /*5be0*/  UMOV UR13, UR7 ;  /* 0x00000007000d7c82 */ /* 0x000fe40008000000 */
[----:B------:R-:W-:Y:S01]  /*5bf0*/  UIADD3 UR5, UPT, UPT, -UR13, URZ, URZ ;  /* 0x000000ff0d057290 */ /* 0x000fe2000fffe1ff */
[----:B--2---:R-:W2:Y:S03]  /*5c00*/  MUFU.RCP R0, R15 ;  /* 0x0000000f00007308 */ /* 0x004ea60000001000 */
[----:B------:R-:W-:Y:S04]  /*5c10*/  UIMAD UR4, UR43, UR5, UR4 ;  /* 0x000000052b0472a4 */ /* 0x000fe8000f8e0204 */
[----:B------:R-:W-:Y:S11]  /*5c20*/  UISETP.GT.U32.AND UP0, UPT, UR43, UR4, UPT ;  /* 0x000000042b00728c */ /* 0x000ff6000bf04070 */
[----:B------:R-:W-:Y:S01]  /*5c30*/  @!UP0 UIADD3 UR4, UPT, UPT, UR4, -UR43, URZ ;  /* 0x8000002b04048290 */ /* 0x000fe2000fffe0ff */
[----:B--2---:R-:W-:Y:S01]  /*5c40*/  VIADD R14, R0, 0xffffffe ;  /* 0x0ffffffe000e7836 */ /* 0x004fe20000000000 */
[----:B------:R-:W-:Y:S02]  /*5c50*/  @!UP0 UIADD3 UR13, UPT, UPT, UR13, 0x1, URZ ;  /* 0x000000010d0d8890 */ /* 0x000fe4000fffe0ff */
[----:B------:R-:W-:Y:S01]  /*5c60*/  UISETP.GE.U32.AND UP0, UPT, UR4, UR43, UPT ;  /* 0x0000002b0400728c */ /* 0x000fe2000bf06070 */
[----:B------:R-:W1:Y:S01]  /*5c70*/  F2I.FTZ.U32.TRUNC.NTZ R11, R14 ;  /* 0x0000000e000b7305 */ /* 0x000e62000021f000 */
[----:B------:R-:W-:Y:S09]  /*5c80*/  ULOP3.LUT UR4, UR12, UR68, URZ, 0x3c, !UPT ;  /* 0x000000440c047292 */ /* 0x000ff2000f8e3cff */
[----:B------:R-:W-:Y:S02]  /*5c90*/  @UP0 UIADD3 UR13, UPT, UPT, UR13, 0x1, URZ ;  /* 0x000000010d0d0890 */ /* 0x000fe4000fffe0ff */
[----:B------:R-:W-:Y:S01]  /*5ca0*/  UISETP.GE.AND UP0, UPT, UR4, URZ, UPT ;  /* 0x000000ff0400728c */ /* 0x000fe2000bf06270 */
[----:B-1----:R-:W-:Y:S05]  /*5cb0*/  IADD3 R10, PT, PT, RZ, -R11, RZ ;  /* 0x8000000bff0a7210 */ /* 0x002fea0007ffe0ff */
[----:B------:R-:W-:Y:S02]  /*5cc0*/  IMAD R3, R10, R9, RZ ;  /* 0x000000090a037224 */ /* 0x000fe400078e02ff */
[----:B------:R-:W-:Y:S03]  /*5cd0*/  IMAD.MOV.U32 R10, RZ, RZ, RZ ;  /* 0x000000ffff0a7224 */ /* 0x000fe600078e00ff */
[----:B------:R-:W-:Y:S02]  /*5ce0*/  @!UP0 UIADD3 UR13, UPT, UPT, -UR13, URZ, URZ ;  /* 0x000000ff0d0d8290 */ /* 0x000fe4000fffe1ff */
[----:B------:R-:W-:Y:S01]  /*5cf0*/  @!UP1 ULOP3.LUT UR13, URZ, UR68, URZ, 0x33, !UPT ;  /* 0x00000044ff0d9292 */ /* 0x000fe2000f8e33ff */
[----:B------:R-:W-:Y:S01]  /*5d00*/  IMAD.HI.U32 R11, R11, R3, R10 ;  /* 0x000000030b0b7227 */ /* 0x000fe200078e000a */
[----:B------:R-:W-:Y:S02]  /*5d10*/  UISETP.NE.AND UP1, UPT, UR54, URZ, UPT ;  /* 0x000000ff3600728c */ /* 0x000fe4000bf25270 */
[----:B------:R-:W-:Y:S01]  /*5d20*/  ULOP3.LUT UR4, UR13, UR54, URZ, 0x3c, !UPT ;  /* 0x000000360d047292 */ /* 0x000fe2000f8e3cff */
[----:B------:R-:W-:Y:S01]  /*5d30*/  IMAD.MOV.U32 R10, RZ, RZ, 0x1 ;  /* 0x00000001ff0a7424 */ /* 0x000fe200078e00ff */
[----:B------:R-:W-:Y:S01]  /*5d40*/  UIADD3 UR5, UPT, UPT, -UR13, URZ, URZ ;  /* 0x000000ff0d057290 */ /* 0x000fe2000fffe1ff */
[----:B------:R-:W-:Y:S01]  /*5d50*/  IMAD.U32 R0, RZ, RZ, UR13 ;  /* 0x0000000dff007e24 */ /* 0x000fe2000f8e00ff */
[----:B------:R-:W-:Y:S02]  /*5d60*/  UISETP.GE.AND UP0, UPT, UR4, URZ, UPT ;  /* 0x000000ff0400728c */ /* 0x000fe4000bf06270 */
[----:B------:R-:W-:Y:S01]  /*5d70*/  SHF.L.U32 R10, R10, 0x1f, RZ ;  /* 0x0000001f0a0a7819 */ /* 0x000fe200000006ff */
[----:B------:R-:W-:Y:S01]  /*5d80*/  UIADD3 UR4, UPT, UPT, -UR12, URZ, URZ ;  /* 0x000000ff0c047290 */ /* 0x000fe2000fffe1ff */
[----:B------:R-:W-:Y:S01]  /*5d90*/  IABS R0, R0 ;  /* 0x0000000000007213 */ /* 0x000fe20000000000 */
[----:B------:R-:W-:Y:S02]  /*5da0*/  UIMAD UR12, UR68, UR5, UR12 ;  /* 0x00000005440c72a4 */ /* 0x000fe4000f8e020c */
[----:B------:R-:W-:Y:S02]  /*5db0*/  UIMAD UR4, UR45, UR4, UR16 ;  /* 0x000000042d0472a4 */ /* 0x000fe4000f8e0210 */
[----:B------:R-:W-:Y:S02]  /*5dc0*/  IMAD.HI.U32 R11, R11, R0, RZ ;  /* 0x000000000b0b7227 */ /* 0x000fe400078e00ff */
[----:B------:R-:W-:Y:S03]  /*5dd0*/  USHF.L.U32 UR4, UR4, 0x7, URZ ;  /* 0x0000000704047899 */ /* 0x000fe600080006ff */
[----:B------:R-:W-:Y:S05]  /*5de0*/  IADD3 R3, PT, PT, -R11, RZ, RZ ;  /* 0x000000ff0b037210 */ /* 0x000fea0007ffe1ff */
[C---:B------:R-:W-:Y:S05]  /*5df0*/  IMAD R0, R9.reuse, R3, R0 ;  /* 0x0000000309007224 */ /* 0x040fea00078e0200 */
[----:B------:R-:W-:Y:S11]  /*5e00*/  ISETP.GT.U32.AND P1, PT, R9, R0, PT ;  /* 0x000000000900720c */ /* 0x000ff60003f24070 */
[----:B------:R-:W-:Y:S02]  /*5e10*/  @!UPT UIADD3 URZ, UPT, UPT, URZ, URZ, URZ ;  /* 0x000000fffffff290 */ /* 0x000fe4000fffe0ff */
[----:B------:R-:W-:Y:S02]  /*5e20*/  @!P1 IMAD.IADD R0, R0, 0x1, -R9 ;  /* 0x0000000100009824 */ /* 0x000fe400078e0a09 */
[----:B------:R-:W-:Y:S01]  /*5e30*/  @!P1 VIADD R11, R11, 0x1 ;  /* 0x000000010b0b9836 */ /* 0x000fe20000000000 */
[----:B------:R-:W-:Y:S02]  /*5e40*/  ISETP.NE.U32.AND P1, PT, RZ, UR52, PT ;  /* 0x00000034ff007c0c */ /* 0x000fe4000bf25070 */
[----:B------:R-:W-:Y:S02]  /*5e50*/  ISETP.GE.U32.AND P2, PT, R0, R9, PT ;  /* 0x000000090000720c */ /* 0x000fe40003f46070 */
[----:B------:R-:W-:Y:S11]  /*5e60*/  ISETP.NE.AND.EX P1, PT, RZ, UR53, PT, P1 ;  /* 0x00000035ff007c0c */ /* 0x000ff6000bf25310 */
[----:B------:R-:W-:Y:S04]  /*5e70*/  @P2 IADD3 R11, PT, PT, R11, 0x1, RZ ;  /* 0x000000010b0b2810 */ /* 0x000fe80007ffe0ff */
[----:B------:R-:W-:Y:S11]  /*5e80*/  R2UR UR14, R11 ;  /* 0x000000000b0e72ca */ /* 0x000ff600000e0000 */
[----:B------:R-:W-:Y:S02]  /*5e90*/  @!UPT UIADD3 URZ, UPT, UPT, URZ, URZ, URZ ;  /* 0x000000fffffff290 */ /* 0x000fe4000fffe0ff */
[----:B------:R-:W-:Y:S02]  /*5ea0*/  @!UP0 UIADD3 UR14, UPT, UPT, -UR14, URZ, URZ ;  /* 0x000000ff0e0e8290 */ /* 0x000fe4000fffe1ff */
[----:B------:R-:W-:Y:S04]  /*5eb0*/  @!UP1 ULOP3.LUT UR14, URZ, UR54, URZ, 0x33, !UPT ;  /* 0x00000036ff0e9292 */ /* 0x000fe8000f8e33ff */
[----:B------:R-:W-:Y:S04]  /*5ec0*/  UIADD3 UR6, UPT, UPT, -UR14, URZ, URZ ;  /* 0x000000ff0e067290 */ /* 0x000fe8000fffe1ff */
[----:B------:R-:W-:Y:S01]  /*5ed0*/  UIMAD UR13, UR54, UR6, UR13 ;  /* 0x00000006360d72a4 */ /* 0x000fe2000f8e020d */
[----:B------:R-:W-:Y:S11]  /*5ee0*/  BRA.U !UP5, `(.L_x_83) ;  /* 0x000000010d387547 */ /* 0x000ff6000b800000 */
[----:B------:R-:W-:Y:S01]  /*5ef0*/  UISETP.NE.AND UP2, UPT, UR67, URZ, UPT ;  /* 0x000000ff4300728c */ /* 0x000fe2000bf45270 */
[----:B------:R-:W-:Y:S01]  /*5f00*/  HFMA2 R0, -RZ, RZ, 0, 5.9604644775390625e-08 ;  /* 0x00000001ff007431 */ /* 0x000fe200000001ff */
[----:B------:R-:W1:Y:S01]  /*5f10*/  LDCU.64 UR8, c[0x0][0x358] ;  /* 0x00006b00ff0877ac */ /* 0x000e620008000a00 */
[----:B------:R-:W-:Y:S03]  /*5f20*/  IMAD.MOV.U32 R68, RZ, RZ, 0x1 ;  /* 0x00000001ff447424 */ /* 0x000fe600078e00ff */
[----:B------:R-:W-:Y:S05]  /*5f30*/  PLOP3.LUT P2, PT, PT, PT, UP2, 0x80, 0x8 ;  /* 0x000000000008781c */ /* 0x000fea0003f4f028 */
[----:B------:R-:W2:Y:S01]  /*5f40*/  @UP2 LDCU.64 UR6, c[0x0][0x988] ;  /* 0x00013100ff0627ac */ /* 0x000ea20008000a00 */
[----:B------:R-:W-:Y:S07]  /*5f50*/  @UP2 UIMAD UR5, UR51, UR52, URZ ;  /* 0x00000034330522a4 */ /* 0x000fee000f8e02ff */
[----:B------:R-:W-:Y:S01]  /*5f60*/  @!P2 PRMT R68, R0, 0x7610, R68 ;  /* 0x000076100044a816 */ /* 0x000fe20000000044 */
[----:B--2---:R-:W-:Y:S03]  /*5f70*/  @UP2 UIMAD.WIDE UR6, UR5, 0x4, UR6 ;  /* 0x00000004050628a5 */ /* 0x004fe6000f8e0206 */
[----:B------:R-:W2:Y:S03]  /*5f80*/  @!UP2 LDCU UR5, c[0x0][0x980] ;  /* 0x00013000ff05a7ac */ /* 0x000ea60008000800 */
[----:B------:R-:W-:Y:S01]  /*5f90*/  IMAD.U32 R14, RZ, RZ, UR6 ;  /* 0x00000006ff0e7e24 */ /* 0x000fe2000f8e00ff */
[----:B------:R-:W-:Y:S05]  /*5fa0*/  MOV R15, UR7 ;  /* 0x00000007000f7c02 */ /* 0x000fea0008000f00 */
[----:B-1---5:R1:W5:Y:S02]  /*5fb0*/  @P2 LDG.E R27, desc[UR8][R14.64] ;  /* 0x000000080e1b2981 */ /* 0x022364000c1e1900 */
[----:B-12---:R-:W-:Y:S07]  /*5fc0*/  @!P2 IMAD.U32 R27, RZ, RZ, UR5 ;  /* 0x00000005ff1bae24 */ /* 0x006fee000f8e00ff */
.L_x_83:
[----:B-----5:R-:W-:Y:S01]  /*5fd0*/  @!P1 FSETP.EQ.AND P3, PT, R27, RZ, PT ;  /* 0x000000ff1b00920b */ /* 0x020fe20003f62000 */
[----:B------:R-:W-:Y:S01]  /*5fe0*/  @!UPT UIADD3 URZ, UPT, UPT, URZ, URZ, URZ ;  /* 0x000000fffffff290 */ /* 0x000fe2000fffe0ff */
[----:B------:R-:W-:Y:S11]  /*5ff0*/  @!P1 BRA `(.L_x_84) ;  /* 0x0000000000149947 */ /* 0x000ff60003800000 */
[----:B------:R-:W-:Y:S02]  /*6000*/  LOP3.LUT P1, RZ, R68, 0xff, RZ, 0xc0, !PT ;  /* 0x000000ff44ff7812 */ /* 0x000fe4000782c0ff */
[----:B------:R-:W-:Y:S04]  /*6010*/  PLOP3.LUT P3, PT, PT, PT, UP2, 0x80, 0x8 ;  /* 0x000000000008781c */ /* 0x000fe80003f6f028 */
[----:B------:R-:W-:Y:S07]  /*6020*/  PLOP3.LUT P3, PT, P3, PT, PT, 0x8, 0x80 ;  /* 0x000000000080781c */ /* 0x000fee0001f6e170 */
[----:B------:R-:W-:Y:S11]  /*6030*/  @P1 FSETP.EQ.AND P3, PT, R27, RZ, PT ;  /* 0x000000ff1b00120b */ /* 0x000ff60003f62000 */
[----:B------:R-:W-:Y:S02]  /*6040*/  @!UPT UIADD3 URZ, UPT, UPT, URZ, URZ, URZ ;  /* 0x000000fffffff290 */ /* 0x000fe4000fffe0ff */
.L_x_84:
[----:B------:R-:W1:Y:S01]  /*6050*/  SYNCS.PHASECHK.TRANS64.TRYWAIT P1, [UR42+0x60], R10 ;  /* 0x0000600aff0075a7 */ /* 0x000e62000802112a */
[----:B------:R-:W-:Y:S04]  /*6060*/  ELECT P2, URZ, PT ;  /* 0x0000000000ff782f */ /* 0x000fe80003840000 */
[----:B------:R-:W-:Y:S01]  /*6070*/  PLOP3.LUT P2, PT, P3, P2, PT, 0xf2, 0x2f ;  /* 0x00000000002f781c */ /* 0x000fe20001f45e72 */
[----:B------:R-:W-:Y:S01]  /*6080*/  @!UPT UIADD3 URZ, UPT, UPT, URZ, URZ, URZ ;  /* 0x000000fffffff290 */ /* 0x000fe2000fffe0ff */
[----:B-1----:R-:W-:Y:S11]  /*6090*/  @!P1 BRA `(.L_x_85) ;  /* 0x00000078002c9947 */ /* 0x002ff60003800000 */
.L_x_207:
[----:B-1----:R-:W-:Y:S01]  /*60a0*/  @!P2 IADD3 R3, P1, PT, R12, 0x680, RZ ;  /* 0x000006800c03a810 */ /* 0x002fe20007f3e0ff */
[----:B------:R-:W-:Y:S01]  /*60b0*/  VOTEU.ALL UP0, P2 ;  /* 0x0000000000ff7886 */ /* 0x000fe20001000000 */
[----:B------:R-:W-:Y:S01]  /*60c0*/  UMOV UR18, 0x0 ;  /* 0x0000000000127882 */ /* 0x000fe20000000000 */
[----:B------:R-:W-:Y:S01]  /*60d0*/  UMOV UR19, 0x10000000 ;  /* 0x1000000000137882 */ /* 0x000fe20000000000 */
[----:B------:R-:W-:Y:S01]  /*60e0*/  @!P2 R2UR UR6, R3 ;  /* 0x000000000306a2ca */ /* 0x000fe200000e0000 */
[----:B------:R-:W-:Y:S01]  /*60f0*/  @!P2 IMAD.X R0, RZ, RZ, R13, P1 ;  /* 0x000000ffff00a224 */ /* 0x000fe200008e060d */
[----:B------:R-:W-:Y:S01]  /*6100*/  @!UP0 UIADD3 UR8, UPT, UPT, UR42, 0x200, URZ ;  /* 0x000002002a088890 */ /* 0x000fe2000fffe0ff */
[----:B------:R-:W-:Y:S03]  /*6110*/  VOTEU.ALL UP0, P2 ;  /* 0x0000000000ff7886 */ /* 0x000fe60001000000 */
[----:B------:R-:W-:Y:S01]  /*6120*/  @!P2 R2UR UR5, R0 ;  /* 0x000000000005a2ca */ /* 0x000fe200000e0000 */
[----:B------:R-:W-:Y:S01]  /*6130*/  @!P2 IMAD.MOV.U32 R0, RZ, RZ, 0x2000 ;  /* 0x00002000ff00a424 */ /* 0x000fe200078e00ff */
[----:B------:R-:W-:Y:S01]  /*6140*/  @!UP0 UMOV UR9, UR46 ;  /* 0x0000002e00098c82 */ /* 0x000fe20008000000 */
[----:B------:R-:W-:Y:S04]  /*6150*/  @!UP0 UMOV UR10, UR4 ;  /* 0x00000004000a8c82 */ /* 0x000fe80008000000 */
[----:B------:R-:W-:Y:S05]  /*6160*/  IMAD.U32 R14, RZ, RZ, UR6 ;  /* 0x00000006ff0e7e24 */ /* 0x000fea000f8e00ff */
[----:B------:R-:W-:Y:S01]  /*6170*/  @!P2 R2UR UR6, R14 ;  /* 0x000000000e06a2ca */ /* 0x000fe200000e0000 */
[----:B------:R-:W-:Y:S05]  /*6180*/  IMAD.U32 R15, RZ, RZ, UR5 ;  /* 0x00000005ff0f7e24 */ /* 0x000fea000f8e00ff */
[----:B------:R-:W-:Y:S11]  /*6190*/  @!P2 R2UR UR7, R15 ;  /* 0x000000000f07a2ca */ /* 0x000ff600000e0000 */
[----:B------:R-:W-:Y:S02]  /*61a0*/  @!UPT UIADD3 URZ, UPT, UPT, URZ, URZ, URZ ;  /* 0x000000fffffff290 */ /* 0x000fe4000fffe0ff */
[----:B------:R1:W-:Y:S01]  /*61b0*/  @!UP0 UTMALDG.5D [UR8], [UR6], desc[UR18] ;  /* 0x00001208060085b4 */ /* 0x0003e20008021000 */
[----:B------:R1:W-:Y:S01]  /*61c0*/  @!P2 SYNCS.ARRIVE.TRANS64.RED.A0TR RZ, [UR42+0x40], R0 ;  /* 0x00004000ffffa9a7 */ /* 0x0003e2000830042a */
[----:B------:R-:W-:Y:S01]  /*61d0*/  SYNCS.ARRIVE.TRANS64.RED.A1T0 RZ, [UR50], RZ ;  /* 0x000000ffffff79a7 */ /* 0x000fe20008100432 */
[----:B------:R-:W2:Y:S02]  /*61e0*/  SYNCS.PHASECHK.TRANS64.TRYWAIT P1, [UR42+0x68], R10 ;  /* 0x0000680aff0075a7 */ /* 0x000ea4000802112a */
[----:B-12---:R-:W-:Y:S05]  /*61f0*/  @!P1 BRA `(.L_x_86) ;  /* 0x0000007400ec9947 */ /* 0x006fea0003800000 */
.L_x_209:
[----:B-1----:R-:W-:Y:S01]  /*6200*/  @!P2 IADD3 R3, P1, PT, R12, 0x680, RZ ;  /* 0x000006800c03a810 */ /* 0x002fe20007f3e0ff */
[----:B------:R-:W-:Y:S01]  /*6210*/  VOTEU.ALL UP0, P2 ;  /* 0x0000000000ff7886 */ /* 0x000fe20001000000 */
[----:B------:R-:W-:Y:S01]  /*6220*/  UMOV UR8, 0x0 ;  /* 0x0000000000087882 */ /* 0x000fe20000000000 */
[----:B------:R-:W-:Y:S01]  /*6230*/  UMOV UR9, 0x10000000 ;  /* 0x1000000000097882 */ /* 0x000fe20000000000 */
[----:B------:R-:W-:Y:S01]  /*6240*/  @!P2 R2UR UR6, R3 ;  /* 0x000000000306a2ca */ /* 0x000fe200000e0000 */
[----:B------:R-:W-:Y:S01]  /*6250*/  @!P2 IMAD.X R0, RZ, RZ, R13, P1 ;  /* 0x000000ffff00a224 */ /* 0x000fe200008e060d */
[----:B------:R-:W-:Y:S02]  /*6260*/  @!UP0 UIADD3 UR34, UPT, UPT, UR4, 0x10, URZ ;  /* 0x0000001004228890 */ /* 0x000fe4000fffe0ff */
[----:B------:R-:W-:Y:S02]  /*6270*/  @!UP0 UIADD3 UR32, UPT, UPT, UR42, 0x2200, URZ ;  /* 0x000022002a208890 */ /* 0x000fe4000fffe0ff */
[----:B------:R-:W-:Y:S01]  /*6280*/  @!P2 R2UR UR5, R0 ;  /* 0x000000000005a2ca */ /* 0x000fe200000e0000 */
[----:B------:R-:W-:Y:S01]  /*6290*/  VOTEU.ALL UP0, P2 ;  /* 0x0000000000ff7886 */ /* 0x000fe20001000000 */
[----:B------:R-:W-:Y:S01]  /*62a0*/  @!P2 IMAD.MOV.U32 R0, RZ, RZ, 0x2000 ;  /* 0x00002000ff00a424 */ /* 0x000fe200078e00ff */
[----:B------:R-:W-:Y:S01]  /*62b0*/  UMOV UR35, UR11 ;  /* 0x0000000b00237c82 */ /* 0x000fe20008000000 */
[----:B------:R-:W-:Y:S01]  /*62c0*/  UMOV UR36, UR12 ;  /* 0x0000000c00247c82 */ /* 0x000fe20008000000 */
[----:B------:R-:W-:Y:S01]  /*62d0*/  UMOV UR37, UR13 ;  /* 0x0000000d00257c82 */ /* 0x000fe20008000000 */
[----:B------:R-:W-:Y:S01]  /*62e0*/  UMOV UR38, UR14 ;  /* 0x0000000e00267c82 */ /* 0x000fe20008000000 */
        /* <DEDUP_REMOVED lines=10> */
.L_x_211:
        /* <DEDUP_REMOVED lines=25> */
.L_x_213:
[----:B-1----:R-:W-:Y:S01]  /*6520*/  @!P2 IADD3 R3, P1, PT, R12, 0x680, RZ ;  /* 0x000006800c03a810 */ /* 0x002fe20007f3e0ff */
[----:B------:R-:W-:Y:S01]  /*6530*/  VOTEU.ALL UP0, P2 ;  /* 0x0000000000ff7886 */ /* 0x000fe20001000000 */
[----:B------:R-:W-:Y:S01]  /*6540*/  UMOV UR8, 0x0 ;  /* 0x0000000000087882 */ /* 0x000fe20000000000 */
[----:B------:R-:W-:Y:S01]  /*6550*/  UMOV UR9, 0x10000000 ;  /* 0x1000000000097882 */ /* 0x000fe20000000000 */
[----:B------:R-:W-:Y:S01]  /*6560*/  @!P2 R2UR UR6, R3 ;  /* 0x000000000306a2ca */ /* 0x000fe200000e0000 */
[----:B------:R-:W-:Y:S01]  /*6570*/  @!P2 IMAD.X R0, RZ, RZ, R13, P1 ;  /* 0x000000ffff00a224 */ /* 0x000fe200008e060d */
[----:B------:R-:W-:Y:S01]  /*6580*/  @!UP0 UIADD3 UR18, UPT, UPT, UR4, 0x30, URZ ;  /* 0x0000003004128890 */ /* 0x000fe2000fffe0ff */
[----:B------:R-:W-:Y:S01]  /*6590*/  SHF.L.U32 R9, RZ, 0x1f, RZ ;  /* 0x0000001fff097819 */ /* 0x000fe200000006ff */
        /* <DEDUP_REMOVED lines=18> */
.L_x_215:
[----:B------:R-:W-:Y:S01]  /*66c0*/  @!P2 IADD3 R3, P1, PT, R12, 0x680, RZ ;  /* 0x000006800c03a810 */ /* 0x000fe20007f3e0ff */
[----:B------:R-:W-:Y:S01]  /*66d0*/  VOTEU.ALL UP0, P2 ;  /* 0x0000000000ff7886 */ /* 0x000fe20001000000 */
[----:B------:R-:W-:Y:S01]  /*66e0*/  UMOV UR18, 0x0 ;  /* 0x0000000000127882 */ /* 0x000fe20000000000 */
[----:B------:R-:W-:Y:S01]  /*66f0*/  UMOV UR19, 0x10000000 ;  /* 0x1000000000137882 */ /* 0x000fe20000000000 */
[----:B------:R-:W-:Y:S01]  /*6700*/  @!P2 R2UR UR6, R3 ;  /* 0x000000000306a2ca */ /* 0x000fe200000e0000 */
[----:B-1----:R-:W-:Y:S01]  /*6710*/  @!P2 IMAD.X R0, RZ, RZ, R13, P1 ;  /* 0x000000ffff00a224 */ /* 0x002fe200008e060d */
[----:B------:R-:W-:Y:S02]  /*6720*/  @!UP0 UIADD3 UR8, UPT, UPT, UR42, 0x200, URZ ;  /* 0x000002002a088890 */ /* 0x000fe4000fffe0ff */
[----:B------:R-:W-:Y:S02]  /*6730*/  @!UP0 UIADD3 UR10, UPT, UPT, UR4, 0x40, URZ ;  /* 0x00000040040a8890 */ /* 0x000fe4000fffe0ff */
[----:B------:R-:W-:Y:S01]  /*6740*/  @!P2 R2UR UR5, R0 ;  /* 0x000000000005a2ca */ /* 0x000fe200000e0000 */
[----:B------:R-:W-:Y:S01]  /*6750*/  VOTEU.ALL UP0, P2 ;  /* 0x0000000000ff7886 */ /* 0x000fe20001000000 */
[----:B------:R-:W-:Y:S04]  /*6760*/  @!P2 IMAD.MOV.U32 R0, RZ, RZ, 0x2000 ;  /* 0x00002000ff00a424 */ /* 0x000fe800078e00ff */
[----:B------:R-:W-:Y:S01]  /*6770*/  @!UP0 UMOV UR9, UR46 ;  /* 0x0000002e00098c82 */ /* 0x000fe20008000000 */
        /* <DEDUP_REMOVED lines=10> */
.L_x_217:
        /* <DEDUP_REMOVED lines=10> */
[----:B------:R-:W-:Y:S01]  /*68c0*/  @!P2 IMAD.MOV.U32 R0, RZ, RZ, 0x2000 ;  /* 0x00002000ff00a424 */ /* 0x000fe200078e00ff */
[----:B------:R-:W-:Y:S04]  /*68d0*/  UMOV UR9, UR33 ;  /* 0x0000002100097c82 */ /* 0x000fe80008000000 */
        /* <DEDUP_REMOVED lines=10> */
.L_x_219:
[----:B------:R-:W-:Y:S01]  /*6980*/  @!P2 IADD3 R3, P1, PT, R12, 0x680, RZ ;  /* 0x000006800c03a810 */ /* 0x000fe20007f3e0ff */
[----:B------:R-:W-:Y:S01]  /*6990*/  VOTEU.ALL UP0, P2 ;  /* 0x0000000000ff7886 */ /* 0x000fe20001000000 */
[----:B------:R-:W-:Y:S01]  /*69a0*/  UMOV UR18, 0x0 ;  /* 0x0000000000127882 */ /* 0x000fe20000000000 */
[----:B------:R-:W-:Y:S01]  /*69b0*/  UMOV UR19, 0x10000000 ;  /* 0x1000000000137882 */ /* 0x000fe20000000000 */
[----:B------:R-:W-:Y:S01]  /*69c0*/  @!P2 R2UR UR6, R3 ;  /* 0x000000000306a2ca */ /* 0x000fe200000e0000 */
[----:B-1----:R-:W-:Y:S01]  /*69d0*/  @!P2 IMAD.X R0, RZ, RZ, R13, P1 ;  /* 0x000000ffff00a224 */ /* 0x002fe200008e060d */
[----:B------:R-:W-:Y:S01]  /*69e0*/  @!UP0 UIADD3 UR10, UPT, UPT, UR4, 0x60, URZ ;  /* 0x00000060040a8890 */ /* 0x000fe2000fffe0ff */
[----:B------:R-:W-:Y:S01]  /*69f0*/  @P0 SHF.R.U32.HI R4, RZ, 0x10, R5 ;  /* 0x00000010ff040819 */ /* 0x000fe20000011605 */
[----:B------:R-:W-:Y:S02]  /*6a00*/  @!UP0 UIADD3 UR8, UPT, UPT, UR42, 0x4200, URZ ;  /* 0x000042002a088890 */ /* 0x000fe4000fffe0ff */
[----:B------:R-:W-:Y:S01]  /*6a10*/  @!P2 R2UR UR5, R0 ;  /* 0x000000000005a2ca */ /* 0x000fe200000e0000 */
[----:B------:R-:W-:Y:S01]  /*6a20*/  VOTEU.ALL UP0, P2 ;  /* 0x0000000000ff7886 */ /* 0x000fe20001000000 */
[----:B------:R-:W-:Y:S01]  /*6a30*/  @!P2 IMAD.MOV.U32 R0, RZ, RZ, 0x2000 ;  /* 0x00002000ff00a424 */ /* 0x000fe200078e00ff */
[----:B------:R-:W-:Y:S01]  /*6a40*/  UMOV UR9, UR25 ;  /* 0x0000001900097c82 */ /* 0x000fe20008000000 */
[----:B------:R-:W-:Y:S03]  /*6a50*/  @P0 R2UR UR51, R4 ;  /* 0x00000000043302ca */ /* 0x000fe600000e0000 */
        /* <DEDUP_REMOVED lines=10> */
.L_x_221:
[----:B------:R-:W-:Y:S01]  /*6b00*/  @!P2 IADD3 R3, P0, PT, R12, 0x680, RZ ;  /* 0x000006800c03a810 */ /* 0x000fe20007f1e0ff */
[----:B------:R-:W-:Y:S01]  /*6b10*/  VOTEU.ALL UP0, P2 ;  /* 0x0000000000ff7886 */ /* 0x000fe20001000000 */
[----:B------:R-:W-:Y:S01]  /*6b20*/  UMOV UR6, 0x0 ;  /* 0x0000000000067882 */ /* 0x000fe20000000000 */
[----:B------:R-:W-:Y:S01]  /*6b30*/  UMOV UR7, 0x10000000 ;  /* 0x1000000000077882 */ /* 0x000fe20000000000 */
[----:B------:R-:W-:Y:S01]  /*6b40*/  @!P2 R2UR UR5, R3 ;  /* 0x000000000305a2ca */ /* 0x000fe200000e0000 */
[----:B-1----:R-:W-:Y:S01]  /*6b50*/  @!P2 IMAD.X R0, RZ, RZ, R13, P0 ;  /* 0x000000ffff00a224 */ /* 0x002fe200000e060d */
[----:B------:R-:W-:Y:S01]  /*6b60*/  @!UP0 UIADD3 UR10, UPT, UPT, UR4, 0x70, URZ ;  /* 0x00000070040a8890 */ /* 0x000fe2000fffe0ff */
[----:B------:R-:W-:Y:S01]  /*6b70*/  R2UR UR16, R75 ;  /* 0x000000004b1072ca */ /* 0x000fe200000e0000 */
[----:B------:R-:W-:Y:S01]  /*6b80*/  @!UP0 UIADD3 UR8, UPT, UPT, UR42, 0x6200, URZ ;  /* 0x000062002a088890 */ /* 0x000fe2000fffe0ff */
[----:B------:R-:W-:Y:S01]  /*6b90*/  R2UR UR18, R76 ;  /* 0x000000004c1272ca */ /* 0x000fe200000e0000 */
[----:B------:R-:W-:Y:S01]  /*6ba0*/  VOTEU.ALL UP0, P2 ;  /* 0x0000000000ff7886 */ /* 0x000fe20001000000 */
[----:B------:R-:W-:Y:S01]  /*6bb0*/  @!P2 R2UR UR4, R0 ;  /* 0x000000000004a2ca */ /* 0x000fe200000e0000 */
[----:B------:R-:W-:Y:S01]  /*6bc0*/  UMOV UR9, UR17 ;  /* 0x0000001100097c82 */ /* 0x000fe20008000000 */
[----:B------:R-:W-:Y:S01]  /*6bd0*/  LOP3.LUT R8, R8, 0x1, RZ, 0x3c, !PT ;  /* 0x0000000108087812 */ /* 0x000fe200078e3cff */
[----:B------:R-:W-:Y:S03]  /*6be0*/  UPLOP3.LUT UP1, UPT, UPT, UPT, UPT, 0x80, 0x8 ;  /* 0x000000000008789c */ /* 0x000fe60003f2f070 */
[----:B------:R-:W-:Y:S03]  /*6bf0*/  IMAD.U32 R4, RZ, RZ, UR5 ;  /* 0x00000005ff047e24 */ /* 0x000fe6000f8e00ff */
[----:B------:R-:W-:Y:S02]  /*6c00*/  UIADD3 UR16, UPT, UPT, UR15, UR16, URZ ;  /* 0x000000100f107290 */ /* 0x000fe4000fffe0ff */
[----:B------:R-:W-:Y:S02]  /*6c10*/  UIADD3 UR21, UPT, UPT, UR23, UR18, URZ ;  /* 0x0000001217157290 */ /* 0x000fe4000fffe0ff */
[----:B------:R-:W-:Y:S01]  /*6c20*/  IMAD.U32 R5, RZ, RZ, UR4 ;  /* 0x00000004ff057e24 */ /* 0x000fe2000f8e00ff */
[----:B------:R-:W-:Y:S04]  /*6c30*/  @!P2 R2UR UR4, R4 ;  /* 0x000000000404a2ca */ /* 0x000fe800000e0000 */
[----:B------:R-:W-:Y:S11]  /*6c40*/  @!P2 R2UR UR5, R5 ;  /* 0x000000000505a2ca */ /* 0x000ff600000e0000 */
[----:B------:R-:W-:Y:S02]  /*6c50*/  @!UPT UIADD3 URZ, UPT, UPT, URZ, URZ, URZ ;  /* 0x000000fffffff290 */ /* 0x000fe4000fffe0ff */
[----:B------:R1:W-:Y:S01]  /*6c60*/  @!UP0 UTMALDG.5D [UR8], [UR4], desc[UR6] ;  /* 0x00000608040085b4 */ /* 0x0003e20008021000 */
[----:B------:R1:W-:Y:S01]  /*6c70*/  @!P2 SYNCS.ARRIVE.TRANS64.RED.A0TR RZ, [UR42+0x58], R2 ;  /* 0x00005802ffffa9a7 */ /* 0x0003e2000830042a */
[----:B------:R-:W-:Y:S01]  /*6c80*/  SYNCS.ARRIVE.TRANS64.RED.A1T0 RZ, [UR47], RZ ;  /* 0x000000ffffff79a7 */ /* 0x000fe2000810042f */
[----:B------:R-:W-:Y:S05]  /*6c90*/  BRA.U UP3, `(.L_x_93) ;  /* 0xffffffe503f87547 */ /* 0x000fea000b83ffff */
[----:B------:R-:W2:Y:S02]  /*6ca0*/  SYNCS.PHASECHK.TRANS64.TRYWAIT P0, [UR42+0x60], R10 ;  /* 0x0000600aff0075a7 */ /* 0x000ea4000800112a */
[----:B--2---:R-:W-:Y:S05]  /*6cb0*/  @!P0 BRA `(.L_x_94) ;  /* 0x0000006c00e48947 */ /* 0x004fea0003800000 */
.L_x_223:
[----:B------:R-:W3:Y:S02]  /*6cc0*/  SYNCS.PHASECHK.TRANS64.TRYWAIT P0, [UR42+0x68], R10 ;  /* 0x0000680aff0075a7 */ /* 0x000ee4000800112a */
[----:B---3--:R-:W-:Y:S05]  /*6cd0*/  @!P0 BRA `(.L_x_95) ;  /* 0x0000006c00f48947 */ /* 0x008fea0003800000 */
.L_x_225:
[----:B------:R-:W3:Y:S01]  /*6ce0*/  SYNCS.PHASECHK.TRANS64.TRYWAIT P0, [UR42+0x70], R10 ;  /* 0x0000700aff0075a7 */ /* 0x000ee2000800112a */
[----:B------:R-:W-:Y:S01]  /*6cf0*/  HFMA2 R0, -RZ, RZ, 0, 5.9604644775390625e-08 ;  /* 0x00000001ff007431 */ /* 0x000fe200000001ff */
[----:B---3--:R-:W-:Y:S06]  /*6d00*/  @!P0 BRA `(.L_x_96) ;  /* 0x0000007000008947 */ /* 0x008fec0003800000 */
.L_x_227:
[----:B-1----:R-:W-:Y:S02]  /*6d10*/  MOV R2, UR42 ;  /* 0x0000002a00027c02 */ /* 0x002fe40008000f00 */
[----:B--2---:R-:W-:-:S07]  /*6d20*/  SHF.L.U32 R3, R0, 0x1f, RZ ;  /* 0x0000001f00037819 */ /* 0x004fce00000006ff */
.L_x_97:
[----:B-1----:R1:W2:Y:S02]  /*6d30*/  SYNCS.PHASECHK.TRANS64.TRYWAIT P0, [R2+URZ+0x78], R3 ;  /* 0x00007803020075a7 */ /* 0x0022a400080011ff */
[----:B--2---:R-:W-:Y:S05]  /*6d40*/  @!P0 NANOSLEEP.SYNCS 0x989680 ;  /* 0x009896800000895d */ /* 0x004fea0003900000 */
[----:B------:R-:W2:Y:S02]  /*6d50*/  @!P0 SYNCS.PHASECHK.TRANS64 P0, [R2+URZ+0x78], R3 ;  /* 0x00007803020085a7 */ /* 0x000ea400080010ff */
[----:B--2---:R-:W-:Y:S05]  /*6d60*/  @P0 EXIT ;  /* 0x000000000000094d */ /* 0x004fea0003800000 */
[----:B------:R-:W-:Y:S05]  /*6d70*/  BRA `(.L_x_97) ;  /* 0xfffffffc00ec7947 */ /* 0x000fea000383ffff */
.L_x_78:
[----:B------:R-:W-:-:S06]  /*6d80*/  UISETP.GE.AND UP0, UPT, UR17, 0x4, UPT ;  /* 0x000000041100788c */ /* 0x000fcc000bf06270 */
[----:B------:R-:W-:-:S13]  /*6d90*/  PLOP3.LUT P0, PT, PT, PT, UP0, 0x80, 0x8 ;  /* 0x000000000008781c */ /* 0x000fda0003f0f008 */
[----:B-1----:R-:W-:Y:S05]  /*6da0*/  @!P0 EXIT ;  /* 0x000000000000894d */ /* 0x002fea0003800000 */
[----:B------:R-:W1:Y:S08]  /*6db0*/  S2UR UR4, SR_CgaCtaId ;  /* 0x00000000000479c3 */ /* 0x000e700000008800 */
[----:B------:R-:W-:Y:S01]  /*6dc0*/  BAR.SYNC.DEFER_BLOCKING 0x6, 0xa0 ;  /* 0x0182800000007b1d */ /* 0x000fe20000010000 */
[C---:B------:R-:W-:Y:S01]  /*6dd0*/  IMAD.SHL.U32 R0, R66.reuse, 0x10, RZ ;  /* 0x0000001042007824 */ /* 0x040fe200078e00ff */
[C---:B------:R-:W-:Y:S01]  /*6de0*/  SHF.L.U32 R65, R66.reuse, 0x1, RZ ;  /* 0x0000000142417819 */ /* 0x040fe200000006ff */
[----:B------:R-:W-:Y:S01]  /*6df0*/  USHF.R.S32.HI UR55, URZ, 0x1f, UR5 ;  /* 0x0000001fff377899 */ /* 0x000fe20008011405 */
[----:B------:R-:W-:Y:S01]  /*6e00*/  SHF.L.U32 R23, R66, 0x10, RZ ;  /* 0x0000001042177819 */ /* 0x000fe200000006ff */
[----:B------:R-:W-:Y:S01]  /*6e10*/  IMAD.MOV.U32 R22, RZ, RZ, RZ ;  /* 0x000000ffff167224 */ /* 0x000fe200078e00ff */
[----:B------:R-:W-:Y:S01]  /*6e20*/  UMOV UR50, 0x400 ;  /* 0x0000040000327882 */ /* 0x000fe20000000000 */
[----:B------:R-:W2:Y:S01]  /*6e30*/  LDCU.64 UR6, c[0x0][0x988] ;  /* 0x00013100ff0677ac */ /* 0x000ea20008000a00 */
[----:B------:R-:W3:Y:S01]  /*6e40*/  LDC.64 R60, c[0x0][0x9b0] ;  /* 0x00026c00ff3c7b82 */ /* 0x000ee20000000a00 */
[----:B------:R-:W-:Y:S01]  /*6e50*/  LOP3.LUT R6, R0, 0x60, RZ, 0xc0, !PT ;  /* 0x0000006000067812 */ /* 0x000fe200078ec0ff */
[----:B------:R-:W-:Y:S01]  /*6e60*/  IMAD.MOV.U32 R64, RZ, RZ, RZ ;  /* 0x000000ffff407224 */ /* 0x000fe200078e00ff */
[----:B------:R-:W-:Y:S01]  /*6e70*/  LOP3.LUT R67, R66, 0x60, RZ, 0xc0, !PT ;  /* 0x0000006042437812 */ /* 0x000fe200078ec0ff */
[----:B------:R-:W-:Y:S01]  /*6e80*/  ULEA.HI UR55, UR55, UR5, URZ, 0x7 ;  /* 0x0000000537377291 */ /* 0x000fe2000f8f38ff */
[----:B------:R-:W-:Y:S01]  /*6e90*/  LOP3.LUT R65, R6, 0xc, R65, 0xf8, !PT ;  /* 0x0000000c06417812 */ /* 0x000fe200078ef841 */
[----:B------:R-:W4:Y:S01]  /*6ea0*/  LDCU.64 UR58, c[0x0][0x348] ;  /* 0x00006900ff3a77ac */ /* 0x000f220008000a00 */
[----:B------:R-:W-:Y:S01]  /*6eb0*/  MOV R63, RZ ;  /* 0x000000ff003f7202 */ /* 0x000fe20000000f00 */
[----:B------:R-:W3:Y:S01]  /*6ec0*/  LDC.64 R42, c[0x0][0x9a8] ;  /* 0x00026a00ff2a7b82 */ /* 0x000ee20000000a00 */
[----:B------:R-:W-:Y:S01]  /*6ed0*/  LOP3.LUT R65, R65, 0x790, R0, 0xf8, !PT ;  /* 0x0000079041417812 */ /* 0x000fe200078ef800 */
[----:B------:R-:W3:Y:S01]  /*6ee0*/  LDCU UR48, c[0x0][0xc0c] ;  /* 0x00018180ff3077ac */ /* 0x000ee20008000800 */
[----:B------:R-:W-:-:S02]  /*6ef0*/  LOP3.LUT R0, R66, 0x2, RZ, 0xc0, !PT ;  /* 0x0000000242007812 */ /* 0x000fc400078ec0ff */
[----:B------:R-:W-:Y:S01]  /*6f00*/  LOP3.LUT R66, R66, 0x4, RZ, 0xc0, !PT ;  /* 0x0000000442427812 */ /* 0x000fe200078ec0ff */
[----:B------:R-:W3:Y:S01]  /*6f10*/  LDCU UR38, c[0x0][0xc30] ;  /* 0x00018600ff2677ac */ /* 0x000ee20008000800 */
[----:B------:R-:W-:Y:S01]  /*6f20*/  LOP3.LUT R23, R23, 0x600000, RZ, 0xc0, !PT ;  /* 0x0060000017177812 */ /* 0x000fe200078ec0ff */
[----:B--2---:R-:W-:Y:S01]  /*6f30*/  IMAD.U32 R71, RZ, RZ, UR6 ;  /* 0x00000006ff477e24 */ /* 0x004fe2000f8e00ff */
[----:B-1----:R-:W-:Y:S01]  /*6f40*/  ULEA UR50, UR4, UR50, 0x18 ;  /* 0x0000003204327291 */ /* 0x002fe2000f8ec0ff */
[----:B------:R-:W-:Y:S01]  /*6f50*/  MOV R70, UR7 ;  /* 0x0000000700467c02 */ /* 0x000fe20008000f00 */
[----:B------:R-:W1:Y:S01]  /*6f60*/  LDCU UR4, c[0x0][0x370] ;  /* 0x00006e00ff0477ac */ /* 0x000e620008000800 */
[----:B------:R-:W2:Y:S06]  /*6f70*/  LDCU.64 UR6, c[0x0][0x990] ;  /* 0x00013200ff0677ac */ /* 0x000eac0008000a00 */
[----:B------:R-:W4:Y:S01]  /*6f80*/  LDS R2, [UR50+0xe0] ;  /* 0x0000e032ff027984 */ /* 0x000f220008000800 */
[----:B------:R-:W3:Y:S01]  /*6f90*/  LDCU.64 UR46, c[0x0][0xc28] ;  /* 0x00018500ff2e77ac */ /* 0x000ee20008000a00 */
[----:B------:R-:W3:Y:S01]  /*6fa0*/  LDCU.128 UR60, c[0x0][0xc10] ;  /* 0x00018200ff3c77ac */ /* 0x000ee20008000c00 */
[----:B------:R-:W3:Y:S01]  /*6fb0*/  LDCU UR57, c[0x0][0x374] ;  /* 0x00006e80ff3977ac */ /* 0x000ee20008000800 */
[----:B-1----:R-:W-:Y:S01]  /*6fc0*/  IMAD.U32 R74, RZ, RZ, UR4 ;  /* 0x00000004ff4a7e24 */ /* 0x002fe2000f8e00ff */
[----:B------:R-:W-:Y:S01]  /*6fd0*/  UIADD3 UR4, UPT, UPT, UR50, 0x200, URZ ;  /* 0x0000020032047890 */ /* 0x000fe2000fffe0ff */
[----:B--2---:R-:W-:Y:S01]  /*6fe0*/  IMAD.U32 R73, RZ, RZ, UR6 ;  /* 0x00000006ff497e24 */ /* 0x004fe2000f8e00ff */
[----:B------:R-:W-:Y:S01]  /*6ff0*/  USHF.R.S32.HI UR55, URZ, 0x7, UR55 ;  /* 0x00000007ff377899 */ /* 0x000fe20008011437 */
[----:B------:R-:W-:Y:S01]  /*7000*/  IMAD.U32 R72, RZ, RZ, UR7 ;  /* 0x00000007ff487e24 */ /* 0x000fe2000f8e00ff */
[----:B------:R-:W-:-:S02]  /*7010*/  UMOV UR56, URZ ;  /* 0x000000ff00387c82 */ /* 0x000fc40008000000 */
[----:B------:R-:W-:Y:S01]  /*7020*/  IMAD.U32 R62, RZ, RZ, UR4 ;  /* 0x00000004ff3e7e24 */ /* 0x000fe2000f8e00ff */
[----:B------:R-:W-:-:S04]  /*7030*/  UMOV UR53, URZ ;  /* 0x000000ff00357c82 */ /* 0x000fc80008000000 */
[----:B------:R-:W-:-:S05]  /*7040*/  LEA R65, R65, R62, 0x2 ;  /* 0x0000003e41417211 */ /* 0x000fca00078e10ff */
[--C-:B------:R-:W-:Y:S02]  /*7050*/  IMAD R79, R0, -0x10, R65.reuse ;  /* 0xfffffff0004f7824 */ /* 0x100fe400078e0241 */
[----:B------:R-:W-:Y:S02]  /*7060*/  IMAD R78, R66, -0x10, R65 ;  /* 0xfffffff0424e7824 */ /* 0x000fe400078e0241 */
[C---:B----4-:R-:W-:Y:S01]  /*7070*/  VIADD R3, R2.reuse, 0x80 ;  /* 0x0000008002037836 */ /* 0x050fe20000000000 */
[----:B------:R-:W-:-:S04]  /*7080*/  LOP3.LUT R2, R2, 0xffff, RZ, 0xc0, !PT ;  /* 0x0000ffff02027812 */ /* 0x000fc800078ec0ff */
[----:B------:R-:W-:-:S05]  /*7090*/  LOP3.LUT R3, R3, 0xffff, RZ, 0xc0, !PT ;  /* 0x0000ffff03037812 */ /* 0x000fca00078ec0ff */
[----:B---3--:R1:W-:Y:S02]  /*70a0*/  STL.64 [R1], R2 ;  /* 0x0000000201007387 */ /* 0x0083e40000100a00 */
.L_x_173:
[----:B-1----:R-:W-:Y:S04]  /*70b0*/  SHF.L.U32 R3, R63, 0x1f, RZ ;  /* 0x0000001f3f037819 */ /* 0x002fe800000006ff */
[----:B------:R-:W1:Y:S02]  /*70c0*/  SYNCS.PHASECHK.TRANS64.TRYWAIT P0, [UR50+0x90], R3 ;  /* 0x00009003ff0075a7 */ /* 0x000e640008001132 */
[----:B-123--:R-:W-:Y:S05]  /*70d0*/  @!P0 BRA `(.L_x_98) ;  /* 0x0000006c00248947 */ /* 0x00efea0003800000 */
.L_x_229:
[----:B------:R-:W2:Y:S01]  /*70e0*/  LDS.128 R4, [UR50+0xd0] ;  /* 0x0000d032ff047984 */ /* 0x000ea20008000c00 */
[----:B------:R-:W-:Y:S01]  /*70f0*/  UISETP.GE.AND UP0, UPT, UR39, 0x1, UPT ;  /* 0x000000012700788c */ /* 0x000fe2000bf06270 */
[----:B------:R-:W-:Y:S01]  /*7100*/  @!PT LDS RZ, [RZ] ;  /* 0x00000000fffff984 */ /* 0x000fe20000000800 */
[----:B------:R-:W-:Y:S01]  /*7110*/  @!PT LDS RZ, [RZ] ;  /* 0x00000000fffff984 */ /* 0x000fe20000000800 */
[----:B------:R-:W-:Y:S01]  /*7120*/  @!PT LDS RZ, [RZ] ;  /* 0x00000000fffff984 */ /* 0x000fe20000000800 */
[----:B------:R-:W-:Y:S01]  /*7130*/  @!PT LDS RZ, [RZ] ;  /* 0x00000000fffff984 */ /* 0x000fe20000000800 */
[----:B------:R3:W-:Y:S06]  /*7140*/  MEMBAR.ALL.CTA ;  /* 0x0000000000007992 */ /* 0x0007ec0000008000 */
[----:B---3--:R-:W3:Y:S01]  /*7150*/  FENCE.VIEW.ASYNC.S ;  /* 0x00000000000073c6 */ /* 0x008ee20000000000 */
[----:B--2---:R-:W-:Y:S11]  /*7160*/  LOP3.LUT P0, RZ, R6, 0x1, RZ, 0xc0, !PT ;  /* 0x0000000106ff7812 */ /* 0x004ff6000780c0ff */
[----:B------:R-:W-:Y:S02]  /*7170*/  @!UPT UIADD3 URZ, UPT, UPT, URZ, URZ, URZ ;  /* 0x000000fffffff290 */ /* 0x000fe4000fffe0ff */
[----:B---3--:R-:W-:Y:S01]  /*7180*/  VOTEU.ANY UP1, P0 ;  /* 0x0000000000ff7886 */ /* 0x008fe20000020100 */
[----:B------:R-:W-:Y:S01]  /*7190*/  PLOP3.LUT P0, PT, PT, PT, UP1, 0x80, 0x8 ;  /* 0x000000000008781c */ /* 0x000fe20003f0f018 */
[----:B------:R-:W-:Y:S06]  /*71a0*/  UP2UR UR4, UPR, URZ, 0x2 ;  /* 0x00000002ff047883 */ /* 0x000fec0008000000 */
[----:B------:R-:W-:Y:S01]  /*71b0*/  IMAD.U32 R80, RZ, RZ, UR4 ;  /* 0x00000004ff507e24 */ /* 0x000fe2000f8e00ff */
[----:B------:R-:W-:Y:S04]  /*71c0*/  UIADD3 UR4, UPT, UPT, UR50, 0x98, URZ ;  /* 0x0000009832047890 */ /* 0x000fe8000fffe0ff */
[----:B------:R-:W-:Y:S01]  /*71d0*/  UPRMT UR4, URZ, 0x654, UR4 ;  /* 0x00000654ff047896 */ /* 0x000fe20008000004 */
[----:B------:R-:W-:Y:S02]  /*71e0*/  @P0 MOV R2, R4 ;  /* 0x0000000400020202 */ /* 0x000fe40000000f00 */
[----:B-1----:R-:W-:Y:S02]  /*71f0*/  @P0 LOP3.LUT R0, R5, 0xffff, RZ, 0xc0, !PT ;  /* 0x0000ffff05000812 */ /* 0x002fe400078ec0ff */
[----:B------:R-:W-:Y:S02]  /*7200*/  @P0 R2UR UR6, R2 ;  /* 0x00000000020602ca */ /* 0x000fe400000e0000 */
[----:B------:R-:W-:Y:S01]  /*7210*/  @P0 R2UR UR5, R0 ;  /* 0x00000000000502ca */ /* 0x000fe200000e0000 */
[----:B------:R-:W-:Y:S01]  /*7220*/  IMAD.U32 R0, RZ, RZ, UR55 ;  /* 0x00000037ff007e24 */ /* 0x000fe2000f8e00ff */
[----:B------:R-:W-:Y:S04]  /*7230*/  SYNCS.ARRIVE.TRANS64.RED.A1T0 RZ, [UR4], RZ ;  /* 0x000000ffffff79a7 */ /* 0x000fe80008100404 */
[----:B------:R-:W-:Y:S05]  /*7240*/  IABS R2, R0 ;  /* 0x0000000000027213 */ /* 0x000fea0000000000 */
[----:B------:R-:W-:Y:S02]  /*7250*/  @UP1 UMOV UR37, UR6 ;  /* 0x0000000600251c82 */ /* 0x000fe40008000000 */
[----:B------:R-:W-:Y:S01]  /*7260*/  @UP1 UMOV UR36, UR5 ;  /* 0x0000000500241c82 */ /* 0x000fe20008000000 */
[----:B------:R-:W-:Y:S05]  /*7270*/  BRA.U !UP0, `(.L_x_99) ;  /* 0x0000000108d07547 */ /* 0x000fea000b800000 */
[----:B------:R-:W1:Y:S01]  /*7280*/  LDCU UR14, c[0x0][0xc20] ;  /* 0x00018400ff0e77ac */ /* 0x000e620008000800 */
[----:B------:R-:W-:Y:S01]  /*7290*/  R2UR UR9, R74 ;  /* 0x000000004a0972ca */ /* 0x000fe200000e0000 */
[----:B------:R-:W-:Y:S02]  /*72a0*/  UIMAD.WIDE.U32 UR4, UR57, UR63, URZ ;  /* 0x0000003f390472a5 */ /* 0x000fe4000f8e00ff */
[----:B------:R-:W-:Y:S02]  /*72b0*/  UIMAD.WIDE.U32 UR10, UR36, UR63, URZ ;  /* 0x0000003f240a72a5 */ /* 0x000fe4000f8e00ff */
[----:B------:R-:W-:Y:S02]  /*72c0*/  UISETP.NE.AND UP0, UPT, UR62, 0x1, UPT ;  /* 0x000000013e00788c */ /* 0x000fe4000bf05270 */
[----:B------:R-:W-:Y:S02]  /*72d0*/  UISETP.NE.AND UP1, UPT, UR48, 0x1, UPT ;  /* 0x000000013000788c */ /* 0x000fe4000bf25270 */
[----:B------:R-:W-:Y:S04]  /*72e0*/  UISETP.NE.AND UP2, UPT, UR39, 0x1, UPT ;  /* 0x000000012700788c */ /* 0x000fe8000bf45270 */
[----:B------:R-:W-:Y:S02]  /*72f0*/  UIMAD.WIDE.U32 UR6, UR9, UR60, URZ ;  /* 0x0000003c090672a5 */ /* 0x000fe4000f8e00ff */
[----:B------:R-:W-:Y:S01]  /*7300*/  UIMAD.WIDE.U32 UR12, UR37, UR60, URZ ;  /* 0x0000003c250c72a5 */ /* 0x000fe2000f8e00ff */
[----:B------:R-:W-:Y:S02]  /*7310*/  UMOV UR4, UR5 ;  /* 0x0000000500047c82 */ /* 0x000fe40008000000 */
[----:B-1----:R-:W-:Y:S02]  /*7320*/  USHF.R.U32.HI UR8, URZ, UR14, UR4 ;  /* 0x0000000eff087299 */ /* 0x002fe40008011604 */
[----:B------:R-:W-:Y:S01]  /*7330*/  UMOV UR6, UR11 ;  /* 0x0000000b00067c82 */ /* 0x000fe20008000000 */
[----:B------:R-:W-:Y:S02]  /*7340*/  UMOV UR4, UR7 ;  /* 0x0000000700047c82 */ /* 0x000fe40008000000 */
[----:B------:R-:W-:Y:S02]  /*7350*/  USHF.R.U32.HI UR5, URZ, UR61, UR4 ;  /* 0x0000003dff057299 */ /* 0x000fe40008011604 */
[----:B------:R-:W-:Y:S02]  /*7360*/  USEL UR4, UR57, UR8, !UP0 ;  /* 0x0000000839047287 */ /* 0x000fe4000c000000 */
[----:B------:R-:W-:Y:S02]  /*7370*/  USHF.R.U32.HI UR8, URZ, UR14, UR6 ;  /* 0x0000000eff087299 */ /* 0x000fe40008011606 */
[----:B------:R-:W-:Y:S02]  /*7380*/  UIMAD.WIDE.U32 UR6, UR4, UR46, URZ ;  /* 0x0000002e040672a5 */ /* 0x000fe4000f8e00ff */
[----:B------:R-:W-:Y:S02]  /*7390*/  USEL UR9, UR9, UR5, !UP1 ;  /* 0x0000000509097287 */ /* 0x000fe4000c800000 */
[----:B------:R-:W-:Y:S02]  /*73a0*/  USEL UR8, UR36, UR8, !UP0 ;  /* 0x0000000824087287 */ /* 0x000fe4000c000000 */
[----:B------:R-:W-:Y:S01]  /*73b0*/  UIMAD.WIDE.U32 UR10, UR9, UR46, URZ ;  /* 0x0000002e090a72a5 */ /* 0x000fe2000f8e00ff */
[----:B------:R-:W-:Y:S01]  /*73c0*/  UMOV UR6, UR7 ;  /* 0x0000000700067c82 */ /* 0x000fe20008000000 */
[----:B------:R-:W-:Y:S01]  /*73d0*/  UMOV UR5, UR13 ;  /* 0x0000000d00057c82 */ /* 0x000fe20008000000 */
[----:B------:R-:W-:Y:S02]  /*73e0*/  @UP2 USHF.R.U32.HI UR4, URZ, UR47, UR6 ;  /* 0x0000002fff042299 */ /* 0x000fe40008011606 */
[----:B------:R-:W-:Y:S02]  /*73f0*/  USHF.R.U32.HI UR5, URZ, UR61, UR5 ;  /* 0x0000003dff057299 */ /* 0x000fe40008011605 */
[----:B------:R-:W-:Y:S02]  /*7400*/  UIMAD UR4, UR39, UR4, URZ ;  /* 0x00000004270472a4 */ /* 0x000fe4000f8e02ff */
[----:B------:R-:W-:Y:S02]  /*7410*/  USEL UR5, UR37, UR5, !UP1 ;  /* 0x0000000525057287 */ /* 0x000fe4000c800000 */
[----:B------:R-:W-:Y:S01]  /*7420*/  UISETP.GE.AND UP0, UPT, UR8, UR4, UPT ;  /* 0x000000040800728c */ /* 0x000fe2000bf06270 */
[----:B------:R-:W-:Y:S01]  /*7430*/  UMOV UR6, UR11 ;  /* 0x0000000b00067c82 */ /* 0x000fe20008000000 */
[----:B------:R-:W-:Y:S02]  /*7440*/  UIMAD.WIDE.U32 UR10, UR8, UR46, URZ ;  /* 0x0000002e080a72a5 */ /* 0x000fe4000f8e00ff */
[----:B------:R-:W-:Y:S04]  /*7450*/  @UP2 USHF.R.U32.HI UR9, URZ, UR47, UR6 ;  /* 0x0000002fff092299 */ /* 0x000fe80008011606 */
[----:B------:R-:W-:Y:S01]  /*7460*/  UIMAD UR6, UR39, UR9, URZ ;  /* 0x00000009270672a4 */ /* 0x000fe2000f8e02ff */
[----:B------:R-:W-:Y:S03]  /*7470*/  UMOV UR4, UR11 ;  /* 0x0000000b00047c82 */ /* 0x000fe60008000000 */
[----:B------:R-:W-:Y:S02]  /*7480*/  UISETP.GE.OR UP0, UPT, UR5, UR6, UP0 ;  /* 0x000000060500728c */ /* 0x000fe40008706670 */
[----:B------:R-:W-:Y:S02]  /*7490*/  USHF.R.U32.HI UR4, URZ, UR47, UR4 ;  /* 0x0000002fff047299 */ /* 0x000fe40008011604 */
[----:B------:R-:W-:Y:S02]  /*74a0*/  UIMAD.WIDE.U32 UR6, UR5, UR46, URZ ;  /* 0x0000002e050672a5 */ /* 0x000fe4000f8e00ff */
[----:B------:R-:W-:Y:S02]  /*74b0*/  USEL UR11, UR8, UR4, !UP2 ;  /* 0x00000004080b7287 */ /* 0x000fe4000d000000 */
[----:B------:R-:W-:Y:S02]  /*74c0*/  UIADD3 UR6, UPT, UPT, -UR5, URZ, URZ ;  /* 0x000000ff05067290 */ /* 0x000fe4000fffe1ff */
[----:B------:R-:W-:Y:S02]  /*74d0*/  UIADD3 UR10, UPT, UPT, -UR11, URZ, URZ ;  /* 0x000000ff0b0a7290 */ /* 0x000fe4000fffe1ff */
[----:B------:R-:W-:Y:S02]  /*74e0*/  UIMAD UR6, UR48, UR6, UR37 ;  /* 0x00000006300672a4 */ /* 0x000fe4000f8e0225 */
[----:B------:R-:W-:Y:S01]  /*74f0*/  UIMAD UR10, UR39, UR10, UR8 ;  /* 0x0000000a270a72a4 */ /* 0x000fe2000f8e0208 */
[----:B------:R-:W-:Y:S01]  /*7500*/  @!UP0 UMOV UR4, UR7 ;  /* 0x0000000700048c82 */ /* 0x000fe20008000000 */
[----:B------:R-:W-:Y:S02]  /*7510*/  UIADD3 UR7, UPT, UPT, -UR8, URZ, URZ ;  /* 0x000000ff08077290 */ /* 0x000fe4000fffe1ff */
[----:B------:R-:W-:Y:S04]  /*7520*/  @!UP0 USHF.R.U32.HI UR4, URZ, UR47, UR4 ;  /* 0x0000002fff048299 */ /* 0x000fe80008011604 */
[----:B------:R-:W-:Y:S04]  /*7530*/  @!UP0 USEL UR4, UR5, UR4, !UP2 ;  /* 0x0000000405048287 */ /* 0x000fe8000d000000 */
[----:B------:R-:W-:Y:S02]  /*7540*/  @!UP0 UIMAD UR9, UR9, UR10, UR4 ;  /* 0x0000000a090982a4 */ /* 0x000fe4000f8e0204 */
[----:B------:R-:W-:Y:S02]  /*7550*/  @!UP0 UIADD3 UR10, UPT, UPT, UR11, -UR4, URZ ;  /* 0x800000040b0a8290 */ /* 0x000fe4000fffe0ff */
[----:B------:R-:W-:Y:S02]  /*7560*/  UIMAD UR4, UR62, UR7, UR36 ;  /* 0x000000073e0472a4 */ /* 0x000fe4000f8e0224 */
[----:B------:R-:W-:Y:S03]  /*7570*/  @!UP0 UIMAD UR8, UR10, UR39, UR5 ;  /* 0x000000270a0882a4 */ /* 0x000fe6000f8e0205 */
[----:B------:R-:W-:Y:S02]  /*7580*/  @!UP0 UMOV UR5, UR9 ;  /* 0x0000000900058c82 */ /* 0x000fe40008000000 */
[----:B------:R-:W-:Y:S02]  /*7590*/  UIMAD UR37, UR5, UR48, UR6 ;  /* 0x00000030052572a4 */ /* 0x000fe4000f8e0206 */
[----:B------:R-:W-:Y:S11]  /*75a0*/  UIMAD UR36, UR8, UR62, UR4 ;  /* 0x0000003e082472a4 */ /* 0x000ff6000f8e0204 */
[----:B------:R-:W-:Y:S01]  /*75b0*/  @!UPT UIADD3 URZ, UPT, UPT, URZ, URZ, URZ ;  /* 0x000000fffffff290 */ /* 0x000fe2000fffe0ff */
.L_x_99:
[----:B------:R-:W1:Y:S01]  /*75c0*/  LDCU UR17, c[0x0][0x388] ;  /* 0x00007100ff1177ac */ /* 0x000e620008000800 */
[----:B------:R-:W-:Y:S01]  /*75d0*/  R2UR UR6, R2 ;  /* 0x00000000020672ca */ /* 0x000fe200000e0000 */
[----:B------:R-:W-:Y:S01]  /*75e0*/  IMAD.U32 R8, RZ, RZ, UR16 ;  /* 0x00000010ff087e24 */ /* 0x000fe2000f8e00ff */
[----:B------:R-:W-:Y:S01]  /*75f0*/  LEA R2, R22, UR49, 0x2 ;  /* 0x0000003116027c11 */ /* 0x000fe2000f8e10ff */
[----:B------:R-:W2:Y:S01]  /*7600*/  LDCU UR11, c[0x0][0x38c] ;  /* 0x00007180ff0b77ac */ /* 0x000ea20008000800 */
[----:B------:R-:W-:Y:S01]  /*7610*/  IABS R0, R0 ;  /* 0x0000000000007213 */ /* 0x000fe20000000000 */
[----:B------:R-:W-:Y:S01]  /*7620*/  BSSY.RECONVERGENT B6, `(.L_x_100) ;  /* 0x0000094000067945 */ /* 0x000fe20003800200 */
[----:B------:R-:W-:Y:S01]  /*7630*/  IABS R8, R8 ;  /* 0x0000000800087213 */ /* 0x000fe20000000000 */
[----:B------:R-:W-:Y:S01]  /*7640*/  USHF.L.U32 UR42, UR21, 0x7, URZ ;  /* 0x00000007152a7899 */ /* 0x000fe200080006ff */
[----:B------:R-:W5:Y:S01]  /*7650*/  LDL R2, [R2] ;  /* 0x0000000002027983 */ /* 0x000f620000100800 */
[----:B------:R-:W-:Y:S01]  /*7660*/  IMAD.MOV R0, RZ, RZ, -R0 ;  /* 0x000000ffff007224 */ /* 0x000fe200078e0a00 */
[----:B------:R-:W-:Y:S02]  /*7670*/  R2UR UR9, R8 ;  /* 0x00000000080972ca */ /* 0x000fe400000e0000 */
[----:B------:R-:W-:Y:S01]  /*7680*/  @P0 SHF.R.U32.HI R4, RZ, 0x10, R5 ;  /* 0x00000010ff040819 */ /* 0x000fe20000011605 */
[----:B------:R-:W3:Y:S01]  /*7690*/  I2F.RP R10, UR6 ;  /* 0x00000006000a7d06 */ /* 0x000ee20008209400 */
[----:B------:R-:W-:Y:S02]  /*76a0*/  R2UR UR18, R82 ;  /* 0x00000000521272ca */ /* 0x000fe400000e0000 */
[----:B------:R-:W-:Y:S02]  /*76b0*/  @P0 R2UR UR18, R4 ;  /* 0x00000000041202ca */ /* 0x000fe400000e0000 */
[----:B------:R-:W-:Y:S05]  /*76c0*/  LOP3.LUT P0, RZ, R62, 0x1b0, RZ, 0xc0, !PT ;  /* 0x000001b03eff7812 */ /* 0x000fea000780c0ff */
[----:B---3--:R-:W3:Y:S06]  /*76d0*/  MUFU.RCP R3, R10 ;  /* 0x0000000a00037308 */ /* 0x008eec0000001000 */
[----:B------:R-:W-:Y:S02]  /*76e0*/  IMAD.U32 R82, RZ, RZ, UR18 ;  /* 0x00000012ff527e24 */ /* 0x000fe4000f8e00ff */
[----:B---3--:R-:W-:Y:S04]  /*76f0*/  VIADD R9, R3, 0xffffffe ;  /* 0x0ffffffe03097836 */ /* 0x008fe80000000000 */
[----:B------:R-:W3:Y:S02]  /*7700*/  F2I.FTZ.U32.TRUNC.NTZ R3, R9 ;  /* 0x0000000900037305 */ /* 0x000ee4000021f000 */
[----:B---3--:R-:W-:Y:S01]  /*7710*/  R2UR UR5, R3 ;  /* 0x00000000030572ca */ /* 0x008fe200000e0000 */
[----:B-1----:R-:W-:Y:S05]  /*7720*/  IMAD.U32 R3, RZ, RZ, UR17 ;  /* 0x00000011ff037e24 */ /* 0x002fea000f8e00ff */
[----:B------:R-:W-:Y:S04]  /*7730*/  IABS R3, R3 ;  /* 0x0000000300037213 */ /* 0x000fe80000000000 */
[----:B------:R-:W-:Y:S03]  /*7740*/  R2UR UR7, R3 ;  /* 0x00000000030772ca */ /* 0x000fe600000e0000 */
[----:B------:R-:W-:Y:S04]  /*7750*/  UIADD3 UR4, UPT, UPT, URZ, -UR5, URZ ;  /* 0x80000005ff047290 */ /* 0x000fe8000fffe0ff */
[----:B------:R-:W-:Y:S03]  /*7760*/  UIMAD UR8, UR4, UR6, URZ ;  /* 0x00000006040872a4 */ /* 0x000fe6000f8e02ff */
[----:B------:R-:W-:Y:S02]  /*7770*/  UMOV UR4, URZ ;  /* 0x000000ff00047c82 */ /* 0x000fe40008000000 */
[----:B------:R-:W-:Y:S01]  /*7780*/  UIMAD.WIDE.U32 UR4, UR5, UR8, UR4 ;  /* 0x00000008050472a5 */ /* 0x000fe2000f8e0004 */
[----:B------:R-:W1:Y:S01]  /*7790*/  I2F.RP R8, UR7 ;  /* 0x0000000700087d06 */ /* 0x000e620008209400 */
[----:B------:R-:W-:Y:S05]  /*77a0*/  R2UR UR8, R0 ;  /* 0x00000000000872ca */ /* 0x000fea00000e0000 */
[----:B------:R-:W-:Y:S02]  /*77b0*/  UMOV UR4, UR5 ;  /* 0x0000000500047c82 */ /* 0x000fe40008000000 */
[----:B------:R-:W-:Y:S02]  /*77c0*/  UIMAD.WIDE.U32 UR4, UR4, UR9, URZ ;  /* 0x00000009040472a5 */ /* 0x000fe4000f8e00ff */
[----:B-1----:R-:W1:Y:S05]  /*77d0*/  MUFU.RCP R0, R8 ;  /* 0x0000000800007308 */ /* 0x002e6a0000001000 */
[----:B------:R-:W-:Y:S02]  /*77e0*/  UMOV UR43, UR5 ;  /* 0x00000005002b7c82 */ /* 0x000fe40008000000 */
[----:B------:R-:W-:Y:S04]  /*77f0*/  UIMAD UR4, UR43, UR8, UR9 ;  /* 0x000000082b0472a4 */ /* 0x000fe8000f8e0209 */
[----:B------:R-:W-:Y:S01]  /*7800*/  UISETP.GT.U32.AND UP0, UPT, UR6, UR4, UPT ;  /* 0x000000040600728c */ /* 0x000fe2000bf04070 */
[----:B-1----:R-:W-:Y:S10]  /*7810*/  VIADD R3, R0, 0xffffffe ;  /* 0x0ffffffe00037836 */ /* 0x002ff40000000000 */
[----:B------:R-:W-:Y:S02]  /*7820*/  @!UP0 UIADD3 UR4, UPT, UPT, UR4, -UR6, URZ ;  /* 0x8000000604048290 */ /* 0x000fe4000fffe0ff */
[----:B------:R-:W-:Y:S01]  /*7830*/  @!UP0 UIADD3 UR43, UPT, UPT, UR43, 0x1, URZ ;  /* 0x000000012b2b8890 */ /* 0x000fe2000fffe0ff */
[----:B------:R-:W1:Y:S01]  /*7840*/  F2I.FTZ.U32.TRUNC.NTZ R0, R3 ;  /* 0x0000000300007305 */ /* 0x000e62000021f000 */
[----:B------:R-:W-:Y:S02]  /*7850*/  UISETP.GE.U32.AND UP2, UPT, UR4, UR6, UPT ;  /* 0x000000060400728c */ /* 0x000fe4000bf46070 */
[----:B------:R-:W-:Y:S02]  /*7860*/  ULOP3.LUT UR4, UR16, UR55, URZ, 0x3c, !UPT ;  /* 0x0000003710047292 */ /* 0x000fe4000f8e3cff */
[----:B------:R-:W-:Y:S02]  /*7870*/  UISETP.NE.AND UP0, UPT, UR55, URZ, UPT ;  /* 0x000000ff3700728c */ /* 0x000fe4000bf05270 */
[----:B------:R-:W-:Y:S05]  /*7880*/  UISETP.GE.AND UP1, UPT, UR4, URZ, UPT ;  /* 0x000000ff0400728c */ /* 0x000fea000bf26270 */
[----:B------:R-:W-:Y:S01]  /*7890*/  @UP2 UIADD3 UR43, UPT, UPT, UR43, 0x1, URZ ;  /* 0x000000012b2b2890 */ /* 0x000fe2000fffe0ff */
[----:B-1----:R-:W-:Y:S05]  /*78a0*/  R2UR UR5, R0 ;  /* 0x00000000000572ca */ /* 0x002fea00000e0000 */
[----:B------:R-:W-:Y:S02]  /*78b0*/  @!UP1 UIADD3 UR43, UPT, UPT, -UR43, URZ, URZ ;  /* 0x000000ff2b2b9290 */ /* 0x000fe4000fffe1ff */
[----:B------:R-:W-:Y:S06]  /*78c0*/  @!UP0 ULOP3.LUT UR43, URZ, UR55, URZ, 0x33, !UPT ;  /* 0x00000037ff2b8292 */ /* 0x000fec000f8e33ff */
[----:B------:R-:W-:Y:S01]  /*78d0*/  IMAD.U32 R0, RZ, RZ, UR43 ;  /* 0x0000002bff007e24 */ /* 0x000fe2000f8e00ff */
[----:B------:R-:W-:Y:S04]  /*78e0*/  UIADD3 UR4, UPT, UPT, URZ, -UR5, URZ ;  /* 0x80000005ff047290 */ /* 0x000fe8000fffe0ff */
[----:B------:R-:W-:Y:S01]  /*78f0*/  IABS R0, R0 ;  /* 0x0000000000007213 */ /* 0x000fe20000000000 */
[----:B------:R-:W-:Y:S03]  /*7900*/  UIMAD UR6, UR4, UR7, URZ ;  /* 0x00000007040672a4 */ /* 0x000fe6000f8e02ff */
[----:B------:R-:W-:Y:S01]  /*7910*/  R2UR UR8, R0 ;  /* 0x00000000000872ca */ /* 0x000fe200000e0000 */
[----:B------:R-:W-:Y:S01]  /*7920*/  UMOV UR4, URZ ;  /* 0x000000ff00047c82 */ /* 0x000fe20008000000 */
[----:B--2---:R-:W-:Y:S01]  /*7930*/  IMAD.U32 R0, RZ, RZ, UR11 ;  /* 0x0000000bff007e24 */ /* 0x004fe2000f8e00ff */
[----:B------:R-:W-:Y:S04]  /*7940*/  UIMAD.WIDE.U32 UR4, UR5, UR6, UR4 ;  /* 0x00000006050472a5 */ /* 0x000fe8000f8e0004 */
[----:B------:R-:W-:Y:S03]  /*7950*/  IABS R9, R0 ;  /* 0x0000000000097213 */ /* 0x000fe60000000000 */
[----:B------:R-:W-:Y:S01]  /*7960*/  UMOV UR4, UR5 ;  /* 0x0000000500047c82 */ /* 0x000fe20008000000 */
[----:B------:R-:W1:Y:S02]  /*7970*/  I2F.RP R0, R9 ;  /* 0x0000000900007306 */ /* 0x000e640000209400 */
[----:B------:R-:W-:Y:S07]  /*7980*/  UIMAD.WIDE.U32 UR4, UR4, UR8, URZ ;  /* 0x00000008040472a5 */ /* 0x000fee000f8e00ff */
[----:B------:R-:W-:Y:S02]  /*7990*/  UMOV UR44, UR5 ;  /* 0x00000005002c7c82 */ /* 0x000fe40008000000 */
[----:B------:R-:W-:Y:S04]  /*79a0*/  UIADD3 UR4, UPT, UPT, -UR44, URZ, URZ ;  /* 0x000000ff2c047290 */ /* 0x000fe8000fffe1ff */
[----:B------:R-:W-:Y:S01]  /*79b0*/  UIMAD UR4, UR7, UR4, UR8 ;  /* 0x00000004070472a4 */ /* 0x000fe2000f8e0208 */
[----:B-1----:R-:W1:Y:S03]  /*79c0*/  MUFU.RCP R0, R0 ;  /* 0x0000000000007308 */ /* 0x002e660000001000 */
[----:B------:R-:W-:Y:S11]  /*79d0*/  UISETP.GT.U32.AND UP0, UPT, UR7, UR4, UPT ;  /* 0x000000040700728c */ /* 0x000ff6000bf04070 */
[----:B------:R-:W-:Y:S02]  /*79e0*/  @!UP0 UIADD3 UR4, UPT, UPT, UR4, -UR7, URZ ;  /* 0x8000000704048290 */ /* 0x000fe4000fffe0ff */
[----:B------:R-:W-:Y:S01]  /*79f0*/  @!UP0 UIADD3 UR44, UPT, UPT, UR44, 0x1, URZ ;  /* 0x000000012c2c8890 */ /* 0x000fe2000fffe0ff */
[----:B-1----:R-:W-:Y:S01]  /*7a00*/  VIADD R10, R0, 0xffffffe ;  /* 0x0ffffffe000a7836 */ /* 0x002fe20000000000 */
[----:B------:R-:W-:Y:S02]  /*7a10*/  UISETP.GE.U32.AND UP1, UPT, UR4, UR7, UPT ;  /* 0x000000070400728c */ /* 0x000fe4000bf26070 */
[----:B------:R-:W-:Y:S01]  /*7a20*/  ULOP3.LUT UR4, UR43, UR17, URZ, 0x3c, !UPT ;  /* 0x000000112b047292 */ /* 0x000fe2000f8e3cff */
[----:B------:R-:W1:Y:S03]  /*7a30*/  F2I.FTZ.U32.TRUNC.NTZ R11, R10 ;  /* 0x0000000a000b7305 */ /* 0x000e66000021f000 */
[----:B------:R-:W-:Y:S05]  /*7a40*/  UISETP.GE.AND UP0, UPT, UR4, URZ, UPT ;  /* 0x000000ff0400728c */ /* 0x000fea000bf06270 */
[----:B------:R-:W-:Y:S02]  /*7a50*/  @UP1 UIADD3 UR44, UPT, UPT, UR44, 0x1, URZ ;  /* 0x000000012c2c1890 */ /* 0x000fe4000fffe0ff */
[----:B------:R-:W-:Y:S04]  /*7a60*/  UISETP.NE.AND UP1, UPT, UR17, URZ, UPT ;  /* 0x000000ff1100728c */ /* 0x000fe8000bf25270 */
[----:B------:R-:W-:Y:S01]  /*7a70*/  @!UP0 UIADD3 UR44, UPT, UPT, -UR44, URZ, URZ ;  /* 0x000000ff2c2c8290 */ /* 0x000fe2000fffe1ff */
[--C-:B-1----:R-:W-:Y:S02]  /*7a80*/  IMAD.MOV R8, RZ, RZ, -R11.reuse ;  /* 0x000000ffff087224 */ /* 0x102fe400078e0a0b */
[----:B------:R-:W-:Y:S02]  /*7a90*/  IMAD.MOV.U32 R10, RZ, RZ, RZ ;  /* 0x000000ffff0a7224 */ /* 0x000fe400078e00ff */
[----:B------:R-:W-:Y:S02]  /*7aa0*/  IMAD R3, R8, R9, RZ ;  /* 0x0000000908037224 */ /* 0x000fe400078e02ff */
[----:B------:R-:W-:Y:S02]  /*7ab0*/  @!UP1 ULOP3.LUT UR44, URZ, UR17, URZ, 0x33, !UPT ;  /* 0x00000011ff2c9292 */ /* 0x000fe4000f8e33ff */
[----:B------:R-:W-:Y:S01]  /*7ac0*/  UISETP.NE.AND UP1, UPT, UR38, 0x1, UPT ;  /* 0x000000012600788c */ /* 0x000fe2000bf25270 */
[----:B------:R-:W-:Y:S04]  /*7ad0*/  IMAD.HI.U32 R11, R11, R3, R10 ;  /* 0x000000030b0b7227 */ /* 0x000fe800078e000a */
[----:B------:R-:W-:Y:S05]  /*7ae0*/  IMAD.U32 R0, RZ, RZ, UR44 ;  /* 0x0000002cff007e24 */ /* 0x000fea000f8e00ff */
[----:B------:R-:W-:Y:S01]  /*7af0*/  IABS R0, R0 ;  /* 0x0000000000007213 */ /* 0x000fe20000000000 */
[----:B------:R-:W1:Y:S04]  /*7b00*/  @!UP1 LDCU.128 UR12, c[0x0][0xc10] ;  /* 0x00018200ff0c97ac */ /* 0x000e680008000c00 */
[----:B------:R-:W-:Y:S01]  /*7b10*/  IMAD.HI.U32 R11, R11, R0, RZ ;  /* 0x000000000b0b7227 */ /* 0x000fe200078e00ff */
[----:B------:R-:W2:Y:S03]  /*7b20*/  @!UP1 LDCU UR10, c[0x0][0xc20] ;  /* 0x00018400ff0a97ac */ /* 0x000ea60008000800 */
[----:B------:R-:W-:Y:S01]  /*7b30*/  IMAD.MOV R3, RZ, RZ, -R11 ;  /* 0x000000ffff037224 */ /* 0x000fe200078e0a0b */
[----:B------:R-:W3:Y:S03]  /*7b40*/  @!UP1 LDCU UR5, c[0x0][0xc0c] ;  /* 0x00018180ff0597ac */ /* 0x000ee60008000800 */
[C---:B------:R-:W-:Y:S01]  /*7b50*/  IMAD R0, R9.reuse, R3, R0 ;  /* 0x0000000309007224 */ /* 0x040fe200078e0200 */
[----:B-1----:R-:W-:Y:S04]  /*7b60*/  UIMAD.WIDE.U32 UR6, UR36, UR15, URZ ;  /* 0x0000000f240672a5 */ /* 0x002fe8000f8e00ff */
[----:B------:R-:W-:Y:S01]  /*7b70*/  ISETP.GT.U32.AND P1, PT, R9, R0, PT ;  /* 0x000000000900720c */ /* 0x000fe20003f24070 */
[----:B------:R-:W-:Y:S02]  /*7b80*/  UIMAD.WIDE.U32 UR8, UR37, UR12, URZ ;  /* 0x0000000c250872a5 */ /* 0x000fe4000f8e00ff */
[----:B------:R-:W-:Y:S02]  /*7b90*/  @!UP1 UISETP.NE.AND UP0, UPT, UR14, 0x1, UPT ;  /* 0x000000010e00988c */ /* 0x000fe4000bf05270 */
[----:B------:R-:W-:Y:S01]  /*7ba0*/  ULOP3.LUT UR8, UR44, UR11, URZ, 0x3c, !UPT ;  /* 0x0000000b2c087292 */ /* 0x000fe2000f8e3cff */
[----:B------:R-:W-:Y:S02]  /*7bb0*/  @!UP1 UMOV UR6, UR7 ;  /* 0x0000000700069c82 */ /* 0x000fe40008000000 */
[----:B------:R-:W-:Y:S01]  /*7bc0*/  @!UP1 UMOV UR4, UR9 ;  /* 0x0000000900049c82 */ /* 0x000fe20008000000 */
[----:B--2---:R-:W-:Y:S02]  /*7bd0*/  @!UP1 USHF.R.U32.HI UR6, URZ, UR10, UR6 ;  /* 0x0000000aff069299 */ /* 0x004fe40008011606 */
[----:B---3--:R-:W-:Y:S02]  /*7be0*/  @!UP1 UISETP.NE.AND UP2, UPT, UR5, 0x1, UPT ;  /* 0x000000010500988c */ /* 0x008fe4000bf45270 */
[----:B------:R-:W-:Y:S01]  /*7bf0*/  @!UP1 USHF.R.U32.HI UR4, URZ, UR13, UR4 ;  /* 0x0000000dff049299 */ /* 0x000fe20008011604 */
[----:B------:R-:W-:Y:S01]  /*7c00*/  @!P1 IMAD.IADD R0, R0, 0x1, -R9 ;  /* 0x0000000100009824 */ /* 0x000fe200078e0a09 */
[----:B------:R-:W-:Y:S01]  /*7c10*/  @!UP1 USEL UR6, UR36, UR6, !UP0 ;  /* 0x0000000624069287 */ /* 0x000fe2000c000000 */
[----:B------:R-:W-:Y:S01]  /*7c20*/  @!P1 VIADD R11, R11, 0x1 ;  /* 0x000000010b0b9836 */ /* 0x000fe20000000000 */
[----:B------:R-:W-:Y:S02]  /*7c30*/  @!UP1 USEL UR7, UR37, UR4, !UP2 ;  /* 0x0000000425079287 */ /* 0x000fe4000d000000 */
[----:B------:R-:W-:Y:S01]  /*7c40*/  UISETP.GE.AND UP0, UPT, UR8, URZ, UPT ;  /* 0x000000ff0800728c */ /* 0x000fe2000bf06270 */
[----:B------:R-:W-:Y:S01]  /*7c50*/  ISETP.GE.U32.AND P2, PT, R0, R9, PT ;  /* 0x000000090000720c */ /* 0x000fe20003f46070 */
[----:B------:R-:W-:Y:S02]  /*7c60*/  UISETP.NE.AND UP2, UPT, UR11, URZ, UPT ;  /* 0x000000ff0b00728c */ /* 0x000fe4000bf45270 */
[----:B------:R-:W-:Y:S02]  /*7c70*/  @!UP1 UIADD3 UR4, UPT, UPT, -UR7, UR6, URZ ;  /* 0x0000000607049290 */ /* 0x000fe4000fffe1ff */
[----:B------:R-:W-:Y:S02]  /*7c80*/  @!UP1 UIADD3 UR6, UPT, UPT, UR7, -UR6, URZ ;  /* 0x8000000607069290 */ /* 0x000fe4000fffe0ff */
[----:B------:R-:W-:Y:S02]  /*7c90*/  UIADD3 UR7, UPT, UPT, -UR43, URZ, URZ ;  /* 0x000000ff2b077290 */ /* 0x000fe4000fffe1ff */
[----:B------:R-:W-:Y:S02]  /*7ca0*/  @!UP1 UIMAD UR37, UR4, UR5, UR37 ;  /* 0x00000005042592a4 */ /* 0x000fe4000f8e0225 */
[----:B------:R-:W-:Y:S02]  /*7cb0*/  UIMAD UR4, UR55, UR7, UR16 ;  /* 0x00000007370472a4 */ /* 0x000fe4000f8e0210 */
[----:B------:R-:W-:Y:S01]  /*7cc0*/  @!UP1 UIMAD UR36, UR6, UR14, UR36 ;  /* 0x0000000e062492a4 */ /* 0x000fe2000f8e0224 */
[----:B------:R-:W-:Y:S01]  /*7cd0*/  @P2 VIADD R11, R11, 0x1 ;  /* 0x000000010b0b2836 */ /* 0x000fe20000000000 */
[----:B------:R-:W-:Y:S02]  /*7ce0*/  USHF.L.U32 UR54, UR4, 0x7, URZ ;  /* 0x0000000704367899 */ /* 0x000fe400080006ff */
[----:B------:R-:W-:Y:S02]  /*7cf0*/  UIADD3 UR4, UPT, UPT, -UR44, URZ, URZ ;  /* 0x000000ff2c047290 */ /* 0x000fe4000fffe1ff */
[----:B------:R-:W-:Y:S02]  /*7d00*/  R2UR UR45, R11 ;  /* 0x000000000b2d72ca */ /* 0x000fe400000e0000 */
[----:B------:R-:W-:Y:S11]  /*7d10*/  UIMAD UR43, UR17, UR4, UR43 ;  /* 0x00000004112b72a4 */ /* 0x000ff6000f8e022b */
[----:B------:R-:W-:Y:S02]  /*7d20*/  @!UP0 UIADD3 UR45, UPT, UPT, -UR45, URZ, URZ ;  /* 0x000000ff2d2d8290 */ /* 0x000fe4000fffe1ff */
[----:B------:R-:W-:Y:S04]  /*7d30*/  @!UP2 ULOP3.LUT UR45, URZ, UR11, URZ, 0x33, !UPT ;  /* 0x0000000bff2da292 */ /* 0x000fe8000f8e33ff */
[----:B------:R-:W-:Y:S04]  /*7d40*/  UIADD3 UR5, UPT, UPT, -UR45, URZ, URZ ;  /* 0x000000ff2d057290 */ /* 0x000fe8000fffe1ff */
[----:B------:R-:W-:Y:S01]  /*7d50*/  UIMAD UR44, UR11, UR5, UR44 ;  /* 0x000000050b2c72a4 */ /* 0x000fe2000f8e022c */
[----:B------:R-:W-:Y:S11]  /*7d60*/  @!P0 BRA `(.L_x_101) ;  /* 0x00000000007c8947 */ /* 0x000ff60003800000 */
[----:B------:R-:W1:Y:S01]  /*7d70*/  LDCU.64 UR8, c[0x4][0x80] ;  /* 0x01001000ff0877ac */ /* 0x000e620008000a00 */
[----:B------:R-:W-:Y:S01]  /*7d80*/  MOV R16, 0x0 ;  /* 0x0000000000107802 */ /* 0x000fe20000000f00 */
[----:B------:R-:W-:Y:S02]  /*7d90*/  HFMA2 R12, -RZ, RZ, 0, 5.9604644775390625e-08 ;  /* 0x00000001ff0c7431 */ /* 0x000fe400000001ff */
[----:B------:R-:W-:Y:S01]  /*7da0*/  IMAD.MOV.U32 R8, RZ, RZ, 0x70 ;  /* 0x00000070ff087424 */ /* 0x000fe200078e00ff */
[----:B------:R2:W3:Y:S01]  /*7db0*/  LDC.64 R14, c[0x4][R16] ;  /* 0x01000000100e7b82 */ /* 0x0004e20000000a00 */
[----:B------:R-:W4:Y:S01]  /*7dc0*/  LDCU.64 UR6, c[0x4][0x88] ;  /* 0x01001100ff0677ac */ /* 0x000f220008000a00 */
[----:B------:R-:W-:Y:S01]  /*7dd0*/  IMAD.MOV.U32 R13, RZ, RZ, RZ ;  /* 0x000000ffff0d7224 */ /* 0x000fe200078e00ff */
[----:B------:R-:W2:Y:S01]  /*7de0*/  LDCU.64 UR4, c[0x4][0x8] ;  /* 0x01000100ff0477ac */ /* 0x000ea20008000a00 */
[----:B-1----:R-:W-:Y:S01]  /*7df0*/  MOV R5, UR9 ;  /* 0x0000000900057c02 */ /* 0x002fe20008000f00 */
[----:B------:R-:W-:Y:S01]  /*7e00*/  IMAD.U32 R4, RZ, RZ, UR8 ;  /* 0x00000008ff047e24 */ /* 0x000fe2000f8e00ff */
[----:B----4-:R-:W-:Y:S01]  /*7e10*/  MOV R7, UR7 ;  /* 0x0000000700077c02 */ /* 0x010fe20008000f00 */
[----:B------:R-:W-:Y:S01]  /*7e20*/  IMAD.U32 R6, RZ, RZ, UR6 ;  /* 0x00000006ff067e24 */ /* 0x000fe2000f8e00ff */
[----:B--2---:R-:W-:Y:S01]  /*7e30*/  MOV R11, UR5 ;  /* 0x00000005000b7c02 */ /* 0x004fe20008000f00 */
[----:B------:R-:W-:Y:S02]  /*7e40*/  IMAD.U32 R10, RZ, RZ, UR4 ;  /* 0x00000004ff0a7e24 */ /* 0x000fe4000f8e00ff */
[----:B------:R-:W-:Y:S07]  /*7e50*/  LEPC R20, `(.L_x_102) ;  /* 0x000000001014794e */ /* 0x000fee0000000000 */
[----:B---3-5:R-:W-:Y:S05]  /*7e60*/  CALL.ABS.NOINC R14 ;  /* 0x000000000e007343 */ /* 0x028fea0003c00000 */
.L_x_102:
[----:B------:R-:W1:Y:S01]  /*7e70*/  LDCU.64 UR8, c[0x4][0x80] ;  /* 0x01001000ff0877ac */ /* 0x000e620008000a00 */
[----:B------:R-:W2:Y:S01]  /*7e80*/  LDC.64 R16, c[0x4][R16] ;  /* 0x0100000010107b82 */ /* 0x000ea20000000a00 */
[----:B------:R-:W-:Y:S02]  /*7e90*/  HFMA2 R12, -RZ, RZ, 0, 5.9604644775390625e-08 ;  /* 0x00000001ff0c7431 */ /* 0x000fe400000001ff */
[----:B------:R-:W-:Y:S02]  /*7ea0*/  IMAD.MOV.U32 R8, RZ, RZ, 0x70 ;  /* 0x00000070ff087424 */ /* 0x000fe400078e00ff */
[----:B------:R-:W-:Y:S01]  /*7eb0*/  IMAD.MOV.U32 R13, RZ, RZ, RZ ;  /* 0x000000ffff0d7224 */ /* 0x000fe200078e00ff */
[----:B------:R-:W3:Y:S01]  /*7ec0*/  LDCU.64 UR6, c[0x4][0x88] ;  /* 0x01001100ff0677ac */ /* 0x000ee20008000a00 */
[----:B------:R-:W4:Y:S01]  /*7ed0*/  LDCU.64 UR4, c[0x4][0x8] ;  /* 0x01000100ff0477ac */ /* 0x000f220008000a00 */
[----:B-1----:R-:W-:Y:S02]  /*7ee0*/  MOV R4, UR8 ;  /* 0x0000000800047c02 */ /* 0x002fe40008000f00 */
[----:B------:R-:W-:Y:S02]  /*7ef0*/  MOV R5, UR9 ;  /* 0x0000000900057c02 */ /* 0x000fe40008000f00 */
[----:B---3--:R-:W-:Y:S01]  /*7f00*/  MOV R7, UR7 ;  /* 0x0000000700077c02 */ /* 0x008fe20008000f00 */
[----:B------:R-:W-:Y:S01]  /*7f10*/  IMAD.U32 R6, RZ, RZ, UR6 ;  /* 0x00000006ff067e24 */ /* 0x000fe2000f8e00ff */
[----:B----4-:R-:W-:Y:S01]  /*7f20*/  MOV R11, UR5 ;  /* 0x00000005000b7c02 */ /* 0x010fe20008000f00 */
[----:B------:R-:W-:Y:S02]  /*7f30*/  IMAD.U32 R10, RZ, RZ, UR4 ;  /* 0x00000004ff0a7e24 */ /* 0x000fe4000f8e00ff */
[----:B------:R-:W-:Y:S07]  /*7f40*/  LEPC R20, `(.L_x_101) ;  /* 0x000000001014794e */ /* 0x000fee0000000000 */
[----:B--2---:R-:W-:Y:S05]  /*7f50*/  CALL.ABS.NOINC R16 ;  /* 0x0000000010007343 */ /* 0x004fea0003c00000 */
.L_x_101:
[----:B------:R-:W-:Y:S05]  /*7f60*/  BSYNC.RECONVERGENT B6 ;  /* 0x0000000000067941 */ /* 0x000fea0003800200 */
.L_x_100:
[----:B------:R-:W-:Y:S02]  /*7f70*/  R2UR UR8, R77 ;  /* 0x000000004d0872ca */ /* 0x000fe400000e0000 */
[----:B------:R-:W-:Y:S02]  /*7f80*/  R2UR UR7, R73 ;  /* 0x00000000490772ca */ /* 0x000fe400000e0000 */
[----:B------:R-:W-:Y:S02]  /*7f90*/  R2UR UR6, R72 ;  /* 0x00000000480672ca */ /* 0x000fe400000e0000 */
[----:B------:R-:W-:Y:S02]  /*7fa0*/  R2UR UR5, R71 ;  /* 0x00000000470572ca */ /* 0x000fe400000e0000 */
[----:B------:R-:W-:Y:S02]  /*7fb0*/  R2UR UR4, R70 ;  /* 0x00000000460472ca */ /* 0x000fe400000e0000 */
[----:B------:R-:W-:Y:S03]  /*7fc0*/  ISETP.NE.U32.AND P4, PT, R60, RZ, PT ;  /* 0x000000ff3c00720c */ /* 0x000fe60003f85070 */
[----:B------:R-:W-:Y:S01]  /*7fd0*/  UISETP.NE.AND UP2, UPT, UR8, URZ, UPT ;  /* 0x000000ff0800728c */ /* 0x000fe2000bf45270 */
[----:B------:R-:W-:Y:S01]  /*7fe0*/  ISETP.NE.AND.EX P4, PT, R61, RZ, PT, P4 ;  /* 0x000000ff3d00720c */ /* 0x000fe20003f85340 */
[----:B------:R-:W-:Y:S04]  /*7ff0*/  UISETP.NE.U32.AND UP0, UPT, UR7, URZ, UPT ;  /* 0x000000ff0700728c */ /* 0x000fe8000bf05070 */
[----:B------:R-:W-:Y:S01]  /*8000*/  ISETP.NE.U32.AND P2, PT, RZ, UR5, PT ;  /* 0x00000005ff007c0c */ /* 0x000fe2000bf45070 */
[----:B------:R-:W-:Y:S01]  /*8010*/  UISETP.NE.AND.EX UP1, UPT, UR6, URZ, UPT, UP0 ;  /* 0x000000ff0600728c */ /* 0x000fe2000bf25300 */
[----:B------:R-:W-:Y:S01]  /*8020*/  PLOP3.LUT P1, PT, PT, PT, UP2, 0x80, 0x8 ;  /* 0x000000000008781c */ /* 0x000fe20003f2f028 */
[----:B------:R-:W-:Y:S01]  /*8030*/  UPLOP3.LUT UP0, UPT, UPT, UPT, UPT, 0x40, 0x4 ;  /* 0x000000000004789c */ /* 0x000fe20003f0e870 */
[----:B------:R-:W-:Y:S01]  /*8040*/  ISETP.NE.AND.EX P2, PT, RZ, UR4, PT, P2 ;  /* 0x00000004ff007c0c */ /* 0x000fe2000bf45320 */
[----:B------:R-:W-:Y:S06]  /*8050*/  @UP2 UPLOP3.LUT UP0, UPT, UPT, UPT, UP1, 0x80, 0x8 ;  /* 0x000000000008289c */ /* 0x000fec0003f0f010 */
[----:B------:R-:W-:Y:S01]  /*8060*/  PLOP3.LUT P0, PT, PT, PT, UP0, 0x80, 0x8 ;  /* 0x000000000008781c */ /* 0x000fe20003f0f008 */
[----:B------:R-:W-:Y:S01]  /*8070*/  @!UPT UIADD3 URZ, UPT, UPT, URZ, URZ, URZ ;  /* 0x000000fffffff290 */ /* 0x000fe2000fffe0ff */
[----:B------:R-:W-:Y:S11]  /*8080*/  BRA.U !UP1, `(.L_x_103) ;  /* 0x0000000109487547 */ /* 0x000ff6000b800000 */
[----:B------:R-:W1:Y:S01]  /*8090*/  LDCU.64 UR8, c[0x0][0x358] ;  /* 0x00006b00ff0877ac */ /* 0x000e620008000a00 */
[----:B------:R-:W-:Y:S01]  /*80a0*/  R2UR UR5, R71 ;  /* 0x00000000470572ca */ /* 0x000fe200000e0000 */
[----:B------:R-:W-:Y:S01]  /*80b0*/  IMAD.MOV.U32 R68, RZ, RZ, 0x1 ;  /* 0x00000001ff447424 */ /* 0x000fe200078e00ff */
[----:B------:R-:W-:Y:S01]  /*80c0*/  R2UR UR4, R70 ;  /* 0x00000000460472ca */ /* 0x000fe200000e0000 */
[----:B------:R-:W-:Y:S01]  /*80d0*/  IMAD.MOV.U32 R0, RZ, RZ, 0x1 ;  /* 0x00000001ff007424 */ /* 0x000fe200078e00ff */
[----:B------:R-:W-:Y:S09]  /*80e0*/  R2UR UR6, R73 ;  /* 0x00000000490672ca */ /* 0x000ff200000e0000 */
[----:B------:R-:W-:Y:S04]  /*80f0*/  UISETP.NE.U32.AND UP0, UPT, UR5, URZ, UPT ;  /* 0x000000ff0500728c */ /* 0x000fe8000bf05070 */
[----:B------:R-:W-:Y:S06]  /*8100*/  UISETP.NE.AND.EX UP0, UPT, UR4, URZ, UPT, UP0 ;  /* 0x000000ff0400728c */ /* 0x000fec000bf05300 */
[----:B------:R-:W-:Y:S05]  /*8110*/  PLOP3.LUT P3, PT, PT, PT, UP0, 0x80, 0x8 ;  /* 0x000000000008781c */ /* 0x000fea0003f6f008 */
[----:B------:R-:W2:Y:S01]  /*8120*/  @UP0 LDCU.64 UR4, c[0x0][0x988] ;  /* 0x00013100ff0407ac */ /* 0x000ea20008000a00 */
[----:B------:R-:W-:Y:S07]  /*8130*/  @UP0 UIMAD UR6, UR51, UR6, URZ ;  /* 0x00000006330602a4 */ /* 0x000fee000f8e02ff */
[----:B------:R-:W-:Y:S01]  /*8140*/  @!P3 PRMT R68, R0, 0x7610, R68 ;  /* 0x000076100044b816 */ /* 0x000fe20000000044 */
[----:B--2---:R-:W-:Y:S06]  /*8150*/  @UP0 UIMAD.WIDE UR4, UR6, 0x4, UR4 ;  /* 0x00000004060408a5 */ /* 0x004fec000f8e0204 */
[----:B------:R-:W-:Y:S02]  /*8160*/  IMAD.U32 R4, RZ, RZ, UR4 ;  /* 0x00000004ff047e24 */ /* 0x000fe4000f8e00ff */
[----:B------:R-:W-:Y:S03]  /*8170*/  IMAD.U32 R5, RZ, RZ, UR5 ;  /* 0x00000005ff057e24 */ /* 0x000fe6000f8e00ff */
[----:B------:R-:W2:Y:S02]  /*8180*/  @!UP0 LDCU UR4, c[0x0][0x980] ;  /* 0x00013000ff0487ac */ /* 0x000ea40008000800 */
[----:B-1---5:R1:W5:Y:S02]  /*8190*/  @P3 LDG.E R27, desc[UR8][R4.64] ;  /* 0x00000008041b3981 */ /* 0x022364000c1e1900 */
[----:B-12---:R-:W-:Y:S02]  /*81a0*/  @!P3 IMAD.U32 R27, RZ, RZ, UR4 ;  /* 0x00000004ff1bbe24 */ /* 0x006fe4000f8e00ff */
.L_x_103:
[----:B------:R-:W-:Y:S05]  /*81b0*/  @!P4 BRA `(.L_x_104) ;  /* 0x000000000024c947 */ /* 0x000fea0003800000 */
[----:B------:R-:W-:Y:S01]  /*81c0*/  ISETP.NE.U32.AND P3, PT, R42, RZ, PT ;  /* 0x000000ff2a00720c */ /* 0x000fe20003f65070 */
[----:B------:R-:W1:Y:S03]  /*81d0*/  LDCU.64 UR4, c[0x0][0x358] ;  /* 0x00006b00ff0477ac */ /* 0x000e660008000a00 */
[----:B------:R-:W-:Y:S11]  /*81e0*/  ISETP.NE.AND.EX P3, PT, R43, RZ, PT, P3 ;  /* 0x000000ff2b00720c */ /* 0x000ff60003f65330 */
[----:B------:R-:W-:Y:S02]  /*81f0*/  @!UPT UIADD3 URZ, UPT, UPT, URZ, URZ, URZ ;  /* 0x000000fffffff290 */ /* 0x000fe4000fffe0ff */
[----:B------:R-:W2:Y:S01]  /*8200*/  @P3 LDC.64 R4, c[0x0][0x9a8] ;  /* 0x00026a00ff043b82 */ /* 0x000ea20000000a00 */
[----:B------:R-:W-:Y:S04]  /*8210*/  @P3 IMAD R0, R60, UR51, RZ ;  /* 0x000000333c003c24 */ /* 0x000fe8000f8e02ff */
[----:B--2---:R-:W-:Y:S05]  /*8220*/  @P3 IMAD.WIDE R4, R0, 0x4, R4 ;  /* 0x0000000400043825 */ /* 0x004fea00078e0204 */
[----:B-1---5:R1:W5:Y:S02]  /*8230*/  @P3 LDG.E R24, desc[UR4][R4.64] ;  /* 0x0000000404183981 */ /* 0x022364000c1e1900 */
[----:B-1----:R-:W2:Y:S02]  /*8240*/  @!P3 LDC R24, c[0x0][0x9a0] ;  /* 0x00026800ff18bb82 */ /* 0x002ea40000000800 */
.L_x_104:
[----:B-----5:R-:W-:Y:S01]  /*8250*/  FSETP.NEU.AND P3, PT, R27, RZ, PT ;  /* 0x000000ff1b00720b */ /* 0x020fe20003f6d000 */
[----:B------:R-:W-:Y:S01]  /*8260*/  BSSY B1, `(.L_x_105) ;  /* 0x0000038000017945 */ /* 0x000fe20003800000 */
[----:B------:R-:W-:Y:S01]  /*8270*/  SEL R4, RZ, 0xffffffff, P2 ;  /* 0xffffffffff047807 */ /* 0x000fe20001000000 */
[----:B------:R-:W-:Y:S01]  /*8280*/  IMAD.MOV.U32 R87, RZ, RZ, 0x1 ;  /* 0x00000001ff577424 */ /* 0x000fe200078e00ff */
[----:B------:R-:W-:Y:S01]  /*8290*/  @P1 LOP3.LUT P2, RZ, R68, 0xff, RZ, 0xc0, !PT ;  /* 0x000000ff44ff1812 */ /* 0x000fe2000784c0ff */
[----:B------:R-:W-:Y:S01]  /*82a0*/  IMAD.IADD R25, R23, 0x1, R2 ;  /* 0x0000000117197824 */ /* 0x000fe200078e0202 */
[----:B------:R-:W-:Y:S01]  /*82b0*/  @P1 SEL R3, RZ, 0xffffffff, P3 ;  /* 0xffffffffff031807 */ /* 0x000fe20001800000 */
[----:B------:R-:W-:Y:S01]  /*82c0*/  IMAD R84, R66, -0x10, R79 ;  /* 0xfffffff042547824 */ /* 0x000fe200078e024f */
[----:B------:R-:W-:Y:S01]  /*82d0*/  LEA R85, R22, UR50, 0x3 ;  /* 0x0000003216557c11 */ /* 0x000fe2000f8e18ff */
[----:B------:R-:W-:Y:S01]  /*82e0*/  IMAD.MOV.U32 R86, RZ, RZ, RZ ;  /* 0x000000ffff567224 */ /* 0x000fe200078e00ff */
[----:B------:R-:W-:Y:S02]  /*82f0*/  @P0 SEL R3, R4, R3, !P2 ;  /* 0x0000000304030207 */ /* 0x000fe40005000000 */
[----:B------:R-:W-:Y:S02]  /*8300*/  CS2R R46, SRZ ;  /* 0x00000000002e7805 */ /* 0x000fe4000001ff00 */
[----:B------:R-:W-:Y:S02]  /*8310*/  SHF.L.U32 R0, R64, 0x1f, RZ ;  /* 0x0000001f40007819 */ /* 0x000fe400000006ff */
[----:B------:R-:W-:Y:S02]  /*8320*/  CS2R R44, SRZ ;  /* 0x00000000002c7805 */ /* 0x000fe4000001ff00 */
[----:B------:R-:W-:Y:S02]  /*8330*/  @P1 LOP3.LUT R3, R3, 0x1, RZ, 0xc0, !PT ;  /* 0x0000000103031812 */ /* 0x000fe400078ec0ff */
[----:B------:R-:W-:Y:S02]  /*8340*/  CS2R R50, SRZ ;  /* 0x0000000000327805 */ /* 0x000fe4000001ff00 */
[----:B------:R-:W-:Y:S02]  /*8350*/  PLOP3.LUT P2, PT, PT, PT, UP1, 0x80, 0x8 ;  /* 0x000000000008781c */ /* 0x000fe40003f4f018 */
[----:B------:R-:W-:Y:S02]  /*8360*/  CS2R R48, SRZ ;  /* 0x0000000000307805 */ /* 0x000fe4000001ff00 */
[----:B------:R-:W-:Y:S02]  /*8370*/  ISETP.NE.U32.OR P5, PT, R3, 0x1, !P1 ;  /* 0x000000010300780c */ /* 0x000fe40004fa5470 */
[----:B------:R-:W-:Y:S02]  /*8380*/  CS2R R54, SRZ ;  /* 0x0000000000367805 */ /* 0x000fe4000001ff00 */
[----:B------:R-:W-:Y:S02]  /*8390*/  LOP3.LUT P4, R81, R68, 0xff, RZ, 0xc0, !PT ;  /* 0x000000ff44517812 */ /* 0x000fe4000788c0ff */
[----:B------:R-:W-:Y:S02]  /*83a0*/  CS2R R52, SRZ ;  /* 0x0000000000347805 */ /* 0x000fe4000001ff00 */
[----:B------:R-:W-:Y:S02]  /*83b0*/  SEL R3, RZ, 0xffffffff, P3 ;  /* 0xffffffffff037807 */ /* 0x000fe40001800000 */
[----:B------:R-:W-:Y:S02]  /*83c0*/  CS2R R58, SRZ ;  /* 0x00000000003a7805 */ /* 0x000fe4000001ff00 */
[----:B------:R-:W-:Y:S02]  /*83d0*/  P2R R83, PR, RZ, 0x20 ;  /* 0x00000020ff537803 */ /* 0x000fe40000000000 */
[----:B------:R-:W-:Y:S02]  /*83e0*/  CS2R R56, SRZ ;  /* 0x0000000000387805 */ /* 0x000fe4000001ff00 */
[----:B------:R-:W-:Y:S02]  /*83f0*/  @P2 SEL R3, R4, R3, !P4 ;  /* 0x0000000304032207 */ /* 0x000fe40006000000 */
[----:B------:R-:W-:Y:S02]  /*8400*/  @P5 SHF.L.U32 R5, RZ, 0x1f, RZ ;  /* 0x0000001fff055819 */ /* 0x000fe400000006ff */
[----:B------:R-:W-:Y:S02]  /*8410*/  LOP3.LUT R3, R3, 0x1, RZ, 0xc0, !PT ;  /* 0x0000000103037812 */ /* 0x000fe400078ec0ff */
[----:B------:R-:W1:Y:S02]  /*8420*/  @P5 SYNCS.PHASECHK.TRANS64.TRYWAIT P1, [UR50+0x40], R5 ;  /* 0x00004005ff0055a7 */ /* 0x000e640008021132 */
[----:B------:R-:W-:Y:S04]  /*8430*/  ISETP.NE.U32.AND P2, PT, R3, 0x1, PT ;  /* 0x000000010300780c */ /* 0x000fe80003f45070 */
[----:B------:R-:W-:Y:S01]  /*8440*/  P2R R88, PR, RZ, 0x4 ;  /* 0x00000004ff587803 */ /* 0x000fe20000000000 */
[----:B------:R3:W4:Y:S01]  /*8450*/  SYNCS.PHASECHK.TRANS64.TRYWAIT P0, [R85+URZ+0xa0], R0 ;  /* 0x0000a000550075a7 */ /* 0x00072200080011ff */
[----:B-1----:R-:W-:Y:S01]  /*8460*/  @P5 SEL R87, RZ, 0x1, !P1 ;  /* 0x00000001ff575807 */ /* 0x002fe20004800000 */
[----:B---3--:R-:W-:Y:S06]  /*8470*/  @!P5 BRA `(.L_x_106) ;  /* 0x000000000058d947 */ /* 0x008fec0003800000 */
[----:B------:R-:W-:Y:S01]  /*8480*/  IMAD.MOV.U32 R47, RZ, RZ, RZ ;  /* 0x000000ffff2f7224 */ /* 0x000fe200078e00ff */
[----:B------:R-:W-:Y:S01]  /*8490*/  ISETP.NE.AND P1, PT, R87, RZ, PT ;  /* 0x000000ff5700720c */ /* 0x000fe20003f25270 */
[----:B------:R-:W-:Y:S01]  /*84a0*/  BSSY B0, `(.L_x_107) ;  /* 0x000000c000007945 */ /* 0x000fe20003800000 */
[----:B------:R-:W-:Y:S02]  /*84b0*/  CS2R R58, SRZ ;  /* 0x00000000003a7805 */ /* 0x000fe4000001ff00 */
[----:B------:R-:W-:Y:S02]  /*84c0*/  CS2R R56, SRZ ;  /* 0x0000000000387805 */ /* 0x000fe4000001ff00 */
[----:B------:R-:W-:Y:S02]  /*84d0*/  CS2R R54, SRZ ;  /* 0x0000000000367805 */ /* 0x000fe4000001ff00 */
[----:B------:R-:W-:Y:S02]  /*84e0*/  CS2R R52, SRZ ;  /* 0x0000000000347805 */ /* 0x000fe4000001ff00 */
[----:B------:R-:W-:Y:S02]  /*84f0*/  CS2R R50, SRZ ;  /* 0x0000000000327805 */ /* 0x000fe4000001ff00 */
[----:B------:R-:W-:Y:S02]  /*8500*/  CS2R R48, SRZ ;  /* 0x0000000000307805 */ /* 0x000fe4000001ff00 */
[----:B------:R-:W-:Y:S01]  /*8510*/  CS2R R44, SRZ ;  /* 0x00000000002c7805 */ /* 0x000fe2000001ff00 */
[----:B------:R-:W-:Y:S06]  /*8520*/  @P1 BRA `(.L_x_108) ;  /* 0x00000000000c1947 */ /* 0x000fec0003800000 */
[----:B------:R-:W-:Y:S04]  /*8530*/  SHF.L.U32 R3, RZ, 0x1f, RZ ;  /* 0x0000001fff037819 */ /* 0x000fe800000006ff */
[----:B------:R-:W1:Y:S02]  /*8540*/  SYNCS.PHASECHK.TRANS64.TRYWAIT P1, [UR50+0x40], R3 ;  /* 0x00004003ff0075a7 */ /* 0x000e640008021132 */
[----:B-1----:R-:W-:Y:S05]  /*8550*/  @!P1 BRA `(.L_x_109) ;  /* 0x00000058001c9947 */ /* 0x002fea0003800000 */
.L_x_108:
[----:B------:R-:W-:Y:S05]  /*8560*/  BSYNC B0 ;  /* 0x0000000000007941 */ /* 0x000fea0003800000 */
.L_x_107:
[----:B------:R-:W-:Y:S01]  /*8570*/  ISETP.NE.AND P1, PT, R88, RZ, PT ;  /* 0x000000ff5800720c */ /* 0x000fe20003f25270 */
[----:B------:R-:W-:Y:S11]  /*8580*/  HFMA2 R86, -RZ, RZ, 0, 5.9604644775390625e-08 ;  /* 0x00000001ff567431 */ /* 0x000ff600000001ff */
[----:B------:R-:W-:Y:S01]  /*8590*/  @!UPT UIADD3 URZ, UPT, UPT, URZ, URZ, URZ ;  /* 0x000000fffffff290 */ /* 0x000fe2000fffe0ff */
[----:B------:R3:W1:Y:S04]  /*85a0*/  @P1 LDS.128 R56, [R65] ;  /* 0x0000000041381984 */ /* 0x0006680000000c00 */
[----:B------:R3:W1:Y:S04]  /*85b0*/  @P1 LDS.128 R52, [R79+0x10] ;  /* 0x000010004f341984 */ /* 0x0006680000000c00 */
[----:B------:R3:W1:Y:S04]  /*85c0*/  @P1 LDS.128 R48, [R78+0x20] ;  /* 0x000020004e301984 */ /* 0x0006680000000c00 */
[----:B------:R3:W1:Y:S02]  /*85d0*/  @P1 LDS.128 R44, [R84+0x30] ;  /* 0x00003000542c1984 */ /* 0x0006640000000c00 */
.L_x_106:
[----:B------:R-:W-:Y:S05]  /*85e0*/  BSYNC B1 ;  /* 0x0000000000017941 */ /* 0x000fea0003800000 */
.L_x_105:
[----:B-1----:R-:W-:Y:S04]  /*85f0*/  SHF.R.U32.HI R2, RZ, 0x15, R25 ;  /* 0x00000015ff027819 */ /* 0x002fe80000011619 */
[----:B------:R-:W-:Y:S01]  /*8600*/  LOP3.LUT P1, RZ, R2, 0x3, R69, 0x48, !PT ;  /* 0x0000000302ff7812 */ /* 0x000fe20007824845 */
[----:B------:R-:W-:Y:S01]  /*8610*/  @!UPT UIADD3 URZ, UPT, UPT, URZ, URZ, URZ ;  /* 0x000000fffffff290 */ /* 0x000fe2000fffe0ff */
[----:B----4-:R-:W-:Y:S11]  /*8620*/  @P0 BRA `(.L_x_110) ;  /* 0x0000000000080947 */ /* 0x010ff60003800000 */
[----:B------:R-:W1:Y:S02]  /*8630*/  SYNCS.PHASECHK.TRANS64.TRYWAIT P0, [R85+URZ+0xa0], R0 ;  /* 0x0000a000550075a7 */ /* 0x000e6400080011ff */
[----:B-1----:R-:W-:Y:S05]  /*8640*/  @!P0 BRA `(.L_x_111) ;  /* 0x0000005400f88947 */ /* 0x002fea0003800000 */
.L_x_110:
[----:B------:R-:W-:Y:S05]  /*8650*/  @!P1 BRA `(.L_x_112) ;  /* 0x0000000000409947 */ /* 0x000fea0003800000 */
[----:B------:R-:W4:Y:S01]  /*8660*/  LDCU.64 UR8, c[0x4][0x70] ;  /* 0x01000e00ff0877ac */ /* 0x000f220008000a00 */
[----:B------:R-:W-:Y:S01]  /*8670*/  MOV R3, 0x0 ;  /* 0x0000000000037802 */ /* 0x000fe20000000f00 */
[----:B------:R-:W-:Y:S02]  /*8680*/  HFMA2 R12, -RZ, RZ, 0, 5.9604644775390625e-08 ;  /* 0x00000001ff0c7431 */ /* 0x000fe400000001ff */
[----:B------:R-:W-:Y:S02]  /*8690*/  IMAD.MOV.U32 R8, RZ, RZ, 0x192 ;  /* 0x00000192ff087424 */ /* 0x000fe400078e00ff */
[----:B------:R-:W-:Y:S01]  /*86a0*/  IMAD.MOV.U32 R13, RZ, RZ, RZ ;  /* 0x000000ffff0d7224 */ /* 0x000fe200078e00ff */
[----:B------:R-:W5:Y:S01]  /*86b0*/  LDCU.64 UR6, c[0x4][0x78] ;  /* 0x01000f00ff0677ac */ /* 0x000f620008000a00 */
[----:B------:R-:W1:Y:S01]  /*86c0*/  LDC.64 R2, c[0x4][R3] ;  /* 0x0100000003027b82 */ /* 0x000e620000000a00 */
[----:B------:R-:W2:Y:S01]  /*86d0*/  LDCU.64 UR4, c[0x4][0x10] ;  /* 0x01000200ff0477ac */ /* 0x000ea20008000a00 */
[----:B----4-:R-:W-:Y:S01]  /*86e0*/  MOV R5, UR9 ;  /* 0x0000000900057c02 */ /* 0x010fe20008000f00 */
[----:B------:R-:W-:Y:S01]  /*86f0*/  IMAD.U32 R4, RZ, RZ, UR8 ;  /* 0x00000008ff047e24 */ /* 0x000fe2000f8e00ff */
[----:B-----5:R-:W-:Y:S01]  /*8700*/  MOV R7, UR7 ;  /* 0x0000000700077c02 */ /* 0x020fe20008000f00 */
[----:B------:R-:W-:Y:S01]  /*8710*/  IMAD.U32 R6, RZ, RZ, UR6 ;  /* 0x00000006ff067e24 */ /* 0x000fe2000f8e00ff */
[----:B--2---:R-:W-:Y:S01]  /*8720*/  MOV R11, UR5 ;  /* 0x00000005000b7c02 */ /* 0x004fe20008000f00 */
[----:B------:R-:W-:Y:S02]  /*8730*/  IMAD.U32 R10, RZ, RZ, UR4 ;  /* 0x00000004ff0a7e24 */ /* 0x000fe4000f8e00ff */
[----:B------:R-:W-:Y:S07]  /*8740*/  LEPC R20, `(.L_x_112) ;  /* 0x000000001014794e */ /* 0x000fee0000000000 */
[----:B-1-3--:R-:W-:Y:S05]  /*8750*/  CALL.ABS.NOINC R2 ;  /* 0x0000000002007343 */ /* 0x00afea0003c00000 */
.L_x_112:
[----:B------:R-:W-:Y:S01]  /*8760*/  LOP3.LUT R20, R56, 0xffffe000, RZ, 0xc0, !PT ;  /* 0xffffe00038147812 */ /* 0x000fe200078ec0ff */
[----:B------:R-:W-:Y:S05]  /*8770*/  WARPSYNC.ALL ;  /* 0x0000000000007948 */ /* 0x000fea0003800000 */
[----:B------:R-:W-:Y:S01]  /*8780*/  R2UR UR4, R25 ;  /* 0x00000000190472ca */ /* 0x000fe200000e0000 */
[----:B------:R-:W-:Y:S01]  /*8790*/  BSSY.RECONVERGENT B0, `(.L_x_113) ;  /* 0x0000058000007945 */ /* 0x000fe20003800200 */
[----:B------:R-:W-:Y:S02]  /*87a0*/  LOP3.LUT R21, R57, 0xffffe000, RZ, 0xc0, !PT ;  /* 0xffffe00039157812 */ /* 0x000fe400078ec0ff */
[----:B------:R-:W-:Y:S02]  /*87b0*/  LOP3.LUT R26, R58, 0xffffe000, RZ, 0xc0, !PT ;  /* 0xffffe0003a1a7812 */ /* 0x000fe400078ec0ff */
[----:B------:R-:W-:Y:S02]  /*87c0*/  LOP3.LUT R33, R52, 0xffffe000, RZ, 0xc0, !PT ;  /* 0xffffe00034217812 */ /* 0x000fe400078ec0ff */
[----:B------:R-:W-:Y:S05]  /*87d0*/  ISETP.NE.AND P0, PT, R67, RZ, PT ;  /* 0x000000ff4300720c */ /* 0x000fea0003f05270 */
[----:B------:R-:W1:Y:S02]  /*87e0*/  LDTM.x16 R4, tmem[UR4] ;  /* 0x00000004000479ee */ /* 0x000e640008240000 */
[C---:B-12---:R-:W-:Y:S01]  /*87f0*/  FMUL R0, R24.reuse, R4 ;  /* 0x0000000418007220 */ /* 0x046fe20000400000 */
[C---:B------:R-:W-:Y:S01]  /*8800*/  FMUL R2, R24.reuse, R5 ;  /* 0x0000000518027220 */ /* 0x040fe20000400000 */
[C---:B------:R-:W-:Y:S01]  /*8810*/  FMUL R3, R24.reuse, R6 ;  /* 0x0000000618037220 */ /* 0x040fe20000400000 */
[----:B------:R-:W-:Y:S01]  /*8820*/  FMUL R7, R24, R7 ;  /* 0x0000000718077220 */ /* 0x000fe20000400000 */
[----:B------:R-:W-:Y:S01]  /*8830*/  FFMA R28, R27, R20, R0 ;  /* 0x000000141b1c7223 */ /* 0x000fe20000000000 */
[----:B------:R-:W-:Y:S01]  /*8840*/  LOP3.LUT R20, R59, 0xffffe000, RZ, 0xc0, !PT ;  /* 0xffffe0003b147812 */ /* 0x000fe200078ec0ff */
[C---:B------:R-:W-:Y:S01]  /*8850*/  FFMA R29, R27.reuse, R21, R2 ;  /* 0x000000151b1d7223 */ /* 0x040fe20000000002 */
[----:B------:R-:W-:Y:S01]  /*8860*/  LOP3.LUT R21, R54, 0xffffe000, RZ, 0xc0, !PT ;  /* 0xffffe00036157812 */ /* 0x000fe200078ec0ff */
[----:B------:R-:W-:Y:S01]  /*8870*/  FFMA R30, R27, R26, R3 ;  /* 0x0000001a1b1e7223 */ /* 0x000fe20000000003 */
[----:B------:R-:W-:Y:S01]  /*8880*/  LOP3.LUT R26, R53, 0xffffe000, RZ, 0xc0, !PT ;  /* 0xffffe000351a7812 */ /* 0x000fe200078ec0ff */
[----:B------:R-:W-:Y:S01]  /*8890*/  FFMA R31, R27, R20, R7 ;  /* 0x000000141b1f7223 */ /* 0x000fe20000000007 */
[----:B------:R-:W-:Y:S01]  /*88a0*/  LOP3.LUT R20, R55, 0xffffe000, RZ, 0xc0, !PT ;  /* 0xffffe00037147812 */ /* 0x000fe200078ec0ff */
[C---:B------:R-:W-:Y:S01]  /*88b0*/  FMUL R4, R24.reuse, R8 ;  /* 0x0000000818047220 */ /* 0x040fe20000400000 */
[----:B------:R-:W-:Y:S01]  /*88c0*/  F2FP.TF32.F32.PACK_B R28, R28 ;  /* 0x0000001cff1c723e */ /* 0x000fe200024050ff */
[C---:B------:R-:W-:Y:S01]  /*88d0*/  FMUL R5, R24.reuse, R9 ;  /* 0x0000000918057220 */ /* 0x040fe20000400000 */
[----:B------:R-:W-:Y:S01]  /*88e0*/  F2FP.TF32.F32.PACK_B R29, R29 ;  /* 0x0000001dff1d723e */ /* 0x000fe200024050ff */
[C---:B------:R-:W-:Y:S01]  /*88f0*/  FMUL R6, R24.reuse, R10 ;  /* 0x0000000a18067220 */ /* 0x040fe20000400000 */
[----:B------:R-:W-:Y:S01]  /*8900*/  FMUL R11, R24, R11 ;  /* 0x0000000b180b7220 */ /* 0x000fe20000400000 */
[----:B------:R-:W-:Y:S01]  /*8910*/  F2FP.TF32.F32.PACK_B R30, R30 ;  /* 0x0000001eff1e723e */ /* 0x000fe200024050ff */
[C---:B------:R-:W-:Y:S01]  /*8920*/  FFMA R4, R27.reuse, R33, R4 ;  /* 0x000000211b047223 */ /* 0x040fe20000000004 */
[----:B------:R-:W-:Y:S01]  /*8930*/  F2FP.TF32.F32.PACK_B R31, R31 ;  /* 0x0000001fff1f723e */ /* 0x000fe200024050ff */
[C---:B------:R-:W-:Y:S01]  /*8940*/  FFMA R5, R27.reuse, R26, R5 ;  /* 0x0000001a1b057223 */ /* 0x040fe20000000005 */
[C---:B------:R-:W-:Y:S01]  /*8950*/  FFMA R6, R27.reuse, R21, R6 ;  /* 0x000000151b067223 */ /* 0x040fe20000000006 */
[----:B------:R-:W-:Y:S01]  /*8960*/  FFMA R7, R27, R20, R11 ;  /* 0x000000141b077223 */ /* 0x000fe2000000000b */
[----:B------:R-:W-:Y:S01]  /*8970*/  LOP3.LUT R33, R48, 0xffffe000, RZ, 0xc0, !PT ;  /* 0xffffe00030217812 */ /* 0x000fe200078ec0ff */
[----:B------:R1:W-:Y:S01]  /*8980*/  STS.128 [R65], R28 ;  /* 0x0000001c41007388 */ /* 0x0003e20000000c00 */
[----:B------:R-:W-:Y:S01]  /*8990*/  LOP3.LUT R26, R49, 0xffffe000, RZ, 0xc0, !PT ;  /* 0xffffe000311a7812 */ /* 0x000fe200078ec0ff */
[C---:B------:R-:W-:Y:S01]  /*89a0*/  FMUL R8, R24.reuse, R12 ;  /* 0x0000000c18087220 */ /* 0x040fe20000400000 */
[----:B------:R-:W-:Y:S01]  /*89b0*/  FMUL R9, R24, R13 ;  /* 0x0000000d18097220 */ /* 0x000fe20000400000 */
[----:B------:R-:W-:Y:S01]  /*89c0*/  LOP3.LUT R21, R50, 0xffffe000, RZ, 0xc0, !PT ;  /* 0xffffe00032157812 */ /* 0x000fe200078ec0ff */
[C---:B------:R-:W-:Y:S01]  /*89d0*/  FMUL R10, R24.reuse, R14 ;  /* 0x0000000e180a7220 */ /* 0x040fe20000400000 */
[----:B------:R-:W-:Y:S01]  /*89e0*/  LOP3.LUT R20, R51, 0xffffe000, RZ, 0xc0, !PT ;  /* 0xffffe00033147812 */ /* 0x000fe200078ec0ff */
[----:B------:R-:W-:Y:S01]  /*89f0*/  FMUL R15, R24, R15 ;  /* 0x0000000f180f7220 */ /* 0x000fe20000400000 */
[----:B------:R-:W-:Y:S01]  /*8a00*/  F2FP.TF32.F32.PACK_B R4, R4 ;  /* 0x00000004ff04723e */ /* 0x000fe200024050ff */
[C---:B------:R-:W-:Y:S01]  /*8a10*/  FFMA R8, R27.reuse, R33, R8 ;  /* 0x000000211b087223 */ /* 0x040fe20000000008 */
[----:B------:R-:W-:Y:S01]  /*8a20*/  F2FP.TF32.F32.PACK_B R5, R5 ;  /* 0x00000005ff05723e */ /* 0x000fe200024050ff */
[C---:B------:R-:W-:Y:S01]  /*8a30*/  FFMA R9, R27.reuse, R26, R9 ;  /* 0x0000001a1b097223 */ /* 0x040fe20000000009 */
[----:B------:R-:W-:Y:S01]  /*8a40*/  F2FP.TF32.F32.PACK_B R6, R6 ;  /* 0x00000006ff06723e */ /* 0x000fe200024050ff */
[C---:B------:R-:W-:Y:S01]  /*8a50*/  FFMA R10, R27.reuse, R21, R10 ;  /* 0x000000151b0a7223 */ /* 0x040fe2000000000a */
[----:B------:R-:W-:Y:S01]  /*8a60*/  F2FP.TF32.F32.PACK_B R7, R7 ;  /* 0x00000007ff07723e */ /* 0x000fe200024050ff */
[----:B------:R-:W-:Y:S01]  /*8a70*/  FFMA R11, R27, R20, R15 ;  /* 0x000000141b0b7223 */ /* 0x000fe2000000000f */
[----:B------:R-:W-:Y:S01]  /*8a80*/  LOP3.LUT R33, R44, 0xffffe000, RZ, 0xc0, !PT ;  /* 0xffffe0002c217812 */ /* 0x000fe200078ec0ff */
[C---:B------:R-:W-:Y:S01]  /*8a90*/  FMUL R12, R24.reuse, R16 ;  /* 0x00000010180c7220 */ /* 0x040fe20000400000 */
[----:B------:R-:W-:Y:S01]  /*8aa0*/  LOP3.LUT R26, R45, 0xffffe000, RZ, 0xc0, !PT ;  /* 0xffffe0002d1a7812 */ /* 0x000fe200078ec0ff */
[----:B------:R1:W-:Y:S01]  /*8ab0*/  STS.128 [R79+0x10], R4 ;  /* 0x000010044f007388 */ /* 0x0003e20000000c00 */
        /* <DEDUP_REMOVED lines=13> */
[----:B------:R-:W-:Y:S02]  /*8b90*/  F2FP.TF32.F32.PACK_B R12, R12 ;  /* 0x0000000cff0c723e */ /* 0x000fe400024050ff */
[----:B------:R-:W-:Y:S01]  /*8ba0*/  F2FP.TF32.F32.PACK_B R13, R13 ;  /* 0x0000000dff0d723e */ /* 0x000fe200024050ff */
[----:B------:R1:W-:Y:S01]  /*8bb0*/  STS.128 [R78+0x20], R8 ;  /* 0x000020084e007388 */ /* 0x0003e20000000c00 */
[----:B------:R-:W-:Y:S02]  /*8bc0*/  F2FP.TF32.F32.PACK_B R14, R14 ;  /* 0x0000000eff0e723e */ /* 0x000fe400024050ff */
[----:B------:R-:W-:Y:S05]  /*8bd0*/  F2FP.TF32.F32.PACK_B R15, R15 ;  /* 0x0000000fff0f723e */ /* 0x000fea00024050ff */
[----:B------:R1:W-:Y:S01]  /*8be0*/  STS.128 [R84+0x30], R12 ;  /* 0x0000300c54007388 */ /* 0x0003e20000000c00 */
[----:B------:R-:W-:Y:S01]  /*8bf0*/  @!PT LDS RZ, [RZ] ;  /* 0x00000000fffff984 */ /* 0x000fe20000000800 */
[----:B------:R-:W-:Y:S01]  /*8c00*/  @!PT LDS RZ, [RZ] ;  /* 0x00000000fffff984 */ /* 0x000fe20000000800 */
[----:B------:R-:W-:Y:S01]  /*8c10*/  @!PT LDS RZ, [RZ] ;  /* 0x00000000fffff984 */ /* 0x000fe20000000800 */
[----:B------:R-:W-:Y:S01]  /*8c20*/  @!PT LDS RZ, [RZ] ;  /* 0x00000000fffff984 */ /* 0x000fe20000000800 */
[----:B------:R2:W-:Y:S07]  /*8c30*/  MEMBAR.ALL.CTA ;  /* 0x0000000000007992 */ /* 0x0005ee0000008000 */
[----:B--2---:R-:W2:Y:S02]  /*8c40*/  FENCE.VIEW.ASYNC.S ;  /* 0x00000000000073c6 */ /* 0x004ea40000000000 */
[----:B--2---:R-:W-:Y:S06]  /*8c50*/  BAR.SYNC.DEFER_BLOCKING 0x1, 0x80 ;  /* 0x0042000000007b1d */ /* 0x004fec0000010000 */
[----:B------:R-:W-:Y:S05]  /*8c60*/  @P0 BRA `(.L_x_114) ;  /* 0x0000000000280947 */ /* 0x000fea0003800000 */
[----:B------:R-:W-:Y:S01]  /*8c70*/  UIADD3 UR4, UPT, UPT, UR50, 0x200, URZ ;  /* 0x0000020032047890 */ /* 0x000fe2000fffe0ff */
[----:B------:R-:W-:Y:S05]  /*8c80*/  UMOV UR41, UR54 ;  /* 0x0000003600297c82 */ /* 0x000fea0008000000 */
[----:B------:R-:W-:Y:S01]  /*8c90*/  MOV R62, UR4 ;  /* 0x00000004003e7c02 */ /* 0x000fe20008000f00 */
[----:B------:R-:W-:Y:S03]  /*8ca0*/  UIADD3 UR4, UP0, UPT, UR58, 0x780, URZ ;  /* 0x000007803a047890 */ /* 0x000fe6000ff1e0ff */
[----:B------:R-:W-:Y:S01]  /*8cb0*/  R2UR UR40, R62 ;  /* 0x000000003e2872ca */ /* 0x000fe200000e0000 */
[----:B------:R-:W-:Y:S11]  /*8cc0*/  UIADD3.X UR5, UPT, UPT, URZ, UR59, URZ, UP0, !UPT ;  /* 0x0000003bff057290 */ /* 0x000ff600087fe4ff */
[----:B------:R-:W-:Y:S01]  /*8cd0*/  @!UPT UIADD3 URZ, UPT, UPT, URZ, URZ, URZ ;  /* 0x000000fffffff290 */ /* 0x000fe2000fffe0ff */
[----:B------:R2:W-:Y:S01]  /*8ce0*/  UTMASTG.5D [UR40], [UR4] ;  /* 0x00000028040073b5 */ /* 0x0005e20008020000 */
[----:B------:R0:W-:Y:S01]  /*8cf0*/  UTMACMDFLUSH ;  /* 0x00000000000079b7 */ /* 0x0001e20000000000 */
[----:B--2---:R-:W-:Y:S04]  /*8d00*/  DEPBAR.LE SB0, 0x1 ;  /* 0x000080400000791a */ /* 0x004fe80000000000 */
.L_x_114:
[----:B------:R-:W-:Y:S05]  /*8d10*/  BSYNC.RECONVERGENT B0 ;  /* 0x0000000000007941 */ /* 0x000fea0003800200 */
.L_x_113:
[----:B------:R-:W-:Y:S01]  /*8d20*/  BAR.SYNC.DEFER_BLOCKING 0x1, 0x80 ;  /* 0x0042000000007b1d */ /* 0x000fe20000010000 */
[----:B------:R-:W-:Y:S01]  /*8d30*/  ISETP.NE.AND P1, PT, R83, RZ, PT ;  /* 0x000000ff5300720c */ /* 0x000fe20003f25270 */
[----:B------:R-:W-:Y:S01]  /*8d40*/  UISETP.NE.AND UP0, UPT, UR56, URZ, UPT ;  /* 0x000000ff3800728c */ /* 0x000fe2000bf05270 */
[----:B------:R-:W-:Y:S11]  /*8d50*/  LEA R3, R86, UR50, 0x3 ;  /* 0x0000003256037c11 */ /* 0x000ff6000f8e18ff */
[----:B-1----:R-:W-:Y:S01]  /*8d60*/  @P1 SHF.L.U32 R4, RZ, 0x1f, RZ ;  /* 0x0000001fff041819 */ /* 0x002fe200000006ff */
[----:B------:R-:W-:Y:S06]  /*8d70*/  BRA.U !UP0, `(.L_x_115) ;  /* 0x0000000108247547 */ /* 0x000fec000b800000 */
[----:B------:R-:W1:Y:S01]  /*8d80*/  S2R R0, SR_CgaCtaId ;  /* 0x0000000000007919 */ /* 0x000e620000008800 */
[----:B------:R-:W-:Y:S01]  /*8d90*/  IMAD.U32 R2, RZ, RZ, UR53 ;  /* 0x00000035ff027e24 */ /* 0x000fe2000f8e00ff */
[----:B------:R-:W-:Y:S04]  /*8da0*/  UIADD3 UR4, UPT, UPT, UR53, 0x1, URZ ;  /* 0x0000000135047890 */ /* 0x000fe8000fffe0ff */
[----:B------:R-:W-:Y:S01]  /*8db0*/  @P1 LEA R2, R2, UR50, 0x3 ;  /* 0x0000003202021c11 */ /* 0x000fe2000f8e18ff */
[----:B------:R-:W-:Y:S04]  /*8dc0*/  UISETP.NE.AND UP0, UPT, UR4, 0x4, UPT ;  /* 0x000000040400788c */ /* 0x000fe8000bf05270 */
[----:B------:R-:W-:Y:S01]  /*8dd0*/  @P1 VIADD R5, R2, 0x60 ;  /* 0x0000006002051836 */ /* 0x000fe20000000000 */
[----:B------:R-:W-:Y:S04]  /*8de0*/  USEL UR53, UR4, URZ, UP0 ;  /* 0x000000ff04357287 */ /* 0x000fe80008000000 */
[----:B-1----:R-:W-:Y:S04]  /*8df0*/  @P1 PRMT R0, R0, 0x654, R5 ;  /* 0x0000065400001816 */ /* 0x002fe80000000005 */
[----:B------:R1:W-:Y:S04]  /*8e00*/  @P1 SYNCS.ARRIVE.TRANS64.RED.A1T0 RZ, [R0+URZ], RZ ;  /* 0x000000ff00ff19a7 */ /* 0x0003e800081004ff */
.L_x_115:
[----:B------:R-:W2:Y:S01]  /*8e10*/  @P1 SYNCS.PHASECHK.TRANS64.TRYWAIT P0, [R3+URZ+0x40], R4 ;  /* 0x00004004030015a7 */ /* 0x000ea200080011ff */
[----:B------:R-:W-:Y:S01]  /*8e20*/  BSSY B1, `(.L_x_116) ;  /* 0x0000016000017945 */ /* 0x000fe20003800000 */
[----:B--2---:R-:W-:Y:S03]  /*8e30*/  @P1 SEL R87, RZ, 0x1, !P0 ;  /* 0x00000001ff571807 */ /* 0x004fe60004000000 */
[----:B------:R-:W-:Y:S05]  /*8e40*/  @!P1 BRA `(.L_x_117) ;  /* 0x00000000004c9947 */ /* 0x000fea0003800000 */
[----:B------:R-:W-:Y:S01]  /*8e50*/  ISETP.NE.AND P0, PT, R87, RZ, PT ;  /* 0x000000ff5700720c */ /* 0x000fe20003f05270 */
[----:B------:R-:W-:Y:S01]  /*8e60*/  BSSY B0, `(.L_x_118) ;  /* 0x000000b000007945 */ /* 0x000fe20003800000 */
[----:B------:R-:W-:Y:S11]  /*8e70*/  ISETP.NE.AND P1, PT, R88, RZ, PT ;  /* 0x000000ff5800720c */ /* 0x000ff60003f25270 */
[----:B------:R-:W-:Y:S02]  /*8e80*/  @!UPT UIADD3 URZ, UPT, UPT, URZ, URZ, URZ ;  /* 0x000000fffffff290 */ /* 0x000fe4000fffe0ff */
[C---:B------:R-:W-:Y:S01]  /*8e90*/  @P1 IMAD R6, R86.reuse, 0x2000, R65 ;  /* 0x0000200056061824 */ /* 0x040fe200078e0241 */
[C---:B------:R-:W-:Y:S01]  /*8ea0*/  @P1 LEA R4, R86.reuse, R78, 0xd ;  /* 0x0000004e56041211 */ /* 0x040fe200078e68ff */
[C---:B------:R-:W-:Y:S02]  /*8eb0*/  @P1 IMAD R5, R86.reuse, 0x2000, R79 ;  /* 0x0000200056051824 */ /* 0x040fe400078e024f */
[----:B------:R-:W-:Y:S01]  /*8ec0*/  @P1 IMAD R2, R86, 0x2000, R84 ;  /* 0x0000200056021824 */ /* 0x000fe200078e0254 */
[----:B------:R-:W-:Y:S06]  /*8ed0*/  @P0 BRA `(.L_x_119) ;  /* 0x00000000000c0947 */ /* 0x000fec0003800000 */
[----:B-1----:R-:W-:Y:S04]  /*8ee0*/  SHF.L.U32 R0, RZ, 0x1f, RZ ;  /* 0x0000001fff007819 */ /* 0x002fe800000006ff */
[----:B------:R-:W1:Y:S02]  /*8ef0*/  SYNCS.PHASECHK.TRANS64.TRYWAIT P0, [R3+URZ+0x40], R0 ;  /* 0x00004000030075a7 */ /* 0x000e6400080011ff */
[----:B-1----:R-:W-:Y:S05]  /*8f00*/  @!P0 BRA `(.L_x_120) ;  /* 0x0000004c00dc8947 */ /* 0x002fea0003800000 */
.L_x_119:
[----:B------:R-:W-:Y:S05]  /*8f10*/  BSYNC B0 ;  /* 0x0000000000007941 */ /* 0x000fea0003800000 */
.L_x_118:
[----:B------:R-:W-:Y:S02]  /*8f20*/  ISETP.NE.AND P0, PT, R88, RZ, PT ;  /* 0x000000ff5800720c */ /* 0x000fe40003f05270 */
[----:B------:R-:W-:Y:S11]  /*8f30*/  IADD3 R86, PT, PT, R86, 0x1, RZ ;  /* 0x0000000156567810 */ /* 0x000ff60007ffe0ff */
[----:B------:R2:W4:Y:S04]  /*8f40*/  @P0 LDS.128 R56, [R6] ;  /* 0x0000000006380984 */ /* 0x0005280000000c00 */
[----:B------:R2:W1:Y:S04]  /*8f50*/  @P0 LDS.128 R52, [R5+0x10] ;  /* 0x0000100005340984 */ /* 0x0004680000000c00 */
[----:B------:R2:W1:Y:S04]  /*8f60*/  @P0 LDS.128 R48, [R4+0x20] ;  /* 0x0000200004300984 */ /* 0x0004680000000c00 */
[----:B------:R2:W1:Y:S02]  /*8f70*/  @P0 LDS.128 R44, [R2+0x30] ;  /* 0x00003000022c0984 */ /* 0x0004640000000c00 */
.L_x_117:
[----:B------:R-:W-:Y:S05]  /*8f80*/  BSYNC B1 ;  /* 0x0000000000017941 */ /* 0x000fea0003800000 */
.L_x_116:
[----:B-1----:R-:W-:Y:S05]  /*8f90*/  VIADD R0, R25, 0x10 ;  /* 0x0000001019007836 */ /* 0x002fea0000000000 */
[----:B------:R-:W-:Y:S04]  /*8fa0*/  SHF.R.U32.HI R0, RZ, 0x15, R0 ;  /* 0x00000015ff007819 */ /* 0x000fe80000011600 */
[----:B------:R-:W-:Y:S11]  /*8fb0*/  LOP3.LUT P0, RZ, R0, 0x3, R69, 0x48, !PT ;  /* 0x0000000300ff7812 */ /* 0x000ff60007804845 */
[----:B------:R-:W-:Y:S02]  /*8fc0*/  @!UPT UIADD3 URZ, UPT, UPT, URZ, URZ, URZ ;  /* 0x000000fffffff290 */ /* 0x000fe4000fffe0ff */
[----:B------:R-:W-:Y:S05]  /*8fd0*/  @!P0 BRA `(.L_x_121) ;  /* 0x0000000000408947 */ /* 0x000fea0003800000 */
[----:B------:R-:W1:Y:S01]  /*8fe0*/  LDCU.64 UR8, c[0x4][0x70] ;  /* 0x01000e00ff0877ac */ /* 0x000e620008000a00 */
[----:B------:R-:W-:Y:S01]  /*8ff0*/  MOV R3, 0x0 ;  /* 0x0000000000037802 */ /* 0x000fe20000000f00 */
[----:B------:R-:W-:Y:S02]  /*9000*/  HFMA2 R12, -RZ, RZ, 0, 5.9604644775390625e-08 ;  /* 0x00000001ff0c7431 */ /* 0x000fe400000001ff */
[----:B------:R-:W-:Y:S02]  /*9010*/  IMAD.MOV.U32 R8, RZ, RZ, 0x192 ;  /* 0x00000192ff087424 */ /* 0x000fe400078e00ff */
[----:B------:R-:W-:Y:S01]  /*9020*/  IMAD.MOV.U32 R13, RZ, RZ, RZ ;  /* 0x000000ffff0d7224 */ /* 0x000fe200078e00ff */
[----:B------:R-:W5:Y:S01]  /*9030*/  LDCU.64 UR6, c[0x4][0x78] ;  /* 0x01000f00ff0677ac */ /* 0x000f620008000a00 */
[----:B--2---:R-:W2:Y:S01]  /*9040*/  LDC.64 R2, c[0x4][R3] ;  /* 0x0100000003027b82 */ /* 0x004ea20000000a00 */
[----:B------:R-:W3:Y:S01]  /*9050*/  LDCU.64 UR4, c[0x4][0x10] ;  /* 0x01000200ff0477ac */ /* 0x000ee20008000a00 */
[----:B-1----:R-:W-:Y:S01]  /*9060*/  MOV R5, UR9 ;  /* 0x0000000900057c02 */ /* 0x002fe20008000f00 */
[----:B------:R-:W-:Y:S01]  /*9070*/  IMAD.U32 R4, RZ, RZ, UR8 ;  /* 0x00000008ff047e24 */ /* 0x000fe2000f8e00ff */
[----:B-----5:R-:W-:Y:S01]  /*9080*/  MOV R7, UR7 ;  /* 0x0000000700077c02 */ /* 0x020fe20008000f00 */
[----:B------:R-:W-:Y:S01]  /*9090*/  IMAD.U32 R6, RZ, RZ, UR6 ;  /* 0x00000006ff067e24 */ /* 0x000fe2000f8e00ff */
[----:B---3--:R-:W-:Y:S01]  /*90a0*/  MOV R11, UR5 ;  /* 0x00000005000b7c02 */ /* 0x008fe20008000f00 */
[----:B------:R-:W-:Y:S02]  /*90b0*/  IMAD.U32 R10, RZ, RZ, UR4 ;  /* 0x00000004ff0a7e24 */ /* 0x000fe4000f8e00ff */
[----:B------:R-:W-:Y:S07]  /*90c0*/  LEPC R20, `(.L_x_121) ;  /* 0x000000001014794e */ /* 0x000fee0000000000 */
[----:B--2-4-:R-:W-:Y:S05]  /*90d0*/  CALL.ABS.NOINC R2 ;  /* 0x0000000002007343 */ /* 0x014fea0003c00000 */
.L_x_121:
[----:B----4-:R-:W-:Y:S01]  /*90e0*/  LOP3.LUT R20, R56, 0xffffe000, RZ, 0xc0, !PT ;  /* 0xffffe00038147812 */ /* 0x010fe200078ec0ff */
[----:B------:R-:W-:Y:S05]  /*90f0*/  WARPSYNC.ALL ;  /* 0x0000000000007948 */ /* 0x000fea0003800000 */
[----:B------:R-:W-:Y:S01]  /*9100*/  R2UR UR4, R25 ;  /* 0x00000000190472ca */ /* 0x000fe200000e0000 */
[----:B------:R-:W1:Y:S01]  /*9110*/  S2R R89, SR_CgaCtaId ;  /* 0x0000000000597919 */ /* 0x000e620000008800 */
[----:B------:R-:W-:Y:S01]  /*9120*/  LOP3.LUT R21, R57, 0xffffe000, RZ, 0xc0, !PT ;  /* 0xffffe00039157812 */ /* 0x000fe200078ec0ff */
[----:B------:R-:W-:Y:S01]  /*9130*/  IMAD.U32 R40, RZ, RZ, UR53 ;  /* 0x00000035ff287e24 */ /* 0x000fe2000f8e00ff */
[----:B------:R-:W-:Y:S01]  /*9140*/  LOP3.LUT R41, R58, 0xffffe000, RZ, 0xc0, !PT ;  /* 0xffffe0003a297812 */ /* 0x000fe200078ec0ff */
[----:B------:R-:W-:Y:S01]  /*9150*/  BSSY.RECONVERGENT B0, `(.L_x_122) ;  /* 0x0000059000007945 */ /* 0x000fe20003800200 */
[----:B------:R-:W-:Y:S02]  /*9160*/  LOP3.LUT R26, R48, 0xffffe000, RZ, 0xc0, !PT ;  /* 0xffffe000301a7812 */ /* 0x000fe400078ec0ff */
[----:B------:R-:W-:Y:S02]  /*9170*/  ISETP.NE.AND P6, PT, R83, RZ, PT ;  /* 0x000000ff5300720c */ /* 0x000fe40003fc5270 */
[----:B------:R-:W-:Y:S03]  /*9180*/  ISETP.NE.AND P0, PT, R67, RZ, PT ;  /* 0x000000ff4300720c */ /* 0x000fe60003f05270 */
[----:B--2---:R-:W2:Y:S08]  /*9190*/  LDTM.x16 R4, tmem[UR4+0x10] ;  /* 0x00001004000479ee */ /* 0x004eb00008240000 */
[----:B------:R-:W-:Y:S02]  /*91a0*/  @P6 LEA R40, R40, UR50, 0x3 ;  /* 0x0000003228286c11 */ /* 0x000fe4000f8e18ff */
[----:B------:R-:W-:Y:S03]  /*91b0*/  @P6 SHF.L.U32 R91, RZ, 0x1f, RZ ;  /* 0x0000001fff5b6819 */ /* 0x000fe600000006ff */
[----:B------:R-:W-:Y:S01]  /*91c0*/  @P6 VIADD R90, R40, 0x60 ;  /* 0x00000060285a6836 */ /* 0x000fe20000000000 */
[----:B------:R-:W-:Y:S04]  /*91d0*/  LEA R40, R86, UR50, 0x3 ;  /* 0x0000003256287c11 */ /* 0x000fe8000f8e18ff */
[----:B-1----:R-:W-:Y:S01]  /*91e0*/  @P6 PRMT R90, R89, 0x654, R90 ;  /* 0x00000654595a6816 */ /* 0x002fe2000000005a */
[C---:B--2---:R-:W-:Y:S01]  /*91f0*/  FMUL R0, R24.reuse, R4 ;  /* 0x0000000418007220 */ /* 0x044fe20000400000 */
[C---:B------:R-:W-:Y:S01]  /*9200*/  FMUL R2, R24.reuse, R5 ;  /* 0x0000000518027220 */ /* 0x040fe20000400000 */
[C---:B------:R-:W-:Y:S01]  /*9210*/  FMUL R3, R24.reuse, R10 ;  /* 0x0000000a18037220 */ /* 0x040fe20000400000 */
[----:B------:R-:W-:Y:S01]  /*9220*/  FMUL R4, R24, R11 ;  /* 0x0000000b18047220 */ /* 0x000fe20000400000 */
[C---:B------:R-:W-:Y:S01]  /*9230*/  FFMA R28, R27.reuse, R20, R0 ;  /* 0x000000141b1c7223 */ /* 0x040fe20000000000 */
[----:B------:R-:W-:Y:S01]  /*9240*/  LOP3.LUT R20, R52, 0xffffe000, RZ, 0xc0, !PT ;  /* 0xffffe00034147812 */ /* 0x000fe200078ec0ff */
[----:B------:R-:W-:Y:S01]  /*9250*/  FFMA R29, R27, R21, R2 ;  /* 0x000000151b1d7223 */ /* 0x000fe20000000002 */
[----:B------:R-:W-:Y:S01]  /*9260*/  LOP3.LUT R21, R59, 0xffffe000, RZ, 0xc0, !PT ;  /* 0xffffe0003b157812 */ /* 0x000fe200078ec0ff */
[C---:B------:R-:W-:Y:S01]  /*9270*/  FMUL R0, R24.reuse, R6 ;  /* 0x0000000618007220 */ /* 0x040fe20000400000 */
[----:B------:R-:W-:Y:S01]  /*9280*/  F2FP.TF32.F32.PACK_B R28, R28 ;  /* 0x0000001cff1c723e */ /* 0x000fe200024050ff */
[C---:B------:R-:W-:Y:S01]  /*9290*/  FMUL R2, R24.reuse, R7 ;  /* 0x0000000718027220 */ /* 0x040fe20000400000 */
[----:B------:R-:W-:Y:S01]  /*92a0*/  F2FP.TF32.F32.PACK_B R29, R29 ;  /* 0x0000001dff1d723e */ /* 0x000fe200024050ff */
[----:B------:R-:W-:Y:S01]  /*92b0*/  FFMA R30, R27, R41, R0 ;  /* 0x000000291b1e7223 */ /* 0x000fe20000000000 */
[----:B------:R-:W-:Y:S01]  /*92c0*/  LOP3.LUT R41, R55, 0xffffe000, RZ, 0xc0, !PT ;  /* 0xffffe00037297812 */ /* 0x000fe200078ec0ff */
[----:B------:R-:W-:Y:S01]  /*92d0*/  FFMA R31, R27, R21, R2 ;  /* 0x000000151b1f7223 */ /* 0x000fe20000000002 */
[----:B------:R-:W-:Y:S01]  /*92e0*/  LOP3.LUT R21, R53, 0xffffe000, RZ, 0xc0, !PT ;  /* 0xffffe00035157812 */ /* 0x000fe200078ec0ff */
[C---:B------:R-:W-:Y:S01]  /*92f0*/  FMUL R0, R24.reuse, R8 ;  /* 0x0000000818007220 */ /* 0x040fe20000400000 */
[----:B------:R-:W-:Y:S01]  /*9300*/  F2FP.TF32.F32.PACK_B R30, R30 ;  /* 0x0000001eff1e723e */ /* 0x000fe200024050ff */
[----:B------:R-:W-:Y:S01]  /*9310*/  FMUL R2, R24, R9 ;  /* 0x0000000918027220 */ /* 0x000fe20000400000 */
[----:B------:R-:W-:Y:S01]  /*9320*/  F2FP.TF32.F32.PACK_B R31, R31 ;  /* 0x0000001fff1f723e */ /* 0x000fe200024050ff */
[C---:B------:R-:W-:Y:S01]  /*9330*/  FFMA R32, R27.reuse, R20, R0 ;  /* 0x000000141b207223 */ /* 0x040fe20000000000 */
[----:B------:R-:W-:Y:S01]  /*9340*/  LOP3.LUT R20, R54, 0xffffe000, RZ, 0xc0, !PT ;  /* 0xffffe00036147812 */ /* 0x000fe200078ec0ff */
[----:B------:R-:W-:Y:S01]  /*9350*/  FFMA R33, R27, R21, R2 ;  /* 0x000000151b217223 */ /* 0x000fe20000000002 */
[C---:B------:R-:W-:Y:S01]  /*9360*/  FMUL R5, R24.reuse, R12 ;  /* 0x0000000c18057220 */ /* 0x040fe20000400000 */
[----:B------:R1:W-:Y:S01]  /*9370*/  STS.128 [R65+0x2000], R28 ;  /* 0x0020001c41007388 */ /* 0x0003e20000000c00 */
[----:B------:R-:W-:Y:S01]  /*9380*/  LOP3.LUT R21, R49, 0xffffe000, RZ, 0xc0, !PT ;  /* 0xffffe00031157812 */ /* 0x000fe200078ec0ff */
[C---:B------:R-:W-:Y:S01]  /*9390*/  FFMA R34, R27.reuse, R20, R3 ;  /* 0x000000141b227223 */ /* 0x040fe20000000003 */
[----:B------:R-:W-:Y:S01]  /*93a0*/  FFMA R35, R27, R41, R4 ;  /* 0x000000291b237223 */ /* 0x000fe20000000004 */
        /* <DEDUP_REMOVED lines=22> */
[----:B------:R-:W-:Y:S02]  /*9510*/  F2FP.TF32.F32.PACK_B R36, R36 ;  /* 0x00000024ff24723e */ /* 0x000fe400024050ff */
[----:B------:R-:W-:Y:S02]  /*9520*/  F2FP.TF32.F32.PACK_B R37, R37 ;  /* 0x00000025ff25723e */ /* 0x000fe400024050ff */
[----:B------:R-:W-:Y:S01]  /*9530*/  F2FP.TF32.F32.PACK_B R38, R38 ;  /* 0x00000026ff26723e */ /* 0x000fe200024050ff */
[C---:B-1----:R-:W-:Y:S01]  /*9540*/  FFMA R28, R27.reuse, R20, R9 ;  /* 0x000000141b1c7223 */ /* 0x042fe20000000009 */
[----:B------:R-:W-:Y:S01]  /*9550*/  F2FP.TF32.F32.PACK_B R39, R39 ;  /* 0x00000027ff27723e */ /* 0x000fe200024050ff */
[C---:B------:R-:W-:Y:S01]  /*9560*/  FFMA R29, R27.reuse, R21, R10 ;  /* 0x000000151b1d7223 */ /* 0x040fe2000000000a */
[C---:B------:R-:W-:Y:S01]  /*9570*/  FFMA R30, R27.reuse, R26, R11 ;  /* 0x0000001a1b1e7223 */ /* 0x040fe2000000000b */
[----:B------:R-:W-:Y:S01]  /*9580*/  FFMA R31, R27, R41, R12 ;  /* 0x000000291b1f7223 */ /* 0x000fe2000000000c */
[----:B------:R-:W-:Y:S01]  /*9590*/  F2FP.TF32.F32.PACK_B R28, R28 ;  /* 0x0000001cff1c723e */ /* 0x000fe200024050ff */
[----:B------:R2:W-:Y:S01]  /*95a0*/  STS.128 [R78+0x2020], R36 ;  /* 0x002020244e007388 */ /* 0x0005e20000000c00 */
[----:B------:R-:W-:Y:S02]  /*95b0*/  F2FP.TF32.F32.PACK_B R29, R29 ;  /* 0x0000001dff1d723e */ /* 0x000fe400024050ff */
        /* <DEDUP_REMOVED lines=8> */
[----:B-1----:R-:W1:Y:S02]  /*9640*/  FENCE.VIEW.ASYNC.S ;  /* 0x00000000000073c6 */ /* 0x002e640000000000 */
[----:B-1----:R-:W-:Y:S06]  /*9650*/  BAR.SYNC.DEFER_BLOCKING 0x1, 0x80 ;  /* 0x0042000000007b1d */ /* 0x002fec0000010000 */
[----:B------:R-:W-:Y:S05]  /*9660*/  @P0 BRA `(.L_x_123) ;  /* 0x00000000001c0947 */ /* 0x000fea0003800000 */
[----:B------:R-:W-:Y:S02]  /*9670*/  UIADD3 UR4, UP0, UPT, UR58, 0x780, URZ ;  /* 0x000007803a047890 */ /* 0x000fe4000ff1e0ff */
[----:B------:R-:W-:Y:S02]  /*9680*/  UIADD3 UR40, UPT, UPT, UR50, 0x2200, URZ ;  /* 0x0000220032287890 */ /* 0x000fe4000fffe0ff */
[----:B------:R-:W-:Y:S02]  /*9690*/  UIADD3 UR41, UPT, UPT, UR54, 0x10, URZ ;  /* 0x0000001036297890 */ /* 0x000fe4000fffe0ff */
[----:B------:R-:W-:Y:S09]  /*96a0*/  UIADD3.X UR5, UPT, UPT, URZ, UR59, URZ, UP0, !UPT ;  /* 0x0000003bff057290 */ /* 0x000ff200087fe4ff */
[----:B------:R1:W-:Y:S01]  /*96b0*/  UTMASTG.5D [UR40], [UR4] ;  /* 0x00000028040073b5 */ /* 0x0003e20008020000 */
[----:B------:R0:W-:Y:S01]  /*96c0*/  UTMACMDFLUSH ;  /* 0x00000000000079b7 */ /* 0x0001e20000000000 */
[----:B-1----:R-:W-:Y:S04]  /*96d0*/  DEPBAR.LE SB0, 0x1 ;  /* 0x000080400000791a */ /* 0x002fe80000000000 */
.L_x_123:
[----:B------:R-:W-:Y:S05]  /*96e0*/  BSYNC.RECONVERGENT B0 ;  /* 0x0000000000007941 */ /* 0x000fea0003800200 */
.L_x_122:
[----:B------:R-:W-:Y:S01]  /*96f0*/  BAR.SYNC.DEFER_BLOCKING 0x1, 0x80 ;  /* 0x0042000000007b1d */ /* 0x000fe20000010000 */
[----:B------:R-:W-:Y:S04]  /*9700*/  UIADD3 UR4, UPT, UPT, UR53, 0x1, URZ ;  /* 0x0000000135047890 */ /* 0x000fe8000fffe0ff */
[----:B------:R-:W-:Y:S04]  /*9710*/  UISETP.NE.AND UP0, UPT, UR4, 0x4, UPT ;  /* 0x000000040400788c */ /* 0x000fe8000bf05270 */
[----:B------:R-:W-:Y:S01]  /*9720*/  USEL UR52, UR4, URZ, UP0 ;  /* 0x000000ff04347287 */ /* 0x000fe20008000000 */
[----:B------:R1:W-:Y:S01]  /*9730*/  @P6 SYNCS.ARRIVE.TRANS64.RED.A1T0 RZ, [R90+URZ], RZ ;  /* 0x000000ff5aff69a7 */ /* 0x0003e200081004ff */
[----:B------:R-:W-:Y:S01]  /*9740*/  BSSY B1, `(.L_x_124) ;  /* 0x0000017000017945 */ /* 0x000fe20003800000 */
[----:B------:R-:W4:Y:S02]  /*9750*/  @P6 SYNCS.PHASECHK.TRANS64.TRYWAIT P0, [R40+URZ+0x40], R91 ;  /* 0x0000405b280065a7 */ /* 0x000f2400080011ff */
[----:B----4-:R-:W-:Y:S01]  /*9760*/  @P6 SEL R87, RZ, 0x1, !P0 ;  /* 0x00000001ff576807 */ /* 0x010fe20004000000 */
[----:B-1----:R-:W-:Y:S06]  /*9770*/  @!P6 BRA `(.L_x_125) ;  /* 0x00000000004ce947 */ /* 0x002fec0003800000 */
        /* <DEDUP_REMOVED lines=9> */
[----:B------:R-:W-:Y:S04]  /*9810*/  SHF.L.U32 R5, RZ, 0x1f, RZ ;  /* 0x0000001fff057819 */ /* 0x000fe800000006ff */
[----:B------:R-:W1:Y:S02]  /*9820*/  SYNCS.PHASECHK.TRANS64.TRYWAIT P0, [R40+URZ+0x40], R5 ;  /* 0x00004005280075a7 */ /* 0x000e6400080011ff */
[----:B-1----:R-:W-:Y:S05]  /*9830*/  @!P0 BRA `(.L_x_128) ;  /* 0x0000004400a48947 */ /* 0x002fea0003800000 */
.L_x_127:
[----:B------:R-:W-:Y:S05]  /*9840*/  BSYNC B0 ;  /* 0x0000000000007941 */ /* 0x000fea0003800000 */
.L_x_126:
[----:B------:R-:W-:Y:S02]  /*9850*/  ISETP.NE.AND P0, PT, R88, RZ, PT ;  /* 0x000000ff5800720c */ /* 0x000fe40003f05270 */
[----:B------:R-:W-:Y:S11]  /*9860*/  IADD3 R86, PT, PT, R86, 0x1, RZ ;  /* 0x0000000156567810 */ /* 0x000ff60007ffe0ff */
[----:B------:R4:W1:Y:S04]  /*9870*/  @P0 LDS.128 R56, [R4] ;  /* 0x0000000004380984 */ /* 0x0008680000000c00 */
[----:B------:R4:W1:Y:S04]  /*9880*/  @P0 LDS.128 R52, [R3+0x10] ;  /* 0x0000100003340984 */ /* 0x0008680000000c00 */
[----:B------:R4:W1:Y:S04]  /*9890*/  @P0 LDS.128 R48, [R2+0x20] ;  /* 0x0000200002300984 */ /* 0x0008680000000c00 */
[----:B------:R4:W1:Y:S02]  /*98a0*/  @P0 LDS.128 R44, [R0+0x30] ;  /* 0x00003000002c0984 */ /* 0x0008640000000c00 */
.L_x_125:
[----:B------:R-:W-:Y:S05]  /*98b0*/  BSYNC B1 ;  /* 0x0000000000017941 */ /* 0x000fea0003800000 */
.L_x_124:
[----:B----4-:R-:W-:Y:S05]  /*98c0*/  VIADD R0, R25, 0x20 ;  /* 0x0000002019007836 */ /* 0x010fea0000000000 */
        /* <DEDUP_REMOVED lines=9> */
[----:B------:R-:W4:Y:S01]  /*9960*/  LDCU.64 UR6, c[0x4][0x78] ;  /* 0x01000f00ff0677ac */ /* 0x000f220008000a00 */
[----:B------:R-:W2:Y:S01]  /*9970*/  LDC.64 R2, c[0x4][R3] ;  /* 0x0100000003027b82 */ /* 0x000ea20000000a00 */
[----:B------:R-:W5:Y:S01]  /*9980*/  LDCU.64 UR4, c[0x4][0x10] ;  /* 0x01000200ff0477ac */ /* 0x000f620008000a00 */
[----:B-1----:R-:W-:Y:S01]  /*9990*/  MOV R5, UR9 ;  /* 0x0000000900057c02 */ /* 0x002fe20008000f00 */
[----:B------:R-:W-:Y:S01]  /*99a0*/  IMAD.U32 R4, RZ, RZ, UR8 ;  /* 0x00000008ff047e24 */ /* 0x000fe2000f8e00ff */
[----:B----4-:R-:W-:Y:S01]  /*99b0*/  MOV R7, UR7 ;  /* 0x0000000700077c02 */ /* 0x010fe20008000f00 */
[----:B------:R-:W-:Y:S01]  /*99c0*/  IMAD.U32 R6, RZ, RZ, UR6 ;  /* 0x00000006ff067e24 */ /* 0x000fe2000f8e00ff */
[----:B-----5:R-:W-:Y:S01]  /*99d0*/  MOV R11, UR5 ;  /* 0x00000005000b7c02 */ /* 0x020fe20008000f00 */
[----:B------:R-:W-:Y:S02]  /*99e0*/  IMAD.U32 R10, RZ, RZ, UR4 ;  /* 0x00000004ff0a7e24 */ /* 0x000fe4000f8e00ff */
[----:B------:R-:W-:Y:S07]  /*99f0*/  LEPC R20, `(.L_x_129) ;  /* 0x000000001014794e */ /* 0x000fee0000000000 */
[----:B--23--:R-:W-:Y:S05]  /*9a00*/  CALL.ABS.NOINC R2 ;  /* 0x0000000002007343 */ /* 0x00cfea0003c00000 */
.L_x_129:
[----:B-1----:R-:W-:Y:S01]  /*9a10*/  LOP3.LUT R20, R56, 0xffffe000, RZ, 0xc0, !PT ;  /* 0xffffe00038147812 */ /* 0x002fe200078ec0ff */
[----:B------:R-:W-:Y:S05]  /*9a20*/  WARPSYNC.ALL ;  /* 0x0000000000007948 */ /* 0x000fea0003800000 */
[----:B------:R-:W-:Y:S01]  /*9a30*/  R2UR UR4, R25 ;  /* 0x00000000190472ca */ /* 0x000fe200000e0000 */
[----:B------:R-:W-:Y:S01]  /*9a40*/  IMAD.U32 R90, RZ, RZ, UR52 ;  /* 0x00000034ff5a7e24 */ /* 0x000fe2000f8e00ff */
[----:B------:R-:W-:Y:S01]  /*9a50*/  LOP3.LUT R21, R57, 0xffffe000, RZ, 0xc0, !PT ;  /* 0xffffe00039157812 */ /* 0x000fe200078ec0ff */
[----:B------:R-:W-:Y:S01]  /*9a60*/  BSSY.RECONVERGENT B0, `(.L_x_130) ;  /* 0x000005a000007945 */ /* 0x000fe20003800200 */
[----:B------:R-:W-:Y:S02]  /*9a70*/  LOP3.LUT R41, R58, 0xffffe000, RZ, 0xc0, !PT ;  /* 0xffffe0003a297812 */ /* 0x000fe400078ec0ff */
[----:B------:R-:W-:Y:S02]  /*9a80*/  LOP3.LUT R26, R54, 0xffffe000, RZ, 0xc0, !PT ;  /* 0xffffe000361a7812 */ /* 0x000fe400078ec0ff */
[----:B------:R-:W-:Y:S02]  /*9a90*/  LOP3.LUT R40, R50, 0xffffe000, RZ, 0xc0, !PT ;  /* 0xffffe00032287812 */ /* 0x000fe400078ec0ff */
[----:B------:R-:W-:Y:S02]  /*9aa0*/  ISETP.NE.AND P6, PT, R83, RZ, PT ;  /* 0x000000ff5300720c */ /* 0x000fe40003fc5270 */
[----:B------:R-:W-:Y:S01]  /*9ab0*/  ISETP.NE.AND P0, PT, R67, RZ, PT ;  /* 0x000000ff4300720c */ /* 0x000fe20003f05270 */
[----:B------:R-:W1:Y:S01]  /*9ac0*/  LDTM.x16 R4, tmem[UR4+0x20] ;  /* 0x00002004000479ee */ /* 0x000e620008240000 */
[----:B------:R-:W-:Y:S09]  /*9ad0*/  LEA R91, R86, UR50, 0x3 ;  /* 0x00000032565b7c11 */ /* 0x000ff2000f8e18ff */
[----:B------:R-:W-:Y:S02]  /*9ae0*/  @P6 LEA R90, R90, UR50, 0x3 ;  /* 0x000000325a5a6c11 */ /* 0x000fe4000f8e18ff */
[----:B------:R-:W-:Y:S03]  /*9af0*/  @P6 SHF.L.U32 R92, RZ, 0x1f, RZ ;  /* 0x0000001fff5c6819 */ /* 0x000fe600000006ff */
[----:B------:R-:W-:Y:S05]  /*9b00*/  @P6 VIADD R90, R90, 0x60 ;  /* 0x000000605a5a6836 */ /* 0x000fea0000000000 */
[----:B------:R-:W-:Y:S01]  /*9b10*/  @P6 PRMT R90, R89, 0x654, R90 ;  /* 0x00000654595a6816 */ /* 0x000fe2000000005a */
[C---:B-1----:R-:W-:Y:S01]  /*9b20*/  FMUL R0, R24.reuse, R4 ;  /* 0x0000000418007220 */ /* 0x042fe20000400000 */
[C---:B------:R-:W-:Y:S01]  /*9b30*/  FMUL R2, R24.reuse, R5 ;  /* 0x0000000518027220 */ /* 0x040fe20000400000 */
[C---:B------:R-:W-:Y:S01]  /*9b40*/  FMUL R3, R24.reuse, R10 ;  /* 0x0000000a18037220 */ /* 0x040fe20000400000 */
[----:B------:R-:W-:Y:S01]  /*9b50*/  FMUL R4, R24, R11 ;  /* 0x0000000b18047220 */ /* 0x000fe20000400000 */
[C---:B--2---:R-:W-:Y:S01]  /*9b60*/  FFMA R28, R27.reuse, R20, R0 ;  /* 0x000000141b1c7223 */ /* 0x044fe20000000000 */
        /* <DEDUP_REMOVED lines=9> */
[C---:B------:R-:W-:Y:S01]  /*9c00*/  FFMA R31, R27.reuse, R21, R2 ;  /* 0x000000151b1f7223 */ /* 0x040fe20000000002 */
[C---:B------:R-:W-:Y:S01]  /*9c10*/  FMUL R0, R24.reuse, R8 ;  /* 0x0000000818007220 */ /* 0x040fe20000400000 */
[C---:B------:R-:W-:Y:S01]  /*9c20*/  FMUL R2, R24.reuse, R9 ;  /* 0x0000000918027220 */ /* 0x040fe20000400000 */
[----:B------:R-:W-:Y:S01]  /*9c30*/  F2FP.TF32.F32.PACK_B R30, R30 ;  /* 0x0000001eff1e723e */ /* 0x000fe200024050ff */
[----:B------:R-:W-:Y:S01]  /*9c40*/  FMUL R5, R24, R12 ;  /* 0x0000000c18057220 */ /* 0x000fe20000400000 */
[----:B------:R-:W-:Y:S01]  /*9c50*/  F2FP.TF32.F32.PACK_B R31, R31 ;  /* 0x0000001fff1f723e */ /* 0x000fe200024050ff */
[C---:B------:R-:W-:Y:S01]  /*9c60*/  FFMA R32, R27.reuse, R20, R0 ;  /* 0x000000141b207223 */ /* 0x040fe20000000000 */
[C---:B------:R-:W-:Y:S01]  /*9c70*/  FFMA R33, R27.reuse, R41, R2 ;  /* 0x000000291b217223 */ /* 0x040fe20000000002 */
[----:B------:R-:W-:Y:S01]  /*9c80*/  FFMA R34, R27, R26, R3 ;  /* 0x0000001a1b227223 */ /* 0x000fe20000000003 */
[----:B------:R-:W-:Y:S01]  /*9c90*/  LOP3.LUT R20, R55, 0xffffe000, RZ, 0xc0, !PT ;  /* 0xffffe00037147812 */ /* 0x000fe200078ec0ff */
[----:B------:R1:W-:Y:S01]  /*9ca0*/  STS.128 [R65+0x4000], R28 ;  /* 0x0040001c41007388 */ /* 0x0003e20000000c00 */
[----:B------:R-:W-:Y:S01]  /*9cb0*/  LOP3.LUT R26, R48, 0xffffe000, RZ, 0xc0, !PT ;  /* 0xffffe000301a7812 */ /* 0x000fe200078ec0ff */
[C---:B------:R-:W-:Y:S01]  /*9cc0*/  FMUL R6, R24.reuse, R13 ;  /* 0x0000000d18067220 */ /* 0x040fe20000400000 */
[----:B------:R-:W-:Y:S01]  /*9cd0*/  LOP3.LUT R21, R49, 0xffffe000, RZ, 0xc0, !PT ;  /* 0xffffe00031157812 */ /* 0x000fe200078ec0ff */
[----:B------:R-:W-:Y:S01]  /*9ce0*/  FFMA R35, R27, R20, R4 ;  /* 0x000000141b237223 */ /* 0x000fe20000000004 */
        /* <DEDUP_REMOVED lines=22> */
[----:B------:R-:W-:Y:S02]  /*9e50*/  F2FP.TF32.F32.PACK_B R38, R38 ;  /* 0x00000026ff26723e */ /* 0x000fe400024050ff */
[----:B------:R-:W-:Y:S01]  /*9e60*/  F2FP.TF32.F32.PACK_B R39, R39 ;  /* 0x00000027ff27723e */ /* 0x000fe200024050ff */
[C---:B-1----:R-:W-:Y:S01]  /*9e70*/  FFMA R28, R27.reuse, R20, R9 ;  /* 0x000000141b1c7223 */ /* 0x042fe20000000009 */
[C---:B------:R-:W-:Y:S01]  /*9e80*/  FFMA R29, R27.reuse, R21, R10 ;  /* 0x000000151b1d7223 */ /* 0x040fe2000000000a */
[C---:B------:R-:W-:Y:S01]  /*9e90*/  FFMA R30, R27.reuse, R26, R11 ;  /* 0x0000001a1b1e7223 */ /* 0x040fe2000000000b */
[----:B------:R-:W-:Y:S01]  /*9ea0*/  FFMA R31, R27, R41, R12 ;  /* 0x000000291b1f7223 */ /* 0x000fe2000000000c */
[----:B------:R2:W-:Y:S01]  /*9eb0*/  STS.128 [R78+0x4020], R36 ;  /* 0x004020244e007388 */ /* 0x0005e20000000c00 */
[----:B------:R-:W-:Y:S02]  /*9ec0*/  F2FP.TF32.F32.PACK_B R28, R28 ;  /* 0x0000001cff1c723e */ /* 0x000fe400024050ff */
        /* <DEDUP_REMOVED lines=19> */
.L_x_131:
[----:B------:R-:W-:Y:S05]  /*a000*/  BSYNC.RECONVERGENT B0 ;  /* 0x0000000000007941 */ /* 0x000fea0003800200 */
.L_x_130:
[----:B------:R-:W-:Y:S01]  /*a010*/  BAR.SYNC.DEFER_BLOCKING 0x1, 0x80 ;  /* 0x0042000000007b1d */ /* 0x000fe20000010000 */
[----:B------:R-:W-:Y:S04]  /*a020*/  UIADD3 UR4, UPT, UPT, UR52, 0x1, URZ ;  /* 0x0000000134047890 */ /* 0x000fe8000fffe0ff */
[----:B------:R-:W-:Y:S04]  /*a030*/  UISETP.NE.AND UP0, UPT, UR4, 0x4, UPT ;  /* 0x000000040400788c */ /* 0x000fe8000bf05270 */
[----:B------:R-:W-:Y:S01]  /*a040*/  USEL UR51, UR4, URZ, UP0 ;  /* 0x000000ff04337287 */ /* 0x000fe20008000000 */
[----:B------:R1:W-:Y:S01]  /*a050*/  @P6 SYNCS.ARRIVE.TRANS64.RED.A1T0 RZ, [R90+URZ], RZ ;  /* 0x000000ff5aff69a7 */ /* 0x0003e200081004ff */
[----:B------:R-:W-:Y:S01]  /*a060*/  BSSY B1, `(.L_x_132) ;  /* 0x000001c000017945 */ /* 0x000fe20003800000 */
[----:B------:R-:W4:Y:S01]  /*a070*/  @P6 SYNCS.PHASECHK.TRANS64.TRYWAIT P0, [R91+URZ+0x40], R92 ;  /* 0x0000405c5b0065a7 */ /* 0x000f2200080011ff */
[----:B-1----:R-:W-:Y:S02]  /*a080*/  MOV R90, RZ ;  /* 0x000000ff005a7202 */ /* 0x002fe40000000f00 */
[----:B----4-:R-:W-:Y:S01]  /*a090*/  @P6 SEL R87, RZ, 0x1, !P0 ;  /* 0x00000001ff576807 */ /* 0x010fe20004000000 */
[----:B------:R-:W-:Y:S06]  /*a0a0*/  @!P6 BRA `(.L_x_133) ;  /* 0x00000000005ce947 */ /* 0x000fec0003800000 */
        /* <DEDUP_REMOVED lines=12> */
.L_x_135:
[----:B------:R-:W-:Y:S05]  /*a170*/  BSYNC B0 ;  /* 0x0000000000007941 */ /* 0x000fea0003800000 */
.L_x_134:
[----:B------:R-:W-:Y:S01]  /*a180*/  ISETP.NE.AND P0, PT, R88, RZ, PT ;  /* 0x000000ff5800720c */ /* 0x000fe20003f05270 */
[----:B------:R-:W-:Y:S11]  /*a190*/  VIADD R86, R86, 0x1 ;  /* 0x0000000156567836 */ /* 0x000ff60000000000 */
[----:B------:R-:W-:Y:S01]  /*a1a0*/  @!UPT UIADD3 URZ, UPT, UPT, URZ, URZ, URZ ;  /* 0x000000fffffff290 */ /* 0x000fe2000fffe0ff */
[----:B------:R4:W1:Y:S04]  /*a1b0*/  @P0 LDS.128 R56, [R4] ;  /* 0x0000000004380984 */ /* 0x0008680000000c00 */
[----:B------:R4:W1:Y:S04]  /*a1c0*/  @P0 LDS.128 R52, [R3+0x10] ;  /* 0x0000100003340984 */ /* 0x0008680000000c00 */
[----:B------:R4:W1:Y:S04]  /*a1d0*/  @P0 LDS.128 R48, [R2+0x20] ;  /* 0x0000200002300984 */ /* 0x0008680000000c00 */
[----:B------:R4:W1:Y:S01]  /*a1e0*/  @P0 LDS.128 R44, [R0+0x30] ;  /* 0x00003000002c0984 */ /* 0x0008620000000c00 */
[C---:B------:R-:W-:Y:S04]  /*a1f0*/  ISETP.NE.AND P0, PT, R86.reuse, 0x4, PT ;  /* 0x000000045600780c */ /* 0x040fe80003f05270 */
[----:B------:R-:W-:Y:S02]  /*a200*/  SEL R86, R86, RZ, P0 ;  /* 0x000000ff56567207 */ /* 0x000fe40000000000 */
[----:B------:R-:W-:Y:S02]  /*a210*/  SEL R90, RZ, 0x1, P0 ;  /* 0x00000001ff5a7807 */ /* 0x000fe40000000000 */
.L_x_133:
[----:B------:R-:W-:Y:S05]  /*a220*/  BSYNC B1 ;  /* 0x0000000000017941 */ /* 0x000fea0003800000 */
.L_x_132:
[----:B----4-:R-:W-:Y:S05]  /*a230*/  VIADD R0, R25, 0x30 ;  /* 0x0000003019007836 */ /* 0x010fea0000000000 */
[----:B------:R-:W-:Y:S04]  /*a240*/  SHF.R.U32.HI R0, RZ, 0x15, R0 ;  /* 0x00000015ff007819 */ /* 0x000fe80000011600 */
[----:B------:R-:W-:Y:S11]  /*a250*/  LOP3.LUT P0, RZ, R0, 0x3, R69, 0x48, !PT ;  /* 0x0000000300ff7812 */ /* 0x000ff60007804845 */
[----:B------:R-:W-:Y:S02]  /*a260*/  @!UPT UIADD3 URZ, UPT, UPT, URZ, URZ, URZ ;  /* 0x000000fffffff290 */ /* 0x000fe4000fffe0ff */
[----:B------:R-:W-:Y:S05]  /*a270*/  @!P0 BRA `(.L_x_137) ;  /* 0x0000000000408947 */ /* 0x000fea0003800000 */
[----:B------:R-:W4:Y:S01]  /*a280*/  LDCU.64 UR8, c[0x4][0x70] ;  /* 0x01000e00ff0877ac */ /* 0x000f220008000a00 */
[----:B------:R-:W-:Y:S01]  /*a290*/  MOV R3, 0x0 ;  /* 0x0000000000037802 */ /* 0x000fe20000000f00 */
[----:B------:R-:W-:Y:S02]  /*a2a0*/  HFMA2 R12, -RZ, RZ, 0, 5.9604644775390625e-08 ;  /* 0x00000001ff0c7431 */ /* 0x000fe400000001ff */
[----:B------:R-:W-:Y:S02]  /*a2b0*/  IMAD.MOV.U32 R8, RZ, RZ, 0x192 ;  /* 0x00000192ff087424 */ /* 0x000fe400078e00ff */
[----:B------:R-:W-:Y:S01]  /*a2c0*/  IMAD.MOV.U32 R13, RZ, RZ, RZ ;  /* 0x000000ffff0d7224 */ /* 0x000fe200078e00ff */
[----:B------:R-:W5:Y:S01]  /*a2d0*/  LDCU.64 UR6, c[0x4][0x78] ;  /* 0x01000f00ff0677ac */ /* 0x000f620008000a00 */
[----:B------:R-:W2:Y:S01]  /*a2e0*/  LDC.64 R2, c[0x4][R3] ;  /* 0x0100000003027b82 */ /* 0x000ea20000000a00 */
[----:B------:R-:W3:Y:S01]  /*a2f0*/  LDCU.64 UR4, c[0x4][0x10] ;  /* 0x01000200ff0477ac */ /* 0x000ee20008000a00 */
[----:B----4-:R-:W-:Y:S01]  /*a300*/  MOV R5, UR9 ;  /* 0x0000000900057c02 */ /* 0x010fe20008000f00 */
[----:B------:R-:W-:Y:S01]  /*a310*/  IMAD.U32 R4, RZ, RZ, UR8 ;  /* 0x00000008ff047e24 */ /* 0x000fe2000f8e00ff */
[----:B-----5:R-:W-:Y:S01]  /*a320*/  MOV R7, UR7 ;  /* 0x0000000700077c02 */ /* 0x020fe20008000f00 */
[----:B-1----:R-:W-:Y:S01]  /*a330*/  IMAD.U32 R6, RZ, RZ, UR6 ;  /* 0x00000006ff067e24 */ /* 0x002fe2000f8e00ff */
[----:B---3--:R-:W-:Y:S01]  /*a340*/  MOV R11, UR5 ;  /* 0x00000005000b7c02 */ /* 0x008fe20008000f00 */
[----:B------:R-:W-:Y:S02]  /*a350*/  IMAD.U32 R10, RZ, RZ, UR4 ;  /* 0x00000004ff0a7e24 */ /* 0x000fe4000f8e00ff */
[----:B------:R-:W-:Y:S07]  /*a360*/  LEPC R20, `(.L_x_137) ;  /* 0x000000001014794e */ /* 0x000fee0000000000 */
[----:B--2---:R-:W-:Y:S05]  /*a370*/  CALL.ABS.NOINC R2 ;  /* 0x0000000002007343 */ /* 0x004fea0003c00000 */
.L_x_137:
        /* <DEDUP_REMOVED lines=14> */
[----:B------:R-:W-:Y:S03]  /*a460*/  @P6 SHF.L.U32 R93, R90, 0x1f, RZ ;  /* 0x0000001f5a5d6819 */ /* 0x000fe600000006ff */
        /* <DEDUP_REMOVED lines=80> */
.L_x_139:
[----:B------:R-:W-:Y:S05]  /*a970*/  BSYNC.RECONVERGENT B0 ;  /* 0x0000000000007941 */ /* 0x000fea0003800200 */
.L_x_138:
        /* <DEDUP_REMOVED lines=18> */
[----:B------:R-:W-:Y:S04]  /*aaa0*/  SHF.L.U32 R5, R90, 0x1f, RZ ;  /* 0x0000001f5a057819 */ /* 0x000fe800000006ff */
[----:B------:R-:W1:Y:S02]  /*aab0*/  SYNCS.PHASECHK.TRANS64.TRYWAIT P0, [R92+URZ+0x40], R5 ;  /* 0x000040055c0075a7 */ /* 0x000e6400080011ff */
[----:B-1----:R-:W-:Y:S05]  /*aac0*/  @!P0 BRA `(.L_x_144) ;  /* 0x0000003400288947 */ /* 0x002fea0003800000 */
.L_x_143:
[----:B------:R-:W-:Y:S05]  /*aad0*/  BSYNC B0 ;  /* 0x0000000000007941 */ /* 0x000fea0003800000 */
.L_x_142:
[----:B------:R-:W-:Y:S01]  /*aae0*/  ISETP.NE.AND P0, PT, R88, RZ, PT ;  /* 0x000000ff5800720c */ /* 0x000fe20003f05270 */
[----:B------:R-:W-:Y:S11]  /*aaf0*/  VIADD R86, R86, 0x1 ;  /* 0x0000000156567836 */ /* 0x000ff60000000000 */
[----:B------:R-:W-:Y:S01]  /*ab00*/  @!UPT UIADD3 URZ, UPT, UPT, URZ, URZ, URZ ;  /* 0x000000fffffff290 */ /* 0x000fe2000fffe0ff */
[----:B------:R4:W2:Y:S04]  /*ab10*/  @P0 LDS.128 R56, [R4] ;  /* 0x0000000004380984 */ /* 0x0008a80000000c00 */
[----:B------:R4:W2:Y:S04]  /*ab20*/  @P0 LDS.128 R52, [R3+0x10] ;  /* 0x0000100003340984 */ /* 0x0008a80000000c00 */
[----:B------:R4:W2:Y:S04]  /*ab30*/  @P0 LDS.128 R48, [R2+0x20] ;  /* 0x0000200002300984 */ /* 0x0008a80000000c00 */
[----:B------:R4:W2:Y:S01]  /*ab40*/  @P0 LDS.128 R44, [R0+0x30] ;  /* 0x00003000002c0984 */ /* 0x0008a20000000c00 */
[C---:B------:R-:W-:Y:S04]  /*ab50*/  ISETP.NE.AND P0, PT, R86.reuse, 0x4, PT ;  /* 0x000000045600780c */ /* 0x040fe80003f05270 */
[----:B-1----:R-:W-:Y:S02]  /*ab60*/  SEL R5, RZ, 0x1, P0 ;  /* 0x00000001ff057807 */ /* 0x002fe40000000000 */
[----:B------:R-:W-:Y:S02]  /*ab70*/  SEL R86, R86, RZ, P0 ;  /* 0x000000ff56567207 */ /* 0x000fe40000000000 */
[----:B------:R-:W-:Y:S02]  /*ab80*/  LOP3.LUT R90, R90, R5, RZ, 0x3c, !PT ;  /* 0x000000055a5a7212 */ /* 0x000fe400078e3cff */
.L_x_141:
[----:B------:R-:W-:Y:S05]  /*ab90*/  BSYNC B1 ;  /* 0x0000000000017941 */ /* 0x000fea0003800000 */
.L_x_140:
        /* <DEDUP_REMOVED lines=21> */
.L_x_145:
[----:B--2---:R-:W-:Y:S01]  /*acf0*/  LOP3.LUT R20, R56, 0xffffe000, RZ, 0xc0, !PT ;  /* 0xffffe00038147812 */ /* 0x004fe200078ec0ff */
        /* <DEDUP_REMOVED lines=87> */
[----:B------:R-:W-:Y:S02]  /*b270*/  UIADD3 UR4, UPT, UPT, UR50, 0x200, URZ ;  /* 0x0000020032047890 */ /* 0x000fe4000fffe0ff */
[----:B------:R-:W-:Y:S04]  /*b280*/  UIADD3 UR41, UPT, UPT, UR54, 0x40, URZ ;  /* 0x0000004036297890 */ /* 0x000fe8000fffe0ff */
[----:B------:R-:W-:Y:S01]  /*b290*/  MOV R62, UR4 ;  /* 0x00000004003e7c02 */ /* 0x000fe20008000f00 */
[----:B------:R-:W-:Y:S03]  /*b2a0*/  UIADD3 UR4, UP0, UPT, UR58, 0x780, URZ ;  /* 0x000007803a047890 */ /* 0x000fe6000ff1e0ff */
[----:B------:R-:W-:Y:S01]  /*b2b0*/  R2UR UR40, R62 ;  /* 0x000000003e2872ca */ /* 0x000fe200000e0000 */
[----:B------:R-:W-:Y:S11]  /*b2c0*/  UIADD3.X UR5, UPT, UPT, URZ, UR59, URZ, UP0, !UPT ;  /* 0x0000003bff057290 */ /* 0x000ff600087fe4ff */
[----:B------:R-:W-:Y:S01]  /*b2d0*/  @!UPT UIADD3 URZ, UPT, UPT, URZ, URZ, URZ ;  /* 0x000000fffffff290 */ /* 0x000fe2000fffe0ff */
[----:B------:R1:W-:Y:S01]  /*b2e0*/  UTMASTG.5D [UR40], [UR4] ;  /* 0x00000028040073b5 */ /* 0x0003e20008020000 */
[----:B------:R0:W-:Y:S01]  /*b2f0*/  UTMACMDFLUSH ;  /* 0x00000000000079b7 */ /* 0x0001e20000000000 */
[----:B-1----:R-:W-:Y:S04]  /*b300*/  DEPBAR.LE SB0, 0x1 ;  /* 0x000080400000791a */ /* 0x002fe80000000000 */
.L_x_147:
[----:B------:R-:W-:Y:S05]  /*b310*/  BSYNC.RECONVERGENT B0 ;  /* 0x0000000000007941 */ /* 0x000fea0003800200 */
.L_x_146:
        /* <DEDUP_REMOVED lines=21> */
.L_x_151:
[----:B------:R-:W-:Y:S05]  /*b470*/  BSYNC B0 ;  /* 0x0000000000007941 */ /* 0x000fea0003800000 */
.L_x_150:
        /* <DEDUP_REMOVED lines=11> */
.L_x_149:
[----:B------:R-:W-:Y:S05]  /*b530*/  BSYNC B1 ;  /* 0x0000000000017941 */ /* 0x000fea0003800000 */
.L_x_148:
        /* <DEDUP_REMOVED lines=21> */
.L_x_153:
        /* <DEDUP_REMOVED lines=95> */
.L_x_155:
[----:B------:R-:W-:Y:S05]  /*bc80*/  BSYNC.RECONVERGENT B0 ;  /* 0x0000000000007941 */ /* 0x000fea0003800200 */
.L_x_154:
        /* <DEDUP_REMOVED lines=21> */
.L_x_159:
[----:B------:R-:W-:Y:S05]  /*bde0*/  BSYNC B0 ;  /* 0x0000000000007941 */ /* 0x000fea0003800000 */
.L_x_158:
        /* <DEDUP_REMOVED lines=11> */
.L_x_157:
[----:B------:R-:W-:Y:S05]  /*bea0*/  BSYNC B1 ;  /* 0x0000000000017941 */ /* 0x000fea0003800000 */
.L_x_156:
        /* <DEDUP_REMOVED lines=21> */
.L_x_161:
        /* <DEDUP_REMOVED lines=11> */
[----:B------:R-:W1:Y:S10]  /*c0b0*/  LDTM.x16 R4, tmem[UR4+0x60] ;  /* 0x00006004000479ee */ /* 0x000e740008240000 */
[----:B------:R-:W-:Y:S02]  /*c0c0*/  @P6 LEA R91, R91, UR50, 0x3 ;  /* 0x000000325b5b6c11 */ /* 0x000fe4000f8e18ff */
[----:B------:R-:W-:Y:S03]  /*c0d0*/  @P6 SHF.L.U32 R93, R90, 0x1f, RZ ;  /* 0x0000001f5a5d6819 */ /* 0x000fe600000006ff */
[----:B------:R-:W-:Y:S01]  /*c0e0*/  @P6 VIADD R92, R91, 0x60 ;  /* 0x000000605b5c6836 */ /* 0x000fe20000000000 */
[----:B------:R-:W-:Y:S04]  /*c0f0*/  LEA R91, R86, UR50, 0x3 ;  /* 0x00000032565b7c11 */ /* 0x000fe8000f8e18ff */
        /* <DEDUP_REMOVED lines=79> */
.L_x_163:
[----:B------:R-:W-:Y:S05]  /*c5f0*/  BSYNC.RECONVERGENT B0 ;  /* 0x0000000000007941 */ /* 0x000fea0003800200 */
.L_x_162:
        /* <DEDUP_REMOVED lines=21> */
.L_x_167:
[----:B------:R-:W-:Y:S05]  /*c750*/  BSYNC B0 ;  /* 0x0000000000007941 */ /* 0x000fea0003800000 */
.L_x_166:
[----:B------:R-:W-:Y:S11]  /*c760*/  ISETP.NE.AND P0, PT, R88, RZ, PT ;  /* 0x000000ff5800720c */ /* 0x000ff60003f05270 */
[----:B------:R-:W-:Y:S02]  /*c770*/  @!UPT UIADD3 URZ, UPT, UPT, URZ, URZ, URZ ;  /* 0x000000fffffff290 */ /* 0x000fe4000fffe0ff */
[----:B------:R4:W1:Y:S04]  /*c780*/  @P0 LDS.128 R56, [R3] ;  /* 0x0000000003380984 */ /* 0x0008680000000c00 */
[----:B------:R4:W1:Y:S04]  /*c790*/  @P0 LDS.128 R52, [R2+0x10] ;  /* 0x0000100002340984 */ /* 0x0008680000000c00 */
[----:B------:R4:W1:Y:S04]  /*c7a0*/  @P0 LDS.128 R48, [R0+0x20] ;  /* 0x0000200000300984 */ /* 0x0008680000000c00 */
[----:B------:R4:W1:Y:S02]  /*c7b0*/  @P0 LDS.128 R44, [R86+0x30] ;  /* 0x00003000562c0984 */ /* 0x0008640000000c00 */
.L_x_165:
[----:B------:R-:W-:Y:S05]  /*c7c0*/  BSYNC B1 ;  /* 0x0000000000017941 */ /* 0x000fea0003800000 */
.L_x_164:
        /* <DEDUP_REMOVED lines=21> */
.L_x_169:
[----:B------:R-:W-:Y:S01]  /*c920*/  ISETP.NE.AND P0, PT, R67, RZ, PT ;  /* 0x000000ff4300720c */ /* 0x000fe20003f05270 */
[----:B------:R-:W-:Y:S05]  /*c930*/  WARPSYNC.ALL ;  /* 0x0000000000007948 */ /* 0x000fea0003800000 */
[----:B------:R-:W-:Y:S01]  /*c940*/  R2UR UR4, R25 ;  /* 0x00000000190472ca */ /* 0x000fe200000e0000 */
[----:B------:R-:W-:Y:S01]  /*c950*/  VIADD R85, R85, 0xb0 ;  /* 0x000000b055557836 */ /* 0x000fe20000000000 */
[----:B-1----:R-:W-:Y:S01]  /*c960*/  LOP3.LUT R0, R56, 0xffffe000, RZ, 0xc0, !PT ;  /* 0xffffe00038007812 */ /* 0x002fe200078ec0ff */
[----:B------:R-:W-:Y:S01]  /*c970*/  BSSY.RECONVERGENT B0, `(.L_x_170) ;  /* 0x0000057000007945 */ /* 0x000fe20003800200 */
[----:B------:R-:W-:Y:S02]  /*c980*/  LOP3.LUT R2, R57, 0xffffe000, RZ, 0xc0, !PT ;  /* 0xffffe00039027812 */ /* 0x000fe400078ec0ff */
[----:B------:R-:W-:Y:S02]  /*c990*/  LOP3.LUT R3, R58, 0xffffe000, RZ, 0xc0, !PT ;  /* 0xffffe0003a037812 */ /* 0x000fe400078ec0ff */
[----:B------:R-:W-:Y:S02]  /*c9a0*/  LOP3.LUT R20, R59, 0xffffe000, RZ, 0xc0, !PT ;  /* 0xffffe0003b147812 */ /* 0x000fe400078ec0ff */
[----:B------:R-:W-:Y:S02]  /*c9b0*/  LOP3.LUT R21, R52, 0xffffe000, RZ, 0xc0, !PT ;  /* 0xffffe00034157812 */ /* 0x000fe400078ec0ff */
[----:B------:R-:W-:Y:S01]  /*c9c0*/  LOP3.LUT R26, R53, 0xffffe000, RZ, 0xc0, !PT ;  /* 0xffffe000351a7812 */ /* 0x000fe200078ec0ff */
[----:B------:R-:W1:Y:S01]  /*c9d0*/  LDTM.x16 R4, tmem[UR4+0x70] ;  /* 0x00007004000479ee */ /* 0x000e620008240000 */
[----:B--2---:R-:W-:Y:S01]  /*c9e0*/  LOP3.LUT R29, R54, 0xffffe000, RZ, 0xc0, !PT ;  /* 0xffffe000361d7812 */ /* 0x004fe200078ec0ff */
[----:B------:R-:W-:Y:S01]  /*c9f0*/  NOP ;  /* 0x0000000000007918 */ /* 0x000fe20000000000 */
[----:B------:R-:W-:Y:S02]  /*ca00*/  LOP3.LUT R28, R55, 0xffffe000, RZ, 0xc0, !PT ;  /* 0xffffe000371c7812 */ /* 0x000fe400078ec0ff */
[----:B------:R-:W-:Y:S02]  /*ca10*/  LOP3.LUT R85, R85, 0xfefffff8, RZ, 0xc0, !PT ;  /* 0xfefffff855557812 */ /* 0x000fe400078ec0ff */
[----:B------:R-:W-:Y:S02]  /*ca20*/  LOP3.LUT R31, R48, 0xffffe000, RZ, 0xc0, !PT ;  /* 0xffffe000301f7812 */ /* 0x000fe400078ec0ff */
[----:B------:R-:W-:Y:S01]  /*ca30*/  LOP3.LUT R30, R49, 0xffffe000, RZ, 0xc0, !PT ;  /* 0xffffe000311e7812 */ /* 0x000fe200078ec0ff */
[----:B-1----:R1:W-:Y:S01]  /*ca40*/  SYNCS.ARRIVE.TRANS64.RED.A1T0 RZ, [R85+URZ], RZ ;  /* 0x000000ff55ff79a7 */ /* 0x0023e200081004ff */
[----:B------:R-:W-:Y:S02]  /*ca50*/  LOP3.LUT R33, R50, 0xffffe000, RZ, 0xc0, !PT ;  /* 0xffffe00032217812 */ /* 0x000fe400078ec0ff */
[----:B------:R-:W-:Y:S02]  /*ca60*/  LOP3.LUT R32, R51, 0xffffe000, RZ, 0xc0, !PT ;  /* 0xffffe00033207812 */ /* 0x000fe400078ec0ff */
[----:B------:R-:W-:Y:S02]  /*ca70*/  LOP3.LUT R35, R44, 0xffffe000, RZ, 0xc0, !PT ;  /* 0xffffe0002c237812 */ /* 0x000fe400078ec0ff */
[----:B------:R-:W-:Y:S02]  /*ca80*/  LOP3.LUT R34, R45, 0xffffe000, RZ, 0xc0, !PT ;  /* 0xffffe0002d227812 */ /* 0x000fe400078ec0ff */
[----:B------:R-:W-:Y:S02]  /*ca90*/  LOP3.LUT R37, R46, 0xffffe000, RZ, 0xc0, !PT ;  /* 0xffffe0002e257812 */ /* 0x000fe400078ec0ff */
[----:B------:R-:W-:Y:S01]  /*caa0*/  LOP3.LUT R36, R47, 0xffffe000, RZ, 0xc0, !PT ;  /* 0xffffe0002f247812 */ /* 0x000fe200078ec0ff */
[C---:B------:R-:W-:Y:S01]  /*cab0*/  FMUL R4, R24.reuse, R4 ;  /* 0x0000000418047220 */ /* 0x040fe20000400000 */
[C---:B------:R-:W-:Y:S01]  /*cac0*/  FMUL R5, R24.reuse, R5 ;  /* 0x0000000518057220 */ /* 0x040fe20000400000 */
[C---:B------:R-:W-:Y:S01]  /*cad0*/  FMUL R6, R24.reuse, R6 ;  /* 0x0000000618067220 */ /* 0x040fe20000400000 */
[C---:B------:R-:W-:Y:S01]  /*cae0*/  FMUL R7, R24.reuse, R7 ;  /* 0x0000000718077220 */ /* 0x040fe20000400000 */
[C---:B------:R-:W-:Y:S01]  /*caf0*/  FFMA R4, R27.reuse, R0, R4 ;  /* 0x000000001b047223 */ /* 0x040fe20000000004 */
[C---:B------:R-:W-:Y:S01]  /*cb00*/  FFMA R5, R27.reuse, R2, R5 ;  /* 0x000000021b057223 */ /* 0x040fe20000000005 */
[C---:B------:R-:W-:Y:S01]  /*cb10*/  FFMA R6, R27.reuse, R3, R6 ;  /* 0x000000031b067223 */ /* 0x040fe20000000006 */
[C---:B------:R-:W-:Y:S01]  /*cb20*/  FFMA R7, R27.reuse, R20, R7 ;  /* 0x000000141b077223 */ /* 0x040fe20000000007 */
[C---:B------:R-:W-:Y:S01]  /*cb30*/  FMUL R8, R24.reuse, R8 ;  /* 0x0000000818087220 */ /* 0x040fe20000400000 */
[C---:B------:R-:W-:Y:S01]  /*cb40*/  FMUL R9, R24.reuse, R9 ;  /* 0x0000000918097220 */ /* 0x040fe20000400000 */
[C---:B------:R-:W-:Y:S01]  /*cb50*/  FMUL R10, R24.reuse, R10 ;  /* 0x0000000a180a7220 */ /* 0x040fe20000400000 */
[C---:B------:R-:W-:Y:S01]  /*cb60*/  FMUL R11, R24.reuse, R11 ;  /* 0x0000000b180b7220 */ /* 0x040fe20000400000 */
[----:B------:R-:W-:Y:S01]  /*cb70*/  F2FP.TF32.F32.PACK_B R4, R4 ;  /* 0x00000004ff04723e */ /* 0x000fe200024050ff */
[C---:B------:R-:W-:Y:S01]  /*cb80*/  FFMA R8, R27.reuse, R21, R8 ;  /* 0x000000151b087223 */ /* 0x040fe20000000008 */
[----:B------:R-:W-:Y:S01]  /*cb90*/  F2FP.TF32.F32.PACK_B R5, R5 ;  /* 0x00000005ff05723e */ /* 0x000fe200024050ff */
[C---:B------:R-:W-:Y:S01]  /*cba0*/  FFMA R9, R27.reuse, R26, R9 ;  /* 0x0000001a1b097223 */ /* 0x040fe20000000009 */
[----:B------:R-:W-:Y:S01]  /*cbb0*/  F2FP.TF32.F32.PACK_B R6, R6 ;  /* 0x00000006ff06723e */ /* 0x000fe200024050ff */
[C---:B------:R-:W-:Y:S01]  /*cbc0*/  FFMA R10, R27.reuse, R29, R10 ;  /* 0x0000001d1b0a7223 */ /* 0x040fe2000000000a */
[----:B------:R-:W-:Y:S01]  /*cbd0*/  F2FP.TF32.F32.PACK_B R7, R7 ;  /* 0x00000007ff07723e */ /* 0x000fe200024050ff */
[C---:B------:R-:W-:Y:S01]  /*cbe0*/  FFMA R11, R27.reuse, R28, R11 ;  /* 0x0000001c1b0b7223 */ /* 0x040fe2000000000b */
[C---:B------:R-:W-:Y:S01]  /*cbf0*/  FMUL R12, R24.reuse, R12 ;  /* 0x0000000c180c7220 */ /* 0x040fe20000400000 */
[----:B------:R-:W-:Y:S01]  /*cc00*/  F2FP.TF32.F32.PACK_B R8, R8 ;  /* 0x00000008ff08723e */ /* 0x000fe200024050ff */
[C---:B------:R-:W-:Y:S01]  /*cc10*/  FMUL R13, R24.reuse, R13 ;  /* 0x0000000d180d7220 */ /* 0x040fe20000400000 */
[----:B------:R1:W-:Y:S01]  /*cc20*/  STS.128 [R65+0x6000], R4 ;  /* 0x0060000441007388 */ /* 0x0003e20000000c00 */
        /* <DEDUP_REMOVED lines=8> */
[C---:B------:R-:W-:Y:S01]  /*ccb0*/  FFMA R15, R27.reuse, R32, R15 ;  /* 0x000000201b0f7223 */ /* 0x040fe2000000000f */
[C---:B------:R-:W-:Y:S01]  /*ccc0*/  FMUL R16, R24.reuse, R16 ;  /* 0x0000001018107220 */ /* 0x040fe20000400000 */
[----:B------:R-:W-:Y:S01]  /*ccd0*/  F2FP.TF32.F32.PACK_B R12, R12 ;  /* 0x0000000cff0c723e */ /* 0x000fe200024050ff */
[----:B------:R1:W-:Y:S01]  /*cce0*/  STS.128 [R79+0x6010], R8 ;  /* 0x006010084f007388 */ /* 0x0003e20000000c00 */
[C---:B------:R-:W-:Y:S01]  /*ccf0*/  FMUL R17, R24.reuse, R17 ;  /* 0x0000001118117220 */ /* 0x040fe20000400000 */
[C---:B------:R-:W-:Y:S01]  /*cd00*/  FMUL R18, R24.reuse, R18 ;  /* 0x0000001218127220 */ /* 0x040fe20000400000 */
[----:B------:R-:W-:Y:S01]  /*cd10*/  FMUL R19, R24, R19 ;  /* 0x0000001318137220 */ /* 0x000fe20000400000 */
[----:B------:R-:W-:Y:S01]  /*cd20*/  F2FP.TF32.F32.PACK_B R13, R13 ;  /* 0x0000000dff0d723e */ /* 0x000fe200024050ff */
[C---:B------:R-:W-:Y:S01]  /*cd30*/  FFMA R16, R27.reuse, R35, R16 ;  /* 0x000000231b107223 */ /* 0x040fe20000000010 */
[----:B------:R-:W-:Y:S01]  /*cd40*/  F2FP.TF32.F32.PACK_B R14, R14 ;  /* 0x0000000eff0e723e */ /* 0x000fe200024050ff */
[C---:B------:R-:W-:Y:S01]  /*cd50*/  FFMA R17, R27.reuse, R34, R17 ;  /* 0x000000221b117223 */ /* 0x040fe20000000011 */
[----:B------:R-:W-:Y:S01]  /*cd60*/  F2FP.TF32.F32.PACK_B R15, R15 ;  /* 0x0000000fff0f723e */ /* 0x000fe200024050ff */
[C---:B------:R-:W-:Y:S01]  /*cd70*/  FFMA R18, R27.reuse, R37, R18 ;  /* 0x000000251b127223 */ /* 0x040fe20000000012 */
[----:B------:R-:W-:Y:S01]  /*cd80*/  FFMA R19, R27, R36, R19 ;  /* 0x000000241b137223 */ /* 0x000fe20000000013 */
[----:B------:R-:W-:Y:S02]  /*cd90*/  F2FP.TF32.F32.PACK_B R16, R16 ;  /* 0x00000010ff10723e */ /* 0x000fe400024050ff */
        /* <DEDUP_REMOVED lines=13> */
[----:B------:R-:W-:Y:S02]  /*ce70*/  UIADD3 UR4, UP0, UPT, UR58, 0x780, URZ ;  /* 0x000007803a047890 */ /* 0x000fe4000ff1e0ff */
[----:B------:R-:W-:Y:S02]  /*ce80*/  UIADD3 UR40, UPT, UPT, UR50, 0x6200, URZ ;  /* 0x0000620032287890 */ /* 0x000fe4000fffe0ff */
[----:B------:R-:W-:Y:S02]  /*ce90*/  UIADD3 UR41, UPT, UPT, UR54, 0x70, URZ ;  /* 0x0000007036297890 */ /* 0x000fe4000fffe0ff */
[----:B------:R-:W-:Y:S09]  /*cea0*/  UIADD3.X UR5, UPT, UPT, URZ, UR59, URZ, UP0, !UPT ;  /* 0x0000003bff057290 */ /* 0x000ff200087fe4ff */
[----:B------:R2:W-:Y:S01]  /*ceb0*/  UTMASTG.5D [UR40], [UR4] ;  /* 0x00000028040073b5 */ /* 0x0005e20008020000 */
[----:B------:R0:W-:Y:S01]  /*cec0*/  UTMACMDFLUSH ;  /* 0x00000000000079b7 */ /* 0x0001e20000000000 */
[----:B--2---:R-:W-:Y:S04]  /*ced0*/  DEPBAR.LE SB0, 0x1 ;  /* 0x000080400000791a */ /* 0x004fe80000000000 */
.L_x_171:
[----:B------:R-:W-:Y:S05]  /*cee0*/  BSYNC.RECONVERGENT B0 ;  /* 0x0000000000007941 */ /* 0x000fea0003800200 */
.L_x_170:
[----:B------:R-:W-:Y:S01]  /*cef0*/  BAR.SYNC.DEFER_BLOCKING 0x1, 0x80 ;  /* 0x0042000000007b1d */ /* 0x000fe20000010000 */
[----:B------:R-:W-:Y:S01]  /*cf00*/  UISETP.NE.AND UP0, UPT, UR56, -0x8, UPT ;  /* 0xfffffff83800788c */ /* 0x000fe2000bf05270 */
[----:B------:R-:W-:Y:S08]  /*cf10*/  IADD3 R0, PT, PT, R22, 0x1, RZ ;  /* 0x0000000116007810 */ /* 0x000ff00007ffe0ff */
[----:B------:R-:W-:Y:S05]  /*cf20*/  BRA.U !UP0, `(.L_x_172) ;  /* 0x0000000108247547 */ /* 0x000fea000b800000 */
[----:B------:R-:W-:Y:S01]  /*cf30*/  ISETP.NE.AND P0, PT, R83, RZ, PT ;  /* 0x000000ff5300720c */ /* 0x000fe20003f05270 */
[----:B------:R-:W-:Y:S01]  /*cf40*/  IMAD.U32 R2, RZ, RZ, UR53 ;  /* 0x00000035ff027e24 */ /* 0x000fe2000f8e00ff */
[----:B------:R-:W-:Y:S04]  /*cf50*/  UIADD3 UR4, UPT, UPT, UR53, 0x1, URZ ;  /* 0x0000000135047890 */ /* 0x000fe8000fffe0ff */
[----:B------:R-:W-:Y:S04]  /*cf60*/  UISETP.NE.AND UP0, UPT, UR4, 0x4, UPT ;  /* 0x000000040400788c */ /* 0x000fe8000bf05270 */
[----:B------:R-:W-:Y:S03]  /*cf70*/  USEL UR53, UR4, URZ, UP0 ;  /* 0x000000ff04357287 */ /* 0x000fe60008000000 */
[----:B------:R-:W-:Y:S05]  /*cf80*/  @P0 LEA R2, R2, UR50, 0x3 ;  /* 0x0000003202020c11 */ /* 0x000fea000f8e18ff */
[----:B------:R-:W-:Y:S05]  /*cf90*/  @P0 VIADD R2, R2, 0x60 ;  /* 0x0000006002020836 */ /* 0x000fea0000000000 */
[----:B------:R-:W-:Y:S04]  /*cfa0*/  @P0 PRMT R2, R89, 0x654, R2 ;  /* 0x0000065459020816 */ /* 0x000fe80000000002 */
[----:B------:R2:W-:Y:S03]  /*cfb0*/  @P0 SYNCS.ARRIVE.TRANS64.RED.A1T0 RZ, [R2+URZ], RZ ;  /* 0x000000ff02ff09a7 */ /* 0x0005e600081004ff */
.L_x_172:
[----:B------:R-:W-:Y:S01]  /*cfc0*/  R2UR UR6, R80 ;  /* 0x00000000500672ca */ /* 0x000fe200000e0000 */
[----:B------:R-:W-:Y:S01]  /*cfd0*/  UIADD3 UR56, UPT, UPT, UR56, 0x8, URZ ;  /* 0x0000000838387890 */ /* 0x000fe2000fffe0ff */
[----:B------:R-:W-:Y:S02]  /*cfe0*/  R2UR UR5, R75 ;  /* 0x000000004b0572ca */ /* 0x000fe400000e0000 */
[----:B------:R-:W-:Y:S02]  /*cff0*/  R2UR UR4, R76 ;  /* 0x000000004c0472ca */ /* 0x000fe400000e0000 */
[----:B------:R-:W-:Y:S02]  /*d000*/  R2UR UR51, R82 ;  /* 0x00000000523372ca */ /* 0x000fe400000e0000 */
[C---:B------:R-:W-:Y:S02]  /*d010*/  ISETP.NE.AND P0, PT, R0.reuse, 0x2, PT ;  /* 0x000000020000780c */ /* 0x040fe40003f05270 */
[----:B------:R-:W-:Y:S02]  /*d020*/  LOP3.LUT R63, R63, 0x1, RZ, 0x3c, !PT ;  /* 0x000000013f3f7812 */ /* 0x000fe400078e3cff */
[----:B------:R-:W-:Y:S01]  /*d030*/  SEL R3, RZ, 0x1, P0 ;  /* 0x00000001ff037807 */ /* 0x000fe20000000000 */
[----:B------:R-:W-:Y:S01]  /*d040*/  UISETP.NE.AND UP0, UPT, UR6, URZ, UPT ;  /* 0x000000ff0600728c */ /* 0x000fe2000bf05270 */
[----:B------:R-:W-:Y:S01]  /*d050*/  SEL R22, R0, RZ, P0 ;  /* 0x000000ff00167207 */ /* 0x000fe20000000000 */
[----:B------:R-:W-:Y:S01]  /*d060*/  UIADD3 UR16, UPT, UPT, UR36, UR5, URZ ;  /* 0x0000000524107290 */ /* 0x000fe2000fffe0ff */
[----:B------:R-:W-:Y:S01]  /*d070*/  LOP3.LUT R64, R64, R3, RZ, 0x3c, !PT ;  /* 0x0000000340407212 */ /* 0x000fe200078e3cff */
[----:B------:R-:W-:Y:S05]  /*d080*/  UIADD3 UR21, UPT, UPT, UR37, UR4, URZ ;  /* 0x0000000425157290 */ /* 0x000fea000fffe0ff */
[----:B------:R-:W-:Y:S07]  /*d090*/  BRA.U UP0, `(.L_x_173) ;  /* 0xffffffa100047547 */ /* 0x000fee000b83ffff */
[----:B------:R-:W-:-:S13]  /*d0a0*/  R2UR UR4, R77 ;  /* 0x000000004d0472ca */ /* 0x000fda00000e0000 */
[----:B------:R-:W-:-:S09]  /*d0b0*/  UISETP.NE.AND UP0, UPT, UR4, URZ, UPT ;  /* 0x000000ff0400728c */ /* 0x000fd2000bf05270 */
[----:B------:R-:W-:Y:S05]  /*d0c0*/  BRA.U !UP0, `(.L_x_174) ;  /* 0x0000000108487547 */ /* 0x000fea000b800000 */
[----:B------:R-:W4:Y:S02]  /*d0d0*/  LDCU.64 UR4, c[0x0][0x990] ;  /* 0x00013200ff0477ac */ /* 0x000f240008000a00 */
[----:B----4-:R-:W-:-:S04]  /*d0e0*/  UISETP.NE.U32.AND UP0, UPT, UR4, URZ, UPT ;  /* 0x000000ff0400728c */ /* 0x010fc8000bf05070 */
[----:B------:R-:W-:-:S09]  /*d0f0*/  UISETP.NE.AND.EX UP0, UPT, UR5, URZ, UPT, UP0 ;  /* 0x000000ff0500728c */ /* 0x000fd2000bf05300 */
[----:B------:R-:W-:Y:S05]  /*d100*/  BRA.U UP0, `(.L_x_175) ;  /* 0x00000001000c7547 */ /* 0x000fea000b800000 */
[----:B------:R-:W-:-:S13]  /*d110*/  FSETP.NEU.AND P0, PT, R27, RZ, PT ;  /* 0x000000ff1b00720b */ /* 0x000fda0003f0d000 */
[----:B------:R-:W-:Y:S05]  /*d120*/  @!P0 EXIT ;  /* 0x000000000000894d */ /* 0x000fea0003800000 */
[----:B------:R-:W-:Y:S05]  /*d130*/  BRA `(.L_x_174) ;  /* 0x00000000002c7947 */ /* 0x000fea0003800000 */
.L_x_175:
[----:B------:R-:W-:Y:S01]  /*d140*/  ISETP.NE.AND P0, PT, R81, RZ, PT ;  /* 0x000000ff5100720c */ /* 0x000fe20003f05270 */
[----:B------:R-:W-:-:S12]  /*d150*/  BSSY.RECONVERGENT B0, `(.L_x_174) ;  /* 0x0000009000007945 */ /* 0x000fd80003800200 */
[----:B------:R-:W-:Y:S05]  /*d160*/  @P0 BRA `(.L_x_176) ;  /* 0x0000000000140947 */ /* 0x000fea0003800000 */
[----:B------:R-:W4:Y:S02]  /*d170*/  LDCU.64 UR4, c[0x0][0x988] ;  /* 0x00013100ff0477ac */ /* 0x000f240008000a00 */
[----:B----4-:R-:W-:-:S04]  /*d180*/  ISETP.NE.U32.AND P0, PT, RZ, UR4, PT ;  /* 0x00000004ff007c0c */ /* 0x010fc8000bf05070 */
[----:B------:R-:W-:-:S13]  /*d190*/  ISETP.NE.AND.EX P0, PT, RZ, UR5, PT, P0 ;  /* 0x00000005ff007c0c */ /* 0x000fda000bf05300 */
[----:B------:R-:W-:Y:S05]  /*d1a0*/  @!P0 EXIT ;  /* 0x000000000000894d */ /* 0x000fea0003800000 */
[----:B------:R-:W-:Y:S05]  /*d1b0*/  BRA `(.L_x_177) ;  /* 0x0000000000087947 */ /* 0x000fea0003800000 */
.L_x_176:
[----:B------:R-:W-:-:S13]  /*d1c0*/  FSETP.NEU.AND P0, PT, R27, RZ, PT ;  /* 0x000000ff1b00720b */ /* 0x000fda0003f0d000 */
[----:B------:R-:W-:Y:S05]  /*d1d0*/  @!P0 EXIT ;  /* 0x000000000000894d */ /* 0x000fea0003800000 */
.L_x_177:
[----:B------:R-:W-:Y:S05]  /*d1e0*/  BSYNC.RECONVERGENT B0 ;  /* 0x0000000000007941 */ /* 0x000fea0003800200 */
.L_x_174:
[----:B------:R-:W4:Y:S01]  /*d1f0*/  S2UR UR5, SR_CgaCtaId ;  /* 0x00000000000579c3 */ /* 0x000f220000008800 */
[----:B------:R-:W-:Y:S01]  /*d200*/  ULEA UR4, UR53, UR50, 0x3 ;  /* 0x0000003235047291 */ /* 0x000fe2000f8e18ff */
[----:B------:R-:W-:-:S04]  /*d210*/  DEPBAR.LE SB0, 0x0 ;  /* 0x000080000000791a */ /* 0x000fc80000000000 */
[----:B------:R-:W-:-:S04]  /*d220*/  UIADD3 UR4, UPT, UPT, UR4, 0x60, URZ ;  /* 0x0000006004047890 */ /* 0x000fc8000fffe0ff */
[----:B----4-:R-:W-:-:S09]  /*d230*/  UPRMT UR4, UR5, 0x654, UR4 ;  /* 0x0000065405047896 */ /* 0x010fd20008000004 */
[----:B------:R-:W-:Y:S01]  /*d240*/  SYNCS.ARRIVE.TRANS64.RED.A1T0 RZ, [UR4], RZ ;  /* 0x000000ffffff79a7 */ /* 0x000fe20008100404 */
[----:B------:R-:W-:Y:S05]  /*d250*/  EXIT ;  /* 0x000000000000794d */ /* 0x000fea0003800000 */
.L_x_24:
[----:B------:R-:W-:Y:S07]  /*d260*/  MOV R3, UR12 ;  /* 0x0000000c00037c02 */ /* 0x000fee0008000f00 */
.L_x_178:
[----:B--2---:R2:W4:Y:S02]  /*d270*/  SYNCS.PHASECHK.TRANS64.TRYWAIT P0, [R3+URZ+0x20], R6 ;  /* 0x00002006030075a7 */ /* 0x00452400080011ff */
[----:B----4-:R-:W-:Y:S05]  /*d280*/  @!P0 NANOSLEEP.SYNCS 0x989680 ;  /* 0x009896800000895d */ /* 0x010fea0003900000 */
[----:B------:R-:W4:Y:S02]  /*d290*/  @!P0 SYNCS.PHASECHK.TRANS64 P0, [R3+URZ+0x20], R6 ;  /* 0x00002006030085a7 */ /* 0x000f2400080010ff */
[----:B----4-:R-:W-:Y:S05]  /*d2a0*/  @!P0 BRA `(.L_x_178) ;  /* 0xfffffffc00f08947 */ /* 0x010fea000383ffff */
[----:B------:R-:W-:Y:S05]  /*d2b0*/  BRA `(.L_x_23) ;  /* 0xffffff4c00b47947 */ /* 0x000fea000383ffff */
.L_x_31:
[----:B------:R-:W-:Y:S07]  /*d2c0*/  MOV R3, UR8 ;  /* 0x0000000800037c02 */ /* 0x000fee0008000f00 */
.L_x_179:
[----:B-1----:R1:W2:Y:S02]  /*d2d0*/  SYNCS.PHASECHK.TRANS64.TRYWAIT P0, [R3+URZ+0x20], R6 ;  /* 0x00002006030075a7 */ /* 0x0022a400080011ff */
[----:B--2---:R-:W-:Y:S05]  /*d2e0*/  @!P0 NANOSLEEP.SYNCS 0x989680 ;  /* 0x009896800000895d */ /* 0x004fea0003900000 */
[----:B------:R-:W2:Y:S02]  /*d2f0*/  @!P0 SYNCS.PHASECHK.TRANS64 P0, [R3+URZ+0x20], R6 ;  /* 0x00002006030085a7 */ /* 0x000ea400080010ff */
[----:B--2---:R-:W-:Y:S05]  /*d300*/  @!P0 BRA `(.L_x_179) ;  /* 0xfffffffc00f08947 */ /* 0x004fea000383ffff */
[----:B------:R-:W-:Y:S05]  /*d310*/  BRA `(.L_x_30) ;  /* 0xffffff54008c7947 */ /* 0x000fea000383ffff */
.L_x_36:
[----:B-1----:R-:W-:-:S07]  /*d320*/  MOV R3, UR38 ;  /* 0x0000002600037c02 */ /* 0x002fce0008000f00 */
.L_x_180:
[----:B-1----:R1:W4:Y:S02]  /*d330*/  SYNCS.PHASECHK.TRANS64.TRYWAIT P0, [R3+URZ+0x90], R4 ;  /* 0x00009004030075a7 */ /* 0x00232400080011ff */
[----:B----4-:R-:W-:Y:S05]  /*d340*/  @!P0 NANOSLEEP.SYNCS 0x989680 ;  /* 0x009896800000895d */ /* 0x010fea0003900000 */
[----:B------:R-:W4:Y:S02]  /*d350*/  @!P0 SYNCS.PHASECHK.TRANS64 P0, [R3+URZ+0x90], R4 ;  /* 0x00009004030085a7 */ /* 0x000f2400080010ff */
[----:B----4-:R-:W-:Y:S05]  /*d360*/  @!P0 BRA `(.L_x_180) ;  /* 0xfffffffc00f08947 */ /* 0x010fea000383ffff */
[----:B------:R-:W-:Y:S05]  /*d370*/  BRA `(.L_x_181) ;  /* 0xffffff5800d47947 */ /* 0x000fea000383ffff */
.L_x_40:
[----:B------:R-:W-:-:S07]  /*d380*/  MOV R0, UR4 ;  /* 0x0000000400007c02 */ /* 0x000fce0008000f00 */
.L_x_182:
[----:B-1----:R1:W4:Y:S02]  /*d390*/  SYNCS.PHASECHK.TRANS64.TRYWAIT P0, [R0+URZ], R3 ;  /* 0x00000003000075a7 */ /* 0x00232400080011ff */
[----:B----4-:R-:W-:Y:S05]  /*d3a0*/  @!P0 NANOSLEEP.SYNCS 0x989680 ;  /* 0x009896800000895d */ /* 0x010fea0003900000 */
[----:B------:R-:W4:Y:S02]  /*d3b0*/  @!P0 SYNCS.PHASECHK.TRANS64 P0, [R0+URZ], R3 ;  /* 0x00000003000085a7 */ /* 0x000f2400080010ff */
[----:B----4-:R-:W-:Y:S05]  /*d3c0*/  @!P0 BRA `(.L_x_182) ;  /* 0xfffffffc00f08947 */ /* 0x010fea000383ffff */
[----:B------:R-:W-:Y:S05]  /*d3d0*/  BRA `(.L_x_183) ;  /* 0xffffff6000687947 */ /* 0x000fea000383ffff */
.L_x_41:
[----:B------:R-:W-:-:S07]  /*d3e0*/  MOV R0, UR5 ;  /* 0x0000000500007c02 */ /* 0x000fce0008000f00 */
.L_x_184:
[----:B-1----:R1:W4:Y:S02]  /*d3f0*/  SYNCS.PHASECHK.TRANS64.TRYWAIT P0, [R0+URZ], R3 ;  /* 0x00000003000075a7 */ /* 0x00232400080011ff */
[----:B----4-:R-:W-:Y:S05]  /*d400*/  @!P0 NANOSLEEP.SYNCS 0x989680 ;  /* 0x009896800000895d */ /* 0x010fea0003900000 */
[----:B------:R-:W4:Y:S02]  /*d410*/  @!P0 SYNCS.PHASECHK.TRANS64 P0, [R0+URZ], R3 ;  /* 0x00000003000085a7 */ /* 0x000f2400080010ff */
[----:B----4-:R-:W-:Y:S05]  /*d420*/  @!P0 BRA `(.L_x_184) ;  /* 0xfffffffc00f08947 */ /* 0x010fea000383ffff */
[----:B------:R-:W-:Y:S05]  /*d430*/  BRA `(.L_x_185) ;  /* 0xffffff6000787947 */ /* 0x000fea000383ffff */
.L_x_42:
[----:B------:R-:W-:-:S07]  /*d440*/  MOV R0, UR5 ;  /* 0x0000000500007c02 */ /* 0x000fce0008000f00 */
.L_x_186:
[----:B-1----:R1:W4:Y:S02]  /*d450*/  SYNCS.PHASECHK.TRANS64.TRYWAIT P0, [R0+URZ], R3 ;  /* 0x00000003000075a7 */ /* 0x00232400080011ff */
[----:B----4-:R-:W-:Y:S05]  /*d460*/  @!P0 NANOSLEEP.SYNCS 0x989680 ;  /* 0x009896800000895d */ /* 0x010fea0003900000 */
[----:B------:R-:W4:Y:S02]  /*d470*/  @!P0 SYNCS.PHASECHK.TRANS64 P0, [R0+URZ], R3 ;  /* 0x00000003000085a7 */ /* 0x000f2400080010ff */
[----:B----4-:R-:W-:Y:S05]  /*d480*/  @!P0 BRA `(.L_x_186) ;  /* 0xfffffffc00f08947 */ /* 0x010fea000383ffff */
[----:B------:R-:W-:Y:S05]  /*d490*/  BRA `(.L_x_187) ;  /* 0xffffff6000887947 */ /* 0x000fea000383ffff */
.L_x_45:
[----:B------:R-:W-:-:S07]  /*d4a0*/  MOV R4, UR4 ;  /* 0x0000000400047c02 */ /* 0x000fce0008000f00 */
.L_x_188:
[----:B--2---:R2:W3:Y:S02]  /*d4b0*/  SYNCS.PHASECHK.TRANS64.TRYWAIT P1, [R4+URZ+0x98], R7 ;  /* 0x00009807040075a7 */ /* 0x0044e400080211ff */
[----:B---3--:R-:W-:Y:S05]  /*d4c0*/  @!P1 NANOSLEEP.SYNCS 0x989680 ;  /* 0x009896800000995d */ /* 0x008fea0003900000 */
[----:B------:R-:W3:Y:S02]  /*d4d0*/  @!P1 SYNCS.PHASECHK.TRANS64 P1, [R4+URZ+0x98], R7 ;  /* 0x00009807040095a7 */ /* 0x000ee400080210ff */
[----:B---3--:R-:W-:Y:S05]  /*d4e0*/  @!P1 BRA `(.L_x_188) ;  /* 0xfffffffc00f09947 */ /* 0x008fea000383ffff */
[----:B------:R-:W-:Y:S05]  /*d4f0*/  BRA `(.L_x_189) ;  /* 0xffffff6000f87947 */ /* 0x000fea000383ffff */
.L_x_46:
[----:B--2---:R-:W-:-:S07]  /*d500*/  MOV R4, UR4 ;  /* 0x0000000400047c02 */ /* 0x004fce0008000f00 */
.L_x_190:
[----:B--2---:R2:W3:Y:S02]  /*d510*/  SYNCS.PHASECHK.TRANS64.TRYWAIT P1, [R4+URZ+0x90], R5 ;  /* 0x00009005040075a7 */ /* 0x0044e400080211ff */
[----:B---3--:R-:W-:Y:S05]  /*d520*/  @!P1 NANOSLEEP.SYNCS 0x989680 ;  /* 0x009896800000995d */ /* 0x008fea0003900000 */
[----:B------:R-:W3:Y:S02]  /*d530*/  @!P1 SYNCS.PHASECHK.TRANS64 P1, [R4+URZ+0x90], R5 ;  /* 0x00009005040095a7 */ /* 0x000ee400080210ff */
[----:B---3--:R-:W-:Y:S05]  /*d540*/  @!P1 BRA `(.L_x_190) ;  /* 0xfffffffc00f09947 */ /* 0x008fea000383ffff */
[----:B------:R-:W-:Y:S05]  /*d550*/  BRA `(.L_x_191) ;  /* 0xffffff6400007947 */ /* 0x000fea000383ffff */
.L_x_56:
[----:B--2---:R-:W-:-:S04]  /*d560*/  MOV R5, UR5 ;  /* 0x0000000500057c02 */ /* 0x004fc80008000f00 */
[----:B------:R2:W3:Y:S03]  /*d570*/  SYNCS.PHASECHK.TRANS64.TRYWAIT P0, [R5+URZ+0x8], R6 ;  /* 0x00000806050075a7 */ /* 0x0004e600080011ff */
[----:B---3--:R-:W-:Y:S05]  /*d580*/  @!P0 NANOSLEEP.SYNCS 0x989680 ;  /* 0x009896800000895d */ /* 0x008fea0003900000 */
[----:B------:R-:W3:Y:S02]  /*d590*/  @!P0 SYNCS.PHASECHK.TRANS64 P0, [R5+URZ+0x8], R6 ;  /* 0x00000806050085a7 */ /* 0x000ee400080010ff */
[----:B---3--:R-:W-:Y:S05]  /*d5a0*/  @!P0 BRA `(.L_x_56) ;  /* 0xfffffffc00ec8947 */ /* 0x008fea000383ffff */
[----:B------:R-:W-:Y:S05]  /*d5b0*/  BRA `(.L_x_55) ;  /* 0xffffff6400cc7947 */ /* 0x000fea000383ffff */
.L_x_58:
[----:B------:R-:W-:Y:S01]  /*d5c0*/  BSSY B0, `(.L_x_192) ;  /* 0x0000006000007945 */ /* 0x000fe20003800000 */
[----:B------:R-:W-:-:S07]  /*d5d0*/  MOV R15, 0xffffffff ;  /* 0xffffffff000f7802 */ /* 0x000fce0000000f00 */
[----:B-12--5:R-:W-:Y:S05]  /*d5e0*/  WARPSYNC.COLLECTIVE R15, `(.L_x_193) ;  /* 0x000000000f0c7348 */ /* 0x026fea0003c00000 */
[----:B------:R-:W-:Y:S02]  /*d5f0*/  ELECT P6, UR79, PT ;  /* 0x00000000004f782f */ /* 0x000fe400038c0000 */
[----:B------:R-:W-:Y:S01]  /*d600*/  MOV R14, UR79 ;  /* 0x0000004f000e7c02 */ /* 0x000fe20008000f00 */
[----:B-12--5:R-:W-:Y:S10]  /*d610*/  ENDCOLLECTIVE ;  /* 0x000000000000791b */ /* 0x026ff40003800000 */
.L_x_193:
[----:B------:R-:W-:Y:S05]  /*d620*/  BSYNC B0 ;  /* 0x0000000000007941 */ /* 0x000fea0003800000 */
.L_x_192:
[----:B------:R-:W-:Y:S01]  /*d630*/  PLOP3.LUT P0, PT, P6, PT, PT, 0x80, 0x8 ;  /* 0x000000000008781c */ /* 0x000fe2000370f070 */
[----:B------:R-:W-:-:S12]  /*d640*/  BRA `(.L_x_194) ;  /* 0xffffff6400f87947 */ /* 0x000fd8000383ffff */
.L_x_60:
[----:B--2---:R-:W-:-:S04]  /*d650*/  MOV R3, UR5 ;  /* 0x0000000500037c02 */ /* 0x004fc80008000f00 */
[----:B------:R2:W3:Y:S03]  /*d660*/  SYNCS.PHASECHK.TRANS64.TRYWAIT P0, [R3+URZ+0x8], R4 ;  /* 0x00000804030075a7 */ /* 0x0004e600080011ff */
[----:B---3--:R-:W-:Y:S05]  /*d670*/  @!P0 NANOSLEEP.SYNCS 0x989680 ;  /* 0x009896800000895d */ /* 0x008fea0003900000 */
[----:B------:R-:W3:Y:S02]  /*d680*/  @!P0 SYNCS.PHASECHK.TRANS64 P0, [R3+URZ+0x8], R4 ;  /* 0x00000804030085a7 */ /* 0x000ee400080010ff */
[----:B---3--:R-:W-:Y:S05]  /*d690*/  @!P0 BRA `(.L_x_60) ;  /* 0xfffffffc00ec8947 */ /* 0x008fea000383ffff */
[----:B------:R-:W-:Y:S05]  /*d6a0*/  BRA `(.L_x_59) ;  /* 0xffffff6400fc7947 */ /* 0x000fea000383ffff */
.L_x_61:
[----:B------:R-:W-:-:S07]  /*d6b0*/  MOV R4, UR23 ;  /* 0x0000001700047c02 */ /* 0x000fce0008000f00 */
.L_x_195:
[----:B-1----:R1:W2:Y:S02]  /*d6c0*/  SYNCS.PHASECHK.TRANS64.TRYWAIT P0, [R4+URZ+0x90], R5 ;  /* 0x00009005040075a7 */ /* 0x0022a400080011ff */
[----:B--2---:R-:W-:Y:S05]  /*d6d0*/  @!P0 NANOSLEEP.SYNCS 0x989680 ;  /* 0x009896800000895d */ /* 0x004fea0003900000 */
[----:B------:R-:W2:Y:S02]  /*d6e0*/  @!P0 SYNCS.PHASECHK.TRANS64 P0, [R4+URZ+0x90], R5 ;  /* 0x00009005040085a7 */ /* 0x000ea400080010ff */
[----:B--2---:R-:W-:Y:S05]  /*d6f0*/  @!P0 BRA `(.L_x_195) ;  /* 0xfffffffc00f08947 */ /* 0x004fea000383ffff */
[----:B------:R-:W-:Y:S05]  /*d700*/  BRA `(.L_x_196) ;  /* 0xffffff6c00107947 */ /* 0x000fea000383ffff */
.L_x_63:
[----:B------:R-:W-:-:S07]  /*d710*/  MOV R4, UR28 ;  /* 0x0000001c00047c02 */ /* 0x000fce0008000f00 */
.L_x_197:
[----:B-1----:R1:W2:Y:S02]  /*d720*/  SYNCS.PHASECHK.TRANS64.TRYWAIT P0, [R4+URZ+0xb0], R5 ;  /* 0x0000b005040075a7 */ /* 0x0022a400080011ff */
[----:B--2---:R-:W-:Y:S05]  /*d730*/  @!P0 NANOSLEEP.SYNCS 0x989680 ;  /* 0x009896800000895d */ /* 0x004fea0003900000 */
[----:B------:R-:W2:Y:S02]  /*d740*/  @!P0 SYNCS.PHASECHK.TRANS64 P0, [R4+URZ+0xb0], R5 ;  /* 0x0000b005040085a7 */ /* 0x000ea400080010ff */
[----:B--2---:R-:W-:Y:S05]  /*d750*/  @!P0 BRA `(.L_x_197) ;  /* 0xfffffffc00f08947 */ /* 0x004fea000383ffff */
[----:B------:R-:W-:Y:S05]  /*d760*/  BRA `(.L_x_62) ;  /* 0xffffff6c00307947 */ /* 0x000fea000383ffff */
.L_x_67:
[----:B-1----:R-:W-:Y:S07]  /*d770*/  MOV R4, UR19 ;  /* 0x0000001300047c02 */ /* 0x002fee0008000f00 */
.L_x_198:
[----:B-1----:R1:W2:Y:S02]  /*d780*/  SYNCS.PHASECHK.TRANS64.TRYWAIT P0, [R4+URZ], R7 ;  /* 0x00000007040075a7 */ /* 0x0022a400080011ff */
[----:B--2---:R-:W-:Y:S05]  /*d790*/  @!P0 NANOSLEEP.SYNCS 0x989680 ;  /* 0x009896800000895d */ /* 0x004fea0003900000 */
[----:B------:R-:W2:Y:S02]  /*d7a0*/  @!P0 SYNCS.PHASECHK.TRANS64 P0, [R4+URZ], R7 ;  /* 0x00000007040085a7 */ /* 0x000ea400080010ff */
[----:B--2---:R-:W-:Y:S05]  /*d7b0*/  @!P0 BRA `(.L_x_198) ;  /* 0xfffffffc00f08947 */ /* 0x004fea000383ffff */
[----:B------:R-:W-:Y:S05]  /*d7c0*/  BRA `(.L_x_66) ;  /* 0xffffff6c00687947 */ /* 0x000fea000383ffff */
.L_x_71:
[----:B--2---:R-:W-:-:S07]  /*d7d0*/  MOV R0, UR4 ;  /* 0x0000000400007c02 */ /* 0x004fce0008000f00 */
.L_x_199:
[----:B-1----:R1:W2:Y:S02]  /*d7e0*/  SYNCS.PHASECHK.TRANS64.TRYWAIT P0, [R0+URZ], R5 ;  /* 0x00000005000075a7 */ /* 0x0022a400080011ff */
[----:B--2---:R-:W-:Y:S05]  /*d7f0*/  @!P0 NANOSLEEP.SYNCS 0x989680 ;  /* 0x009896800000895d */ /* 0x004fea0003900000 */
[----:B------:R-:W2:Y:S02]  /*d800*/  @!P0 SYNCS.PHASECHK.TRANS64 P0, [R0+URZ], R5 ;  /* 0x00000005000085a7 */ /* 0x000ea400080010ff */
[----:B--2---:R-:W-:Y:S05]  /*d810*/  @!P0 BRA `(.L_x_199) ;  /* 0xfffffffc00f08947 */ /* 0x004fea000383ffff */
[----:B------:R-:W-:Y:S05]  /*d820*/  BRA `(.L_x_200) ;  /* 0xffffff7000c47947 */ /* 0x000fea000383ffff */
.L_x_74:
[----:B------:R-:W-:-:S07]  /*d830*/  MOV R0, UR23 ;  /* 0x0000001700007c02 */ /* 0x000fce0008000f00 */
.L_x_201:
[----:B-1----:R1:W2:Y:S02]  /*d840*/  SYNCS.PHASECHK.TRANS64.TRYWAIT P1, [R0+URZ+0xc0], R5 ;  /* 0x0000c005000075a7 */ /* 0x0022a400080211ff */
[----:B--2---:R-:W-:Y:S05]  /*d850*/  @!P1 NANOSLEEP.SYNCS 0x989680 ;  /* 0x009896800000995d */ /* 0x004fea0003900000 */
[----:B------:R-:W2:Y:S02]  /*d860*/  @!P1 SYNCS.PHASECHK.TRANS64 P1, [R0+URZ+0xc0], R5 ;  /* 0x0000c005000095a7 */ /* 0x000ea400080210ff */
[----:B--2---:R-:W-:Y:S05]  /*d870*/  @!P1 BRA `(.L_x_201) ;  /* 0xfffffffc00f09947 */ /* 0x004fea000383ffff */
[----:B------:R-:W-:Y:S05]  /*d880*/  BRA `(.L_x_202) ;  /* 0xffffff7400107947 */ /* 0x000fea000383ffff */
.L_x_79:
[----:B------:R-:W-:Y:S07]  /*d890*/  MOV R0, UR42 ;  /* 0x0000002a00007c02 */ /* 0x000fee0008000f00 */
.L_x_203:
[----:B-1----:R1:W2:Y:S02]  /*d8a0*/  SYNCS.PHASECHK.TRANS64.TRYWAIT P0, [R0+URZ+0x90], R3 ;  /* 0x00009003000075a7 */ /* 0x0022a400080011ff */
[----:B--2---:R-:W-:Y:S05]  /*d8b0*/  @!P0 NANOSLEEP.SYNCS 0x989680 ;  /* 0x009896800000895d */ /* 0x004fea0003900000 */
[----:B------:R-:W2:Y:S02]  /*d8c0*/  @!P0 SYNCS.PHASECHK.TRANS64 P0, [R0+URZ+0x90], R3 ;  /* 0x00009003000085a7 */ /* 0x000ea400080010ff */
[----:B--2---:R-:W-:Y:S05]  /*d8d0*/  @!P0 BRA `(.L_x_203) ;  /* 0xfffffffc00f08947 */ /* 0x004fea000383ffff */
[----:B------:R-:W-:Y:S05]  /*d8e0*/  BRA `(.L_x_204) ;  /* 0xffffff7800f07947 */ /* 0x000fea000383ffff */
.L_x_82:
[----:B------:R-:W-:Y:S07]  /*d8f0*/  MOV R3, UR42 ;  /* 0x0000002a00037c02 */ /* 0x000fee0008000f00 */
.L_x_205:
[----:B-1----:R1:W2:Y:S02]  /*d900*/  SYNCS.PHASECHK.TRANS64.TRYWAIT P1, [R3+URZ+0x88], R10 ;  /* 0x0000880a030075a7 */ /* 0x0022a400080211ff */
[----:B--2---:R-:W-:Y:S05]  /*d910*/  @!P1 NANOSLEEP.SYNCS 0x989680 ;  /* 0x009896800000995d */ /* 0x004fea0003900000 */
[----:B------:R-:W2:Y:S02]  /*d920*/  @!P1 SYNCS.PHASECHK.TRANS64 P1, [R3+URZ+0x88], R10 ;  /* 0x0000880a030095a7 */ /* 0x000ea400080210ff */
[----:B--2---:R-:W-:Y:S05]  /*d930*/  @!P1 BRA `(.L_x_205) ;  /* 0xfffffffc00f09947 */ /* 0x004fea000383ffff */
[----:B------:R-:W-:Y:S05]  /*d940*/  BRA `(.L_x_81) ;  /* 0xffffff8000487947 */ /* 0x000fea000383ffff */
.L_x_85:
[----:B------:R-:W-:Y:S07]  /*d950*/  MOV R3, UR42 ;  /* 0x0000002a00037c02 */ /* 0x000fee0008000f00 */
.L_x_206:
[----:B-1----:R1:W2:Y:S02]  /*d960*/  SYNCS.PHASECHK.TRANS64.TRYWAIT P1, [R3+URZ+0x60], R10 ;  /* 0x0000600a030075a7 */ /* 0x0022a400080211ff */
[----:B--2---:R-:W-:Y:S05]  /*d970*/  @!P1 NANOSLEEP.SYNCS 0x989680 ;  /* 0x009896800000995d */ /* 0x004fea0003900000 */
[----:B------:R-:W2:Y:S02]  /*d980*/  @!P1 SYNCS.PHASECHK.TRANS64 P1, [R3+URZ+0x60], R10 ;  /* 0x0000600a030095a7 */ /* 0x000ea400080210ff */
[----:B--2---:R-:W-:Y:S05]  /*d990*/  @!P1 BRA `(.L_x_206) ;  /* 0xfffffffc00f09947 */ /* 0x004fea000383ffff */
[----:B------:R-:W-:Y:S05]  /*d9a0*/  BRA `(.L_x_207) ;  /* 0xffffff8400bc7947 */ /* 0x000fea000383ffff */
.L_x_86:
[----:B------:R-:W-:Y:S07]  /*d9b0*/  MOV R3, UR42 ;  /* 0x0000002a00037c02 */ /* 0x000fee0008000f00 */
.L_x_208:
[----:B-1----:R1:W2:Y:S02]  /*d9c0*/  SYNCS.PHASECHK.TRANS64.TRYWAIT P1, [R3+URZ+0x68], R10 ;  /* 0x0000680a030075a7 */ /* 0x0022a400080211ff */
[----:B--2---:R-:W-:Y:S05]  /*d9d0*/  @!P1 NANOSLEEP.SYNCS 0x989680 ;  /* 0x009896800000995d */ /* 0x004fea0003900000 */
[----:B------:R-:W2:Y:S02]  /*d9e0*/  @!P1 SYNCS.PHASECHK.TRANS64 P1, [R3+URZ+0x68], R10 ;  /* 0x0000680a030095a7 */ /* 0x000ea400080210ff */
[----:B--2---:R-:W-:Y:S05]  /*d9f0*/  @!P1 BRA `(.L_x_208) ;  /* 0xfffffffc00f09947 */ /* 0x004fea000383ffff */
[----:B------:R-:W-:Y:S05]  /*da00*/  BRA `(.L_x_209) ;  /* 0xffffff8400fc7947 */ /* 0x000fea000383ffff */
.L_x_87:
[----:B------:R-:W-:Y:S07]  /*da10*/  MOV R3, UR42 ;  /* 0x0000002a00037c02 */ /* 0x000fee0008000f00 */
.L_x_210:
[----:B-1----:R1:W2:Y:S02]  /*da20*/  SYNCS.PHASECHK.TRANS64.TRYWAIT P1, [R3+URZ+0x70], R10 ;  /* 0x0000700a030075a7 */ /* 0x0022a400080211ff */
[----:B--2---:R-:W-:Y:S05]  /*da30*/  @!P1 NANOSLEEP.SYNCS 0x989680 ;  /* 0x009896800000995d */ /* 0x004fea0003900000 */
[----:B------:R-:W2:Y:S02]  /*da40*/  @!P1 SYNCS.PHASECHK.TRANS64 P1, [R3+URZ+0x70], R10 ;  /* 0x0000700a030095a7 */ /* 0x000ea400080210ff */
[----:B--2---:R-:W-:Y:S05]  /*da50*/  @!P1 BRA `(.L_x_210) ;  /* 0xfffffffc00f09947 */ /* 0x004fea000383ffff */
[----:B------:R-:W-:Y:S05]  /*da60*/  BRA `(.L_x_211) ;  /* 0xffffff8800487947 */ /* 0x000fea000383ffff */
.L_x_88:
[----:B------:R-:W-:Y:S07]  /*da70*/  MOV R3, UR42 ;  /* 0x0000002a00037c02 */ /* 0x000fee0008000f00 */
.L_x_212:
[----:B-1----:R1:W2:Y:S02]  /*da80*/  SYNCS.PHASECHK.TRANS64.TRYWAIT P1, [R3+URZ+0x78], R10 ;  /* 0x0000780a030075a7 */ /* 0x0022a400080211ff */
[----:B--2---:R-:W-:Y:S05]  /*da90*/  @!P1 NANOSLEEP.SYNCS 0x989680 ;  /* 0x009896800000995d */ /* 0x004fea0003900000 */
[----:B------:R-:W2:Y:S02]  /*daa0*/  @!P1 SYNCS.PHASECHK.TRANS64 P1, [R3+URZ+0x78], R10 ;  /* 0x0000780a030095a7 */ /* 0x000ea400080210ff */
[----:B--2---:R-:W-:Y:S05]  /*dab0*/  @!P1 BRA `(.L_x_212) ;  /* 0xfffffffc00f09947 */ /* 0x004fea000383ffff */
[----:B------:R-:W-:Y:S05]  /*dac0*/  BRA `(.L_x_213) ;  /* 0xffffff8800947947 */ /* 0x000fea000383ffff */
.L_x_89:
[----:B------:R-:W-:Y:S07]  /*dad0*/  MOV R0, UR42 ;  /* 0x0000002a00007c02 */ /* 0x000fee0008000f00 */
.L_x_214:
[----:B-1----:R1:W2:Y:S02]  /*dae0*/  SYNCS.PHASECHK.TRANS64.TRYWAIT P1, [R0+URZ+0x60], R9 ;  /* 0x00006009000075a7 */ /* 0x0022a400080211ff */
[----:B--2---:R-:W-:Y:S05]  /*daf0*/  @!P1 NANOSLEEP.SYNCS 0x989680 ;  /* 0x009896800000995d */ /* 0x004fea0003900000 */
[----:B------:R-:W2:Y:S02]  /*db00*/  @!P1 SYNCS.PHASECHK.TRANS64 P1, [R0+URZ+0x60], R9 ;  /* 0x00006009000095a7 */ /* 0x000ea400080210ff */
[----:B--2---:R-:W-:Y:S05]  /*db10*/  @!P1 BRA `(.L_x_214) ;  /* 0xfffffffc00f09947 */ /* 0x004fea000383ffff */
[----:B------:R-:W-:Y:S05]  /*db20*/  BRA `(.L_x_215) ;  /* 0xffffff8800e47947 */ /* 0x000fea000383ffff */
.L_x_90:
[----:B------:R-:W-:Y:S07]  /*db30*/  MOV R0, UR42 ;  /* 0x0000002a00007c02 */ /* 0x000fee0008000f00 */
.L_x_216:
[----:B-1----:R1:W2:Y:S02]  /*db40*/  SYNCS.PHASECHK.TRANS64.TRYWAIT P1, [R0+URZ+0x68], R9 ;  /* 0x00006809000075a7 */ /* 0x0022a400080211ff */
[----:B--2---:R-:W-:Y:S05]  /*db50*/  @!P1 NANOSLEEP.SYNCS 0x989680 ;  /* 0x009896800000995d */ /* 0x004fea0003900000 */
[----:B------:R-:W2:Y:S02]  /*db60*/  @!P1 SYNCS.PHASECHK.TRANS64 P1, [R0+URZ+0x68], R9 ;  /* 0x00006809000095a7 */ /* 0x000ea400080210ff */
[----:B--2---:R-:W-:Y:S05]  /*db70*/  @!P1 BRA `(.L_x_216) ;  /* 0xfffffffc00f09947 */ /* 0x004fea000383ffff */
[----:B------:R-:W-:Y:S05]  /*db80*/  BRA `(.L_x_217) ;  /* 0xffffff8c00247947 */ /* 0x000fea000383ffff */
.L_x_91:
[----:B------:R-:W-:Y:S07]  /*db90*/  MOV R0, UR42 ;  /* 0x0000002a00007c02 */ /* 0x000fee0008000f00 */
.L_x_218:
[----:B-1----:R1:W2:Y:S02]  /*dba0*/  SYNCS.PHASECHK.TRANS64.TRYWAIT P1, [R0+URZ+0x70], R9 ;  /* 0x00007009000075a7 */ /* 0x0022a400080211ff */
[----:B--2---:R-:W-:Y:S05]  /*dbb0*/  @!P1 NANOSLEEP.SYNCS 0x989680 ;  /* 0x009896800000995d */ /* 0x004fea0003900000 */
[----:B------:R-:W2:Y:S02]  /*dbc0*/  @!P1 SYNCS.PHASECHK.TRANS64 P1, [R0+URZ+0x70], R9 ;  /* 0x00007009000095a7 */ /* 0x000ea400080210ff */
[----:B--2---:R-:W-:Y:S05]  /*dbd0*/  @!P1 BRA `(.L_x_218) ;  /* 0xfffffffc00f09947 */ /* 0x004fea000383ffff */
[----:B------:R-:W-:Y:S05]  /*dbe0*/  BRA `(.L_x_219) ;  /* 0xffffff8c00647947 */ /* 0x000fea000383ffff */
.L_x_92:
[----:B------:R-:W-:Y:S07]  /*dbf0*/  MOV R0, UR42 ;  /* 0x0000002a00007c02 */ /* 0x000fee0008000f00 */
.L_x_220:
[----:B-1----:R1:W2:Y:S02]  /*dc00*/  SYNCS.PHASECHK.TRANS64.TRYWAIT P0, [R0+URZ+0x78], R9 ;  /* 0x00007809000075a7 */ /* 0x0022a400080011ff */
[----:B--2---:R-:W-:Y:S05]  /*dc10*/  @!P0 NANOSLEEP.SYNCS 0x989680 ;  /* 0x009896800000895d */ /* 0x004fea0003900000 */
[----:B------:R-:W2:Y:S02]  /*dc20*/  @!P0 SYNCS.PHASECHK.TRANS64 P0, [R0+URZ+0x78], R9 ;  /* 0x00007809000085a7 */ /* 0x000ea400080010ff */
[----:B--2---:R-:W-:Y:S05]  /*dc30*/  @!P0 BRA `(.L_x_220) ;  /* 0xfffffffc00f08947 */ /* 0x004fea000383ffff */
[----:B------:R-:W-:Y:S05]  /*dc40*/  BRA `(.L_x_221) ;  /* 0xffffff8c00ac7947 */ /* 0x000fea000383ffff */
.L_x_94:
[----:B------:R-:W-:-:S07]  /*dc50*/  MOV R3, UR42 ;  /* 0x0000002a00037c02 */ /* 0x000fce0008000f00 */
.L_x_222:
[----:B--2---:R2:W3:Y:S02]  /*dc60*/  SYNCS.PHASECHK.TRANS64.TRYWAIT P0, [R3+URZ+0x60], R10 ;  /* 0x0000600a030075a7 */ /* 0x0044e400080011ff */
[----:B---3--:R-:W-:Y:S05]  /*dc70*/  @!P0 NANOSLEEP.SYNCS 0x989680 ;  /* 0x009896800000895d */ /* 0x008fea0003900000 */
[----:B------:R-:W3:Y:S02]  /*dc80*/  @!P0 SYNCS.PHASECHK.TRANS64 P0, [R3+URZ+0x60], R10 ;  /* 0x0000600a030085a7 */ /* 0x000ee400080010ff */
[----:B---3--:R-:W-:Y:S05]  /*dc90*/  @!P0 BRA `(.L_x_222) ;  /* 0xfffffffc00f08947 */ /* 0x008fea000383ffff */
[----:B------:R-:W-:Y:S05]  /*dca0*/  BRA `(.L_x_223) ;  /* 0xffffff9000047947 */ /* 0x000fea000383ffff */
.L_x_95:
[----:B--2---:R-:W-:-:S07]  /*dcb0*/  MOV R3, UR42 ;  /* 0x0000002a00037c02 */ /* 0x004fce0008000f00 */
.L_x_224:
[----:B--2---:R2:W3:Y:S02]  /*dcc0*/  SYNCS.PHASECHK.TRANS64.TRYWAIT P0, [R3+URZ+0x68], R10 ;  /* 0x0000680a030075a7 */ /* 0x0044e400080011ff */
[----:B---3--:R-:W-:Y:S05]  /*dcd0*/  @!P0 NANOSLEEP.SYNCS 0x989680 ;  /* 0x009896800000895d */ /* 0x008fea0003900000 */
[----:B------:R-:W3:Y:S02]  /*dce0*/  @!P0 SYNCS.PHASECHK.TRANS64 P0, [R3+URZ+0x68], R10 ;  /* 0x0000680a030085a7 */ /* 0x000ee400080010ff */
[----:B---3--:R-:W-:Y:S05]  /*dcf0*/  @!P0 BRA `(.L_x_224) ;  /* 0xfffffffc00f08947 */ /* 0x008fea000383ffff */
[----:B------:R-:W-:Y:S05]  /*dd00*/  BRA `(.L_x_225) ;  /* 0xffffff8c00f47947 */ /* 0x000fea000383ffff */
.L_x_96:
[----:B--2---:R-:W-:-:S07]  /*dd10*/  MOV R3, UR42 ;  /* 0x0000002a00037c02 */ /* 0x004fce0008000f00 */
.L_x_226:
[----:B--2---:R2:W3:Y:S02]  /*dd20*/  SYNCS.PHASECHK.TRANS64.TRYWAIT P0, [R3+URZ+0x70], R10 ;  /* 0x0000700a030075a7 */ /* 0x0044e400080011ff */
[----:B---3--:R-:W-:Y:S05]  /*dd30*/  @!P0 NANOSLEEP.SYNCS 0x989680 ;  /* 0x009896800000895d */ /* 0x008fea0003900000 */
[----:B------:R-:W3:Y:S02]  /*dd40*/  @!P0 SYNCS.PHASECHK.TRANS64 P0, [R3+URZ+0x70], R10 ;  /* 0x0000700a030085a7 */ /* 0x000ee400080010ff */
[----:B---3--:R-:W-:Y:S05]  /*dd50*/  @!P0 BRA `(.L_x_226) ;  /* 0xfffffffc00f08947 */ /* 0x008fea000383ffff */
[----:B------:R-:W-:Y:S05]  /*dd60*/  BRA `(.L_x_227) ;  /* 0xffffff8c00e87947 */ /* 0x000fea000383ffff */
.L_x_98:
[----:B------:R-:W-:Y:S07]  /*dd70*/  MOV R0, UR50 ;  /* 0x0000003200007c02 */ /* 0x000fee0008000f00 */
.L_x_228:
[----:B-1----:R1:W2:Y:S02]  /*dd80*/  SYNCS.PHASECHK.TRANS64.TRYWAIT P0, [R0+URZ+0x90], R3 ;  /* 0x00009003000075a7 */ /* 0x0022a400080011ff */
[----:B--2---:R-:W-:Y:S05]  /*dd90*/  @!P0 NANOSLEEP.SYNCS 0x989680 ;  /* 0x009896800000895d */ /* 0x004fea0003900000 */
[----:B------:R-:W2:Y:S02]  /*dda0*/  @!P0 SYNCS.PHASECHK.TRANS64 P0, [R0+URZ+0x90], R3 ;  /* 0x00009003000085a7 */ /* 0x000ea400080010ff */
[----:B--2---:R-:W-:Y:S05]  /*ddb0*/  @!P0 BRA `(.L_x_228) ;  /* 0xfffffffc00f08947 */ /* 0x004fea000383ffff */
[----:B------:R-:W-:Y:S05]  /*ddc0*/  BRA `(.L_x_229) ;  /* 0xffffff9000c47947 */ /* 0x000fea000383ffff */
.L_x_109:
[----:B-1----:R-:W-:Y:S04]  /*ddd0*/  MOV R2, UR50 ;  /* 0x0000003200027c02 */ /* 0x002fe80008000f00 */
[----:B------:R1:W3:Y:S03]  /*dde0*/  SYNCS.PHASECHK.TRANS64.TRYWAIT P1, [R2+URZ+0x40], R3 ;  /* 0x00004003020075a7 */ /* 0x0002e600080211ff */
[----:B---3--:R-:W-:Y:S05]  /*ddf0*/  @!P1 NANOSLEEP.SYNCS 0x989680 ;  /* 0x009896800000995d */ /* 0x008fea0003900000 */
[----:B------:R-:W3:Y:S02]  /*de00*/  @!P1 SYNCS.PHASECHK.TRANS64 P1, [R2+URZ+0x40], R3 ;  /* 0x00004003020095a7 */ /* 0x000ee400080210ff */
[----:B---3--:R-:W-:Y:S05]  /*de10*/  @!P1 BRA `(.L_x_109) ;  /* 0xfffffffc00ec9947 */ /* 0x008fea000383ffff */
[----:B------:R-:W-:Y:S05]  /*de20*/  BRA `(.L_x_108) ;  /* 0xffffffa400cc7947 */ /* 0x000fea000383ffff */
.L_x_111:
[----:B-1----:R1:W4:Y:S02]  /*de30*/  SYNCS.PHASECHK.TRANS64.TRYWAIT P0, [R85+URZ+0xa0], R0 ;  /* 0x0000a000550075a7 */ /* 0x00232400080011ff */
[----:B----4-:R-:W-:Y:S05]  /*de40*/  @!P0 NANOSLEEP.SYNCS 0x989680 ;  /* 0x009896800000895d */ /* 0x010fea0003900000 */
[----:B------:R-:W4:Y:S02]  /*de50*/  @!P0 SYNCS.PHASECHK.TRANS64 P0, [R85+URZ+0xa0], R0 ;  /* 0x0000a000550085a7 */ /* 0x000f2400080010ff */
[----:B----4-:R-:W-:Y:S05]  /*de60*/  @!P0 BRA `(.L_x_111) ;  /* 0xfffffffc00f08947 */ /* 0x010fea000383ffff */
[----:B------:R-:W-:Y:S05]  /*de70*/  BRA `(.L_x_110) ;  /* 0xffffffa400f47947 */ /* 0x000fea000383ffff */
.L_x_120:
[----:B-1----:R1:W2:Y:S02]  /*de80*/  SYNCS.PHASECHK.TRANS64.TRYWAIT P0, [R3+URZ+0x40], R0 ;  /* 0x00004000030075a7 */ /* 0x0022a400080011ff */
[----:B--2---:R-:W-:Y:S05]  /*de90*/  @!P0 NANOSLEEP.SYNCS 0x989680 ;  /* 0x009896800000895d */ /* 0x004fea0003900000 */
[----:B------:R-:W2:Y:S02]  /*dea0*/  @!P0 SYNCS.PHASECHK.TRANS64 P0, [R3+URZ+0x40], R0 ;  /* 0x00004000030085a7 */ /* 0x000ea400080010ff */
[----:B--2---:R-:W-:Y:S05]  /*deb0*/  @!P0 BRA `(.L_x_120) ;  /* 0xfffffffc00f08947 */ /* 0x004fea000383ffff */
[----:B------:R-:W-:Y:S05]  /*dec0*/  BRA `(.L_x_119) ;  /* 0xffffffb000107947 */ /* 0x000fea000383ffff */
.L_x_128:
[----:B-1----:R1:W4:Y:S02]  /*ded0*/  SYNCS.PHASECHK.TRANS64.TRYWAIT P0, [R40+URZ+0x40], R5 ;  /* 0x00004005280075a7 */ /* 0x00232400080011ff */
[----:B----4-:R-:W-:Y:S05]  /*dee0*/  @!P0 NANOSLEEP.SYNCS 0x989680 ;  /* 0x009896800000895d */ /* 0x010fea0003900000 */
[----:B------:R-:W4:Y:S02]  /*def0*/  @!P0 SYNCS.PHASECHK.TRANS64 P0, [R40+URZ+0x40], R5 ;  /* 0x00004005280085a7 */ /* 0x000f2400080010ff */
[----:B----4-:R-:W-:Y:S05]  /*df00*/  @!P0 BRA `(.L_x_128) ;  /* 0xfffffffc00f08947 */ /* 0x010fea000383ffff */
[----:B------:R-:W-:Y:S05]  /*df10*/  BRA `(.L_x_127) ;  /* 0xffffffb800487947 */ /* 0x000fea000383ffff */
.L_x_136:
[----:B-1----:R1:W4:Y:S02]  /*df20*/  SYNCS.PHASECHK.TRANS64.TRYWAIT P0, [R91+URZ+0x40], R6 ;  /* 0x000040065b0075a7 */ /* 0x00232400080011ff */
[----:B----4-:R-:W-:Y:S05]  /*df30*/  @!P0 NANOSLEEP.SYNCS 0x989680 ;  /* 0x009896800000895d */ /* 0x010fea0003900000 */
[----:B------:R-:W4:Y:S02]  /*df40*/  @!P0 SYNCS.PHASECHK.TRANS64 P0, [R91+URZ+0x40], R6 ;  /* 0x000040065b0085a7 */ /* 0x000f2400080010ff */
[----:B----4-:R-:W-:Y:S05]  /*df50*/  @!P0 BRA `(.L_x_136) ;  /* 0xfffffffc00f08947 */ /* 0x010fea000383ffff */
[----:B------:R-:W-:Y:S05]  /*df60*/  BRA `(.L_x_135) ;  /* 0xffffffc000807947 */ /* 0x000fea000383ffff */
.L_x_144:
[----:B-1----:R1:W4:Y:S02]  /*df70*/  SYNCS.PHASECHK.TRANS64.TRYWAIT P0, [R92+URZ+0x40], R5 ;  /* 0x000040055c0075a7 */ /* 0x00232400080011ff */
[----:B----4-:R-:W-:Y:S05]  /*df80*/  @!P0 NANOSLEEP.SYNCS 0x989680 ;  /* 0x009896800000895d */ /* 0x010fea0003900000 */
[----:B------:R-:W4:Y:S02]  /*df90*/  @!P0 SYNCS.PHASECHK.TRANS64 P0, [R92+URZ+0x40], R5 ;  /* 0x000040055c0085a7 */ /* 0x000f2400080010ff */
[----:B----4-:R-:W-:Y:S05]  /*dfa0*/  @!P0 BRA `(.L_x_144) ;  /* 0xfffffffc00f08947 */ /* 0x010fea000383ffff */
[----:B------:R-:W-:Y:S05]  /*dfb0*/  BRA `(.L_x_143) ;  /* 0xffffffc800c47947 */ /* 0x000fea000383ffff */
.L_x_152:
[----:B-1----:R1:W4:Y:S02]  /*dfc0*/  SYNCS.PHASECHK.TRANS64.TRYWAIT P0, [R92+URZ+0x40], R5 ;  /* 0x000040055c0075a7 */ /* 0x00232400080011ff */
[----:B----4-:R-:W-:Y:S05]  /*dfd0*/  @!P0 NANOSLEEP.SYNCS 0x989680 ;  /* 0x009896800000895d */ /* 0x010fea0003900000 */
[----:B------:R-:W4:Y:S02]  /*dfe0*/  @!P0 SYNCS.PHASECHK.TRANS64 P0, [R92+URZ+0x40], R5 ;  /* 0x000040055c0085a7 */ /* 0x000f2400080010ff */
[----:B----4-:R-:W-:Y:S05]  /*dff0*/  @!P0 BRA `(.L_x_152) ;  /* 0xfffffffc00f08947 */ /* 0x010fea000383ffff */
[----:B------:R-:W-:Y:S05]  /*e000*/  BRA `(.L_x_151) ;  /* 0xffffffd400187947 */ /* 0x000fea000383ffff */
.L_x_160:
[----:B-1----:R1:W4:Y:S02]  /*e010*/  SYNCS.PHASECHK.TRANS64.TRYWAIT P0, [R92+URZ+0x40], R5 ;  /* 0x000040055c0075a7 */ /* 0x00232400080011ff */
[----:B----4-:R-:W-:Y:S05]  /*e020*/  @!P0 NANOSLEEP.SYNCS 0x989680 ;  /* 0x009896800000895d */ /* 0x010fea0003900000 */
[----:B------:R-:W4:Y:S02]  /*e030*/  @!P0 SYNCS.PHASECHK.TRANS64 P0, [R92+URZ+0x40], R5 ;  /* 0x000040055c0085a7 */ /* 0x000f2400080010ff */
[----:B----4-:R-:W-:Y:S05]  /*e040*/  @!P0 BRA `(.L_x_160) ;  /* 0xfffffffc00f08947 */ /* 0x010fea000383ffff */
[----:B------:R-:W-:Y:S05]  /*e050*/  BRA `(.L_x_159) ;  /* 0xffffffdc00607947 */ /* 0x000fea000383ffff */
.L_x_168:
[----:B-1----:R1:W4:Y:S02]  /*e060*/  SYNCS.PHASECHK.TRANS64.TRYWAIT P0, [R91+URZ+0x40], R90 ;  /* 0x0000405a5b0075a7 */ /* 0x00232400080011ff */
[----:B----4-:R-:W-:Y:S05]  /*e070*/  @!P0 NANOSLEEP.SYNCS 0x989680 ;  /* 0x009896800000895d */ /* 0x010fea0003900000 */
[----:B------:R-:W4:Y:S02]  /*e080*/  @!P0 SYNCS.PHASECHK.TRANS64 P0, [R91+URZ+0x40], R90 ;  /* 0x0000405a5b0085a7 */ /* 0x000f2400080010ff */
[----:B----4-:R-:W-:Y:S05]  /*e090*/  @!P0 BRA `(.L_x_168) ;  /* 0xfffffffc00f08947 */ /* 0x010fea000383ffff */
[----:B------:R-:W-:Y:S05]  /*e0a0*/  BRA `(.L_x_167) ;  /* 0xffffffe400a87947 */ /* 0x000fea000383ffff */
        .weak           $__internal_0_$__cuda_sm10x_tcgen05_guardrail_trap_col_being_dealloced_not_returned_by_alloc
        .type           $__internal_0_$__cuda_sm10x_tcgen05_guardrail_trap_col_being_dealloced_not_returned_by_alloc,@function
        .size           $__internal_0_$__cuda_sm10x_tcgen05_guardrail_trap_col_being_dealloced_not_returned_by_alloc,($__internal_1_$__cuda_sm10x_tcgen05_guardrail_trap_phase_invalid_during_alloc - $__internal_0_$__cuda_sm10x_tcgen05_guardrail_trap_col_being_dealloced_not_returned_by_alloc)
$__internal_0_$__cuda_sm10x_tcgen05_guardrail_trap_col_being_dealloced_not_returned_by_alloc:
[----:B------:R-:W-:Y:S05]  /*e0b0*/  BPT.TRAP 0x1 ;  /* 0x000000040000795c */ /* 0x000fea0000300000 */
[----:B------:R-:W-:-:S04]  /*e0c0*/  HFMA2 R3, -RZ, RZ, 0, 0 ;  /* 0x00000000ff037431 */ /* 0x000fc800000001ff */
[----:B------:R-:W-:Y:S05]  /*e0d0*/  RET.REL.NODEC R2 `(_ZN7cutlass13device_kernelINS_4conv6kernel13ConvUniversalINS1_16ConvProblemShapeILNS1_8OperatorE2ELi3EEENS1_10collective14CollectiveConvINS1_47MainloopSm100TmaUmmaWarpSpecializedImplicitGemmILS5_2ELi4ELi3ELi1ELi2EN4cute5tupleIJNSA_1CILi2EEENSC_ILi1EEESE_EEEEENSB_IJNSC_ILi256EEENSB_IJNSC_ILi128EEEEEENSB_IJNSC_ILi64EEEEEEEEENS_10tfloat32_tESN_NSA_8TiledMMAINSA_8MMA_AtomIJNSA_23SM100_MMA_TF32_2x1SM_SSISN_SN_fLi256ELi128ELNSA_4UMMA5MajorE1ELSS_1ELNSR_7ScaleInE0ELST_0EEEEEENSA_6LayoutINSB_IJSE_SE_SE_EEENSB_IJNSC_ILi0EEESY_SY_EEEEENSB_IJNSA_10UnderscoreES11_S11_EEEEENS7_6detail27Sm100ImplicitGemmTileTraitsINSA_18SM100_TMA_2SM_LOADENSA_14ComposedLayoutINSA_7SwizzleILi2ELi5ELi2EEENSA_18smem_ptr_flag_bitsILi32EEENSW_INSB_IJNSC_ILi32EEENSC_ILi4EEEEEENSB_IJSE_S1C_EEEEEEEvEENS15_INSA_25SM100_TMA_2SM_LOAD_IM2COLES1H_vEEEENS_8epilogue10collective18CollectiveEpilogueINS1M_23Sm100TmaWarpSpecializedILi4ELi2ELi16ELb1ELb0EEEJNSB_IJSI_SJ_SL_EEENSB_IJNSW_ISI_SE_EENSW_INSC_ILi16EEESE_EEEEESN_NSB_IJlNSB_IJSE_lllEEESY_EEESN_S1X_NS1M_6fusion15FusionCallbacksIS1Q_NS1Y_17LinearCombinationISN_fSN_fLNS_15FloatRoundStyleE2EEES1R_S1V_JEEENSA_5SM1004TMEM4LOAD26SM100_TMEM_LOAD_32dp32b16xENSA_13SM90_TMA_LOADENS17_INS18_ILi2ELi4ELi3EEES1B_NSW_INSB_IJNSC_ILi8EEES1T_EEENSB_IJS1T_SE_EEEEEEENSA_39AutoVectorizingCopyWithAssumedAlignmentILi128EEENSA_14SM90_TMA_STOREES2E_S2G_S2G_EEEvvEEEEvNT_6ParamsE) ;  /* 0xffffff1c02c87950 */ /* 0x000fea0003c3ffff */
        .weak           $__internal_1_$__cuda_sm10x_tcgen05_guardrail_trap_phase_invalid_during_alloc
        .type           $__internal_1_$__cuda_sm10x_tcgen05_guardrail_trap_phase_invalid_during_alloc,@function
        .size           $__internal_1_$__cuda_sm10x_tcgen05_guardrail_trap_phase_invalid_during_alloc,($__internal_2_$__cuda_sm10x_tcgen05_guardrail_trap_unallocated_columns_being_dealloced - $__internal_1_$__cuda_sm10x_tcgen05_guardrail_trap_phase_invalid_during_alloc)
$__internal_1_$__cuda_sm10x_tcgen05_guardrail_trap_phase_invalid_during_alloc:
[----:B------:R-:W-:Y:S05]  /*e0e0*/  BPT.TRAP 0x1 ;  /* 0x000000040000795c */ /* 0x000fea0000300000 */
[----:B------:R-:W-:-:S04]  /*e0f0*/  MOV R5, 0x0 ;  /* 0x0000000000057802 */ /* 0x000fc80000000f00 */
[----:B------:R-:W-:Y:S05]  /*e100*/  RET.REL.NODEC R4 `(_ZN7cutlass13device_kernelINS_4conv6kernel13ConvUniversalINS1_16ConvProblemShapeILNS1_8OperatorE2ELi3EEENS1_10collective14CollectiveConvINS1_47MainloopSm100TmaUmmaWarpSpecializedImplicitGemmILS5_2ELi4ELi3ELi1ELi2EN4cute5tupleIJNSA_1CILi2EEENSC_ILi1EEESE_EEEEENSB_IJNSC_ILi256EEENSB_IJNSC_ILi128EEEEEENSB_IJNSC_ILi64EEEEEEEEENS_10tfloat32_tESN_NSA_8TiledMMAINSA_8MMA_AtomIJNSA_23SM100_MMA_TF32_2x1SM_SSISN_SN_fLi256ELi128ELNSA_4UMMA5MajorE1ELSS_1ELNSR_7ScaleInE0ELST_0EEEEEENSA_6LayoutINSB_IJSE_SE_SE_EEENSB_IJNSC_ILi0EEESY_SY_EEEEENSB_IJNSA_10UnderscoreES11_S11_EEEEENS7_6detail27Sm100ImplicitGemmTileTraitsINSA_18SM100_TMA_2SM_LOADENSA_14ComposedLayoutINSA_7SwizzleILi2ELi5ELi2EEENSA_18smem_ptr_flag_bitsILi32EEENSW_INSB_IJNSC_ILi32EEENSC_ILi4EEEEEENSB_IJSE_S1C_EEEEEEEvEENS15_INSA_25SM100_TMA_2SM_LOAD_IM2COLES1H_vEEEENS_8epilogue10collective18CollectiveEpilogueINS1M_23Sm100TmaWarpSpecializedILi4ELi2ELi16ELb1ELb0EEEJNSB_IJSI_SJ_SL_EEENSB_IJNSW_ISI_SE_EENSW_INSC_ILi16EEESE_EEEEESN_NSB_IJlNSB_IJSE_lllEEESY_EEESN_S1X_NS1M_6fusion15FusionCallbacksIS1Q_NS1Y_17LinearCombinationISN_fSN_fLNS_15FloatRoundStyleE2EEES1R_S1V_JEEENSA_5SM1004TMEM4LOAD26SM100_TMEM_LOAD_32dp32b16xENSA_13SM90_TMA_LOADENS17_INS18_ILi2ELi4ELi3EEES1B_NSW_INSB_IJNSC_ILi8EEES1T_EEENSB_IJS1T_SE_EEEEEEENSA_39AutoVectorizingCopyWithAssumedAlignmentILi128EEENSA_14SM90_TMA_STOREES2E_S2G_S2G_EEEvvEEEEvNT_6ParamsE) ;  /* 0xffffff1c04bc7950 */ /* 0x000fea0003c3ffff */
        .weak           $__internal_2_$__cuda_sm10x_tcgen05_guardrail_trap_unallocated_columns_being_dealloced
        .type           $__internal_2_$__cuda_sm10x_tcgen05_guardrail_trap_unallocated_columns_being_dealloced,@function
        .size           $__internal_2_$__cuda_sm10x_tcgen05_guardrail_trap_unallocated_columns_being_dealloced,(.L_x_231 - $__internal_2_$__cuda_sm10x_tcgen05_guardrail_trap_unallocated_columns_being_dealloced)
$__internal_2_$__cuda_sm10x_tcgen05_guardrail_trap_unallocated_columns_being_dealloced:
[----:B------:R-:W-:Y:S05]  /*e110*/  BPT.TRAP 0x1 ;  /* 0x000000040000795c */ /* 0x000fea0000300000 */
[----:B------:R-:W-:-:S04]  /*e120*/  HFMA2 R3, -RZ, RZ, 0, 0 ;  /* 0x00000000ff037431 */ /* 0x000fc800000001ff */
[----:B------:R-:W-:Y:S05]  /*e130*/  RET.REL.NODEC R2 `(_ZN7cutlass13device_kernelINS_4conv6kernel13ConvUniversalINS1_16ConvProblemShapeILNS1_8OperatorE2ELi3EEENS1_10collective14CollectiveConvINS1_47MainloopSm100TmaUmmaWarpSpecializedImplicitGemmILS5_2ELi4ELi3ELi1ELi2EN4cute5tupleIJNSA_1CILi2EEENSC_ILi1EEESE_EEEEENSB_IJNSC_ILi256EEENSB_IJNSC_ILi128EEEEEENSB_IJNSC_ILi64EEEEEEEEENS_10tfloat32_tESN_NSA_8TiledMMAINSA_8MMA_AtomIJNSA_23SM100_MMA_TF32_2x1SM_SSISN_SN_fLi256ELi128ELNSA_4UMMA5MajorE1ELSS_1ELNSR_7ScaleInE0ELST_0EEEEEENSA_6LayoutINSB_IJSE_SE_SE_EEENSB_IJNSC_ILi0EEESY_SY_EEEEENSB_IJNSA_10UnderscoreES11_S11_EEEEENS7_6detail27Sm100ImplicitGemmTileTraitsINSA_18SM100_TMA_2SM_LOADENSA_14ComposedLayoutINSA_7SwizzleILi2ELi5ELi2EEENSA_18smem_ptr_flag_bitsILi32EEENSW_INSB_IJNSC_ILi32EEENSC_ILi4EEEEEENSB_IJSE_S1C_EEEEEEEvEENS15_INSA_25SM100_TMA_2SM_LOAD_IM2COLES1H_vEEEENS_8epilogue10collective18CollectiveEpilogueINS1M_23Sm100TmaWarpSpecializedILi4ELi2ELi16ELb1ELb0EEEJNSB_IJSI_SJ_SL_EEENSB_IJNSW_ISI_SE_EENSW_INSC_ILi16EEESE_EEEEESN_NSB_IJlNSB_IJSE_lllEEESY_EEESN_S1X_NS1M_6fusion15FusionCallbacksIS1Q_NS1Y_17LinearCombinationISN_fSN_fLNS_15FloatRoundStyleE2EEES1R_S1V_JEEENSA_5SM1004TMEM4LOAD26SM100_TMEM_LOAD_32dp32b16xENSA_13SM90_TMA_LOADENS17_INS18_ILi2ELi4ELi3EEES1B_NSW_INSB_IJNSC_ILi8EEES1T_EEENSB_IJS1T_SE_EEEEEEENSA_39AutoVectorizingCopyWithAssumedAlignmentILi128EEENSA_14SM90_TMA_STOREES2E_S2G_S2G_EEEvvEEEEvNT_6ParamsE) ;  /* 0xffffff1c02b07950 */ /* 0x000fea0003c3ffff */
.L_x_230:
[----:B------:R-:W-:-:S00]  /*e140*/  BRA `(.L_x_230) ;  /* 0xfffffffc00fc7947 */ /* 0x000fc0000383ffff */
[----:B------:R-:W-:-:S00]  /*e150*/  NOP ;  /* 0x0000000000007918 */ /* 0x000fc00000000000 */
        /* <DEDUP_REMOVED lines=10> */
.L_x_231:


//--------------------- .nv.global.init           --------------------------
	.section	.nv.global.init,"aw",@progbits
.nv.global.init:
	.type		$str$29,@object
	.size		$str$29,($str$30 - $str$29)
$str$29:
        /*0000*/ 	.byte	0x28, 0x61, 0x64, 0x64, 0x72, 0x65, 0x73, 0x73, 0x20, 0x26, 0x20, 0x6d, 0x61, 0x73, 0x6b, 0x29
        /*0010*/ 	.byte	0x20, 0x3d, 0x3d, 0x20, 0x30, 0x00
	.type		$str$30,@object
	.size		$str$30,($str$28 - $str$30)
$str$30:
        /*0016*/ 	.byte	0x2f, 0x74, 0x6d, 0x70, 0x2f, 0x63, 0x75, 0x74, 0x6c, 0x61, 0x73, 0x73, 0x5f, 0x73, 0x77, 0x65
        /*0026*/ 	.byte	0x65, 0x70, 0x5f, 0x73, 0x72, 0x63, 0x2f, 0x69, 0x6e, 0x63, 0x6c, 0x75, 0x64, 0x65, 0x2f, 0x63
        /*0036*/ 	.byte	0x75, 0x74, 0x65, 0x2f, 0x70, 0x6f, 0x69, 0x6e, 0x74, 0x65, 0x72, 0x5f, 0x66, 0x6c, 0x61, 0x67
        /*0046*/ 	.byte	0x67, 0x65, 0x64, 0x2e, 0x68, 0x70, 0x70, 0x00
	.type		$str$28,@object
	.size		$str$28,($str$27 - $str$28)
$str$28:
        /*004e*/ 	.byte	0x2f, 0x74, 0x6d, 0x70, 0x2f, 0x63, 0x75, 0x74, 0x6c, 0x61, 0x73, 0x73, 0x5f, 0x73, 0x77, 0x65
        /*005e*/ 	.byte	0x65, 0x70, 0x5f, 0x73, 0x72, 0x63, 0x2f, 0x69, 0x6e, 0x63, 0x6c, 0x75, 0x64, 0x65, 0x2f, 0x63
        /*006e*/ 	.byte	0x75, 0x74, 0x65, 0x2f, 0x61, 0x74, 0x6f, 0x6d, 0x2f, 0x63, 0x6f, 0x70, 0x79, 0x5f, 0x74, 0x72
        /*007e*/ 	.byte	0x61, 0x69, 0x74, 0x73, 0x5f, 0x73, 0x6d, 0x31, 0x30, 0x30, 0x2e, 0x68, 0x70, 0x70, 0x00
	.type		$str$27,@object
	.size		$str$27,(__unnamed_1 - $str$27)
$str$27:
        /*008d*/ 	.byte	0x28, 0x28, 0x75, 0x69, 0x6e, 0x74, 0x33, 0x32, 0x5f, 0x74, 0x28, 0x74, 0x68, 0x72, 0x65, 0x61
        /*009d*/ 	.byte	0x64, 0x49, 0x64, 0x78, 0x2e, 0x78, 0x29, 0x20, 0x2f, 0x20, 0x33, 0x32, 0x29, 0x20, 0x25, 0x20
        /*00ad*/ 	.byte	0x34, 0x29, 0x20, 0x3d, 0x3d, 0x20, 0x28, 0x28, 0x28, 0x74, 0x6d, 0x65, 0x6d, 0x5f, 0x61, 0x64
        /*00bd*/ 	.byte	0x64, 0x72, 0x20, 0x3e, 0x3e, 0x20, 0x31, 0x36, 0x29, 0x20, 0x2f, 0x20, 0x33, 0x32, 0x29, 0x20
        /*00cd*/ 	.byte	0x25, 0x20, 0x34, 0x29, 0x00
	.type		__unnamed_1,@object
	.size		__unnamed_1,(__unnamed_2 - __unnamed_1)
__unnamed_1:
        /*00d2*/ 	.byte	0x61, 0x75, 0x74, 0x6f, 0x20, 0x63, 0x75, 0x74, 0x65, 0x3a, 0x3a, 0x61, 0x73, 0x5f, 0x70, 0x6f
        /* <DEDUP_REMOVED lines=24> */
        /*0262*/ 	.byte	0x32, 0x30, 0x34, 0x38, 0x3e, 0x3e, 0x3e, 0x3e, 0x5d, 0x00
	.type		__unnamed_2,@object
	.size		__unnamed_2,(.L_2 - __unnamed_2)
__unnamed_2:
        /* <DEDUP_REMOVED lines=42> */
        /*050c*/ 	.byte	0x3e, 0x5d, 0x00
.L_2:


//--------------------- .nv.shared._ZN7cutlass13device_kernelINS_4conv6kernel13ConvUniversalINS1_16ConvProblemShapeILNS1_8OperatorE2ELi3EEENS1_10collective14CollectiveConvINS1_47MainloopSm100TmaUmmaWarpSpecializedImplicitGemmILS5_2ELi4ELi3ELi1ELi2EN4cute5tupleIJNSA_1CILi2EEENSC_ILi1EEESE_EEEEENSB_IJNSC_ILi256EEENSB_IJNSC_ILi128EEEEEENSB_IJNSC_ILi64EEEEEEEEENS_10tfloat32_tESN_NSA_8TiledMMAINSA_8MMA_AtomIJNSA_23SM100_MMA_TF32_2x1SM_SSISN_SN_fLi256ELi128ELNSA_4UMMA5MajorE1ELSS_1ELNSR_7ScaleInE0ELST_0EEEEEENSA_6LayoutINSB_IJSE_SE_SE_EEENSB_IJNSC_ILi0EEESY_SY_EEEEENSB_IJNSA_10UnderscoreES11_S11_EEEEENS7_6detail27Sm100ImplicitGemmTileTraitsINSA_18SM100_TMA_2SM_LOADENSA_14ComposedLayoutINSA_7SwizzleILi2ELi5ELi2EEENSA_18smem_ptr_flag_bitsILi32EEENSW_INSB_IJNSC_ILi32EEENSC_ILi4EEEEEENSB_IJSE_S1C_EEEEEEEvEENS15_INSA_25SM100_TMA_2SM_LOAD_IM2COLES1H_vEEEENS_8epilogue10collective18CollectiveEpilogueINS1M_23Sm100TmaWarpSpecializedILi4ELi2ELi16ELb1ELb0EEEJNSB_IJSI_SJ_SL_EEENSB_IJNSW_ISI_SE_EENSW_INSC_ILi16EEESE_EEEEESN_NSB_IJlNSB_IJSE_lllEEESY_EEESN_S1X_NS1M_6fusion15FusionCallbacksIS1Q_NS1Y_17LinearCombinationISN_fSN_fLNS_15FloatRoundStyleE2EEES1R_S1V_JEEENSA_5SM1004TMEM4LOAD26SM100_TMEM_LOAD_32dp32b16xENSA_13SM90_TMA_LOADENS17_INS18_ILi2ELi4ELi3EEES1B_NSW_INSB_IJNSC_ILi8EEES1T_EEENSB_IJS1T_SE_EEEEEEENSA_39AutoVectorizingCopyWithAssumedAlignmentILi128EEENSA_14SM90_TMA_STOREES2E_S2G_S2G_EEEvvEEEEvNT_6ParamsE --------------------------
	.section	.nv.shared._ZN7cutlass13device_kernelINS_4conv6kernel13ConvUniversalINS1_16ConvProblemShapeILNS1_8OperatorE2ELi3EEENS1_10collective14CollectiveConvINS1_47MainloopSm100TmaUmmaWarpSpecializedImplicitGemmILS5_2ELi4ELi3ELi1ELi2EN4cute5tupleIJNSA_1CILi2EEENSC_ILi1EEESE_EEEEENSB_IJNSC_ILi256EEENSB_IJNSC_ILi128EEEEEENSB_IJNSC_ILi64EEEEEEEEENS_10tfloat32_tESN_NSA_8TiledMMAINSA_8MMA_AtomIJNSA_23SM100_MMA_TF32_2x1SM_SSISN_SN_fLi256ELi128ELNSA_4UMMA5MajorE1ELSS_1ELNSR_7ScaleInE0ELST_0EEEEEENSA_6LayoutINSB_IJSE_SE_SE_EEENSB_IJNSC_ILi0EEESY_SY_EEEEENSB_IJNSA_10UnderscoreES11_S11_EEEEENS7_6detail27Sm100ImplicitGemmTileTraitsINSA_18SM100_TMA_2SM_LOADENSA_14ComposedLayoutINSA_7SwizzleILi2ELi5ELi2EEENSA_18smem_ptr_flag_bitsILi32EEENSW_INSB_IJNSC_ILi32EEENSC_ILi4EEEEEENSB_IJSE_S1C_EEEEEEEvEENS15_INSA_25SM100_TMA_2SM_LOAD_IM2COLES1H_vEEEENS_8epilogue10collective18CollectiveEpilogueINS1M_23Sm100TmaWarpSpecializedILi4ELi2ELi16ELb1ELb0EEEJNSB_IJSI_SJ_SL_EEENSB_IJNSW_ISI_SE_EENSW_INSC_ILi16EEESE_EEEEESN_NSB_IJlNSB_IJSE_lllEEESY_EEESN_S1X_NS1M_6fusion15FusionCallbacksIS1Q_NS1Y_17LinearCombinationISN_fSN_fLNS_15FloatRoundStyleE2EEES1R_S1V_JEEENSA_5SM1004TMEM4LOAD26SM100_TMEM_LOAD_32dp32b16xENSA_13SM90_TMA_LOADENS17_INS18_ILi2ELi4ELi3EEES1B_NSW_INSB_IJNSC_ILi8EEES1T_EEENSB_IJS1T_SE_EEEEEEENSA_39AutoVectorizingCopyWithAssumedAlignmentILi128EEENSA_14SM90_TMA_STOREES2E_S2G_S2G_EEEvvEEEEvNT_6ParamsE,"aw",@nobits
	.sectionflags	@""
	.align	16
	.zero		1024


//--------------------- .nv.shared.reserved.0     --------------------------
	.section	.nv.shared.reserved.0,"aw",@nobits
	.weak		__nv_reservedSMEM_offset_0_alias
	.size		__nv_reservedSMEM_offset_0_alias, 0, 64
	.other		__nv_reservedSMEM_offset_0_alias,@"STO_CUDA_RESERVED_SHARED STV_DEFAULT"
__nv_reservedSMEM_offset_0_alias:
	.zero		0
.nv.shared.reserved.0:
	.zero		64
	.weak		__nv_reservedSMEM_tcgen05_partition
	.type		__nv_reservedSMEM_tcgen05_partition,@object
	.size		__nv_reservedSMEM_tcgen05_partition,(.L_0 - __nv_reservedSMEM_tcgen05_partition)
__nv_reservedSMEM_tcgen05_partition:
	.zero		32
.L_0:


//--------------------- .nv.global                --------------------------
	.section	.nv.global,"aw",@nobits
.nv.global:
	.type		_ZN39_INTERNAL_0cee32f2_4_k_cu_8e45f7a1_47804cute1_E,@object
	.size		_ZN39_INTERNAL_0cee32f2_4_k_cu_8e45f7a1_47804cute1_E,(_ZN39_INTERNAL_0cee32f2_4_k_cu_8e45f7a1_47804cuda3std3__45__cpo6cbeginE - _ZN39_INTERNAL_0cee32f2_4_k_cu_8e45f7a1_47804cute1_E)
_ZN39_INTERNAL_0cee32f2_4_k_cu_8e45f7a1_47804cute1_E:
	.zero		1
	.type		_ZN39_INTERNAL_0cee32f2_4_k_cu_8e45f7a1_47804cuda3std3__45__cpo6cbeginE,@object
	.size		_ZN39_INTERNAL_0cee32f2_4_k_cu_8e45f7a1_47804cuda3std3__45__cpo6cbeginE,(_ZN39_INTERNAL_0cee32f2_4_k_cu_8e45f7a1_47804cuda3std3__48in_placeE - _ZN39_INTERNAL_0cee32f2_4_k_cu_8e45f7a1_47804cuda3std3__45__cpo6cbeginE)
_ZN39_INTERNAL_0cee32f2_4_k_cu_8e45f7a1_47804cuda3std3__45__cpo6cbeginE:
	.zero		1
	.type		_ZN39_INTERNAL_0cee32f2_4_k_cu_8e45f7a1_47804cuda3std3__48in_placeE,@object
	.size		_ZN39_INTERNAL_0cee32f2_4_k_cu_8e45f7a1_47804cuda3std3__48in_placeE,(_ZN39_INTERNAL_0cee32f2_4_k_cu_8e45f7a1_47804cuda3std6ranges3__45__cpo9iter_moveE - _ZN39_INTERNAL_0cee32f2_4_k_cu_8e45f7a1_47804cuda3std3__48in_placeE)
_ZN39_INTERNAL_0cee32f2_4_k_cu_8e45f7a1_47804cuda3std3__48in_placeE:
	.zero		1
	.type		_ZN39_INTERNAL_0cee32f2_4_k_cu_8e45f7a1_47804cuda3std6ranges3__45__cpo9iter_moveE,@object
	.size		_ZN39_INTERNAL_0cee32f2_4_k_cu_8e45f7a1_47804cuda3std6ranges3__45__cpo9iter_moveE,(_ZN39_INTERNAL_0cee32f2_4_k_cu_8e45f7a1_47804cuda3std3__45__cpo5beginE - _ZN39_INTERNAL_0cee32f2_4_k_cu_8e45f7a1_47804cuda3std6ranges3__45__cpo9iter_moveE)
_ZN39_INTERNAL_0cee32f2_4_k_cu_8e45f7a1_47804cuda3std6ranges3__45__cpo9iter_moveE:
	.zero		1
	.type		_ZN39_INTERNAL_0cee32f2_4_k_cu_8e45f7a1_47804cuda3std3__45__cpo5beginE,@object
	.size		_ZN39_INTERNAL_0cee32f2_4_k_cu_8e45f7a1_47804cuda3std3__45__cpo5beginE,(_ZN39_INTERNAL_0cee32f2_4_k_cu_8e45f7a1_47804cuda3std3__441_GLOBAL__N__0cee32f2_4_k_cu_8e45f7a1_47806ignoreE - _ZN39_INTERNAL_0cee32f2_4_k_cu_8e45f7a1_47804cuda3std3__45__cpo5beginE)
_ZN39_INTERNAL_0cee32f2_4_k_cu_8e45f7a1_47804cuda3std3__45__cpo5beginE:
	.zero		1
	.type		_ZN39_INTERNAL_0cee32f2_4_k_cu_8e45f7a1_47804cuda3std3__441_GLOBAL__N__0cee32f2_4_k_cu_8e45f7a1_47806ignoreE,@object
	.size		_ZN39_INTERNAL_0cee32f2_4_k_cu_8e45f7a1_47804cuda3std3__441_GLOBAL__N__0cee32f2_4_k_cu_8e45f7a1_47806ignoreE,(_ZN39_INTERNAL_0cee32f2_4_k_cu_8e45f7a1_47804cute7productE - _ZN39_INTERNAL_0cee32f2_4_k_cu_8e45f7a1_47804cuda3std3__441_GLOBAL__N__0cee32f2_4_k_cu_8e45f7a1_47806ignoreE)
_ZN39_INTERNAL_0cee32f2_4_k_cu_8e45f7a1_47804cuda3std3__441_GLOBAL__N__0cee32f2_4_k_cu_8e45f7a1_47806ignoreE:
	.zero		1
	.type		_ZN39_INTERNAL_0cee32f2_4_k_cu_8e45f7a1_47804cute7productE,@object
	.size		_ZN39_INTERNAL_0cee32f2_4_k_cu_8e45f7a1_47804cute7productE,(_ZN39_INTERNAL_0cee32f2_4_k_cu_8e45f7a1_47804cuda3std3__45__cpo3endE - _ZN39_INTERNAL_0cee32f2_4_k_cu_8e45f7a1_47804cute7productE)
_ZN39_INTERNAL_0cee32f2_4_k_cu_8e45f7a1_47804cute7productE:
	.zero		1
	.type		_ZN39_INTERNAL_0cee32f2_4_k_cu_8e45f7a1_47804cuda3std3__45__cpo3endE,@object
	.size		_ZN39_INTERNAL_0cee32f2_4_k_cu_8e45f7a1_47804cuda3std3__45__cpo3endE,(_ZN39_INTERNAL_0cee32f2_4_k_cu_8e45f7a1_47804cuda3std3__419piecewise_constructE - _ZN39_INTERNAL_0cee32f2_4_k_cu_8e45f7a1_47804cuda3std3__45__cpo3endE)
_ZN39_INTERNAL_0cee32f2_4_k_cu_8e45f7a1_47804cuda3std3__45__cpo3endE:
	.zero		1
	.type		_ZN39_INTERNAL_0cee32f2_4_k_cu_8e45f7a1_47804cuda3std3__419piecewise_constructE,@object
	.size		_ZN39_INTERNAL_0cee32f2_4_k_cu_8e45f7a1_47804cuda3std3__419piecewise_constructE,(_ZN39_INTERNAL_0cee32f2_4_k_cu_8e45f7a1_47804cuda3std3__45__cpo4cendE - _ZN39_INTERNAL_0cee32f2_4_k_cu_8e45f7a1_47804cuda3std3__419piecewise_constructE)
_ZN39_INTERNAL_0cee32f2_4_k_cu_8e45f7a1_47804cuda3std3__419piecewise_constructE:
	.zero		1
	.type		_ZN39_INTERNAL_0cee32f2_4_k_cu_8e45f7a1_47804cuda3std3__45__cpo4cendE,@object
	.size		_ZN39_INTERNAL_0cee32f2_4_k_cu_8e45f7a1_47804cuda3std3__45__cpo4cendE,(_ZN39_INTERNAL_0cee32f2_4_k_cu_8e45f7a1_47804cuda3std6ranges3__45__cpo4swapE - _ZN39_INTERNAL_0cee32f2_4_k_cu_8e45f7a1_47804cuda3std3__45__cpo4cendE)
_ZN39_INTERNAL_0cee32f2_4_k_cu_8e45f7a1_47804cuda3std3__45__cpo4cendE:
	.zero		1
	.type		_ZN39_INTERNAL_0cee32f2_4_k_cu_8e45f7a1_47804cuda3std6ranges3__45__cpo4swapE,@object
	.size		_ZN39_INTERNAL_0cee32f2_4_k_cu_8e45f7a1_47804cuda3std6ranges3__45__cpo4swapE,(.L_10 - _ZN39_INTERNAL_0cee32f2_4_k_cu_8e45f7a1_47804cuda3std6ranges3__45__cpo4swapE)
_ZN39_INTERNAL_0cee32f2_4_k_cu_8e45f7a1_47804cuda3std6ranges3__45__cpo4swapE:
	.zero		1
.L_10:


//--------------------- .nv.constant0._ZN7cutlass13device_kernelINS_4conv6kernel13ConvUniversalINS1_16ConvProblemShapeILNS1_8OperatorE2ELi3EEENS1_10collective14CollectiveConvINS1_47MainloopSm100TmaUmmaWarpSpecializedImplicitGemmILS5_2ELi4ELi3ELi1ELi2EN4cute5tupleIJNSA_1CILi2EEENSC_ILi1EEESE_EEEEENSB_IJNSC_ILi256EEENSB_IJNSC_ILi128EEEEEENSB_IJNSC_ILi64EEEEEEEEENS_10tfloat32_tESN_NSA_8TiledMMAINSA_8MMA_AtomIJNSA_23SM100_MMA_TF32_2x1SM_SSISN_SN_fLi256ELi128ELNSA_4UMMA5MajorE1ELSS_1ELNSR_7ScaleInE0ELST_0EEEEEENSA_6LayoutINSB_IJSE_SE_SE_EEENSB_IJNSC_ILi0EEESY_SY_EEEEENSB_IJNSA_10UnderscoreES11_S11_EEEEENS7_6detail27Sm100ImplicitGemmTileTraitsINSA_18SM100_TMA_2SM_LOADENSA_14ComposedLayoutINSA_7SwizzleILi2ELi5ELi2EEENSA_18smem_ptr_flag_bitsILi32EEENSW_INSB_IJNSC_ILi32EEENSC_ILi4EEEEEENSB_IJSE_S1C_EEEEEEEvEENS15_INSA_25SM100_TMA_2SM_LOAD_IM2COLES1H_vEEEENS_8epilogue10collective18CollectiveEpilogueINS1M_23Sm100TmaWarpSpecializedILi4ELi2ELi16ELb1ELb0EEEJNSB_IJSI_SJ_SL_EEENSB_IJNSW_ISI_SE_EENSW_INSC_ILi16EEESE_EEEEESN_NSB_IJlNSB_IJSE_lllEEESY_EEESN_S1X_NS1M_6fusion15FusionCallbacksIS1Q_NS1Y_17LinearCombinationISN_fSN_fLNS_15FloatRoundStyleE2EEES1R_S1V_JEEENSA_5SM1004TMEM4LOAD26SM100_TMEM_LOAD_32dp32b16xENSA_13SM90_TMA_LOADENS17_INS18_ILi2ELi4ELi3EEES1B_NSW_INSB_IJNSC_ILi8EEES1T_EEENSB_IJS1T_SE_EEEEEEENSA_39AutoVectorizingCopyWithAssumedAlignmentILi128EEENSA_14SM90_TMA_STOREES2E_S2G_S2G_EEEvvEEEEvNT_6ParamsE --------------------------
	.section	.nv.constant0._ZN7cutlass13device_kernelINS_4conv6kernel13ConvUniversalINS1_16ConvProblemShapeILNS1_8OperatorE2ELi3EEENS1_10collective14CollectiveConvINS1_47MainloopSm100TmaUmmaWarpSpecializedImplicitGemmILS5_2ELi4ELi3ELi1ELi2EN4cute5tupleIJNSA_1CILi2EEENSC_ILi1EEESE_EEEEENSB_IJNSC_ILi256EEENSB_IJNSC_ILi128EEEEEENSB_IJNSC_ILi64EEEEEEEEENS_10tfloat32_tESN_NSA_8TiledMMAINSA_8MMA_AtomIJNSA_23SM100_MMA_TF32_2x1SM_SSISN_SN_fLi256ELi128ELNSA_4UMMA5MajorE1ELSS_1ELNSR_7ScaleInE0ELST_0EEEEEENSA_6LayoutINSB_IJSE_SE_SE_EEENSB_IJNSC_ILi0EEESY_SY_EEEEENSB_IJNSA_10UnderscoreES11_S11_EEEEENS7_6detail27Sm100ImplicitGemmTileTraitsINSA_18SM100_TMA_2SM_LOADENSA_14ComposedLayoutINSA_7SwizzleILi2ELi5ELi2EEENSA_18smem_ptr_flag_bitsILi32EEENSW_INSB_IJNSC_ILi32EEENSC_ILi4EEEEEENSB_IJSE_S1C_EEEEEEEvEENS15_INSA_25SM100_TMA_2SM_LOAD_IM2COLES1H_vEEEENS_8epilogue10collective18CollectiveEpilogueINS1M_23Sm100TmaWarpSpecializedILi4ELi2ELi16ELb1ELb0EEEJNSB_IJSI_SJ_SL_EEENSB_IJNSW_ISI_SE_EENSW_INSC_ILi16EEESE_EEEEESN_NSB_IJlNSB_IJSE_lllEEESY_EEESN_S1X_NS1M_6fusion15FusionCallbacksIS1Q_NS1Y_17LinearCombinationISN_fSN_fLNS_15FloatRoundStyleE2EEES1R_S1V_JEEENSA_5SM1004TMEM4LOAD26SM100_TMEM_LOAD_32dp32b16xENSA_13SM90_TMA_LOADENS17_INS18_ILi2ELi4ELi3EEES1B_NSW_INSB_IJNSC_ILi8EEES1T_EEENSB_IJS1T_SE_EEEEEEENSA_39AutoVectorizingCopyWithAssumedAlignmentILi128EEENSA_14SM90_TMA_STOREES2E_S2G_S2G_EEEvvEEEEvNT_6ParamsE,"a",@progbits
	.sectionflags	@""
	.align	4
.nv.constant0._ZN7cutlass13device_kernelINS_4conv6kernel13ConvUniversalINS1_16ConvProblemShapeILNS1_8OperatorE2ELi3EEENS1_10collective14CollectiveConvINS1_47MainloopSm100TmaUmmaWarpSpecializedImplicitGemmILS5_2ELi4ELi3ELi1ELi2EN4cute5tupleIJNSA_1CILi2EEENSC_ILi1EEESE_EEEEENSB_IJNSC_ILi256EEENSB_IJNSC_ILi128EEEEEENSB_IJNSC_ILi64EEEEEEEEENS_10tfloat32_tESN_NSA_8TiledMMAINSA_8MMA_AtomIJNSA_23SM100_MMA_TF32_2x1SM_SSISN_SN_fLi256ELi128ELNSA_4UMMA5MajorE1ELSS_1ELNSR_7ScaleInE0ELST_0EEEEEENSA_6LayoutINSB_IJSE_SE_SE_EEENSB_IJNSC_ILi0EEESY_SY_EEEEENSB_IJNSA_10UnderscoreES11_S11_EEEEENS7_6detail27Sm100ImplicitGemmTileTraitsINSA_18SM100_TMA_2SM_LOADENSA_14ComposedLayoutINSA_7SwizzleILi2ELi5ELi2EEENSA_18smem_ptr_flag_bitsILi32EEENSW_INSB_IJNSC_ILi32EEENSC_ILi4EEEEEENSB_IJSE_S1C_EEEEEEEvEENS15_INSA_25SM100_TMA_2SM_LOAD_IM2COLES1H_vEEEENS_8epilogue10collective18CollectiveEpilogueINS1M_23Sm100TmaWarpSpecializedILi4ELi2ELi16ELb1ELb0EEEJNSB_IJSI_SJ_SL_EEENSB_IJNSW_ISI_SE_EENSW_INSC_ILi16EEESE_EEEEESN_NSB_IJlNSB_IJSE_lllEEESY_EEESN_S1X_NS1M_6fusion15FusionCallbacksIS1Q_NS1Y_17LinearCombinationISN_fSN_fLNS_15FloatRoundStyleE2EEES1R_S1V_JEEENSA_5SM1004TMEM4LOAD26SM100_TMEM_LOAD_32dp32b16xENSA_13SM90_TMA_LOADENS17_INS18_ILi2ELi4ELi3EEES1B_NSW_INSB_IJNSC_ILi8EEES1T_EEENSB_IJS1T_SE_EEEEEEENSA_39AutoVectorizingCopyWithAssumedAlignmentILi128EEENSA_14SM90_TMA_STOREES2E_S2G_S2G_EEEvvEEEEvNT_6ParamsE:
	.zero		3200


//--------------------- SYMBOLS --------------------------

	.type		.nv.reservedSmem.offset0,@object
	.size		.nv.reservedSmem.offset0,0x4
	.type		.nv.reservedSmem.cap,@object
	.size		.nv.reservedSmem.cap,0x4
	.type		__assertfail,@function
